	.target	sm_90a

	.elftype	@"ET_EXEC"


//--------------------- .note.nv.tkinfo           --------------------------
	.section	.note.nv.tkinfo,"",@"SHT_NOTE"
	.sectionflags	@"SHF_NOTE_NV_TKINFO"
	.tkinfo
        /*0018*/ 	.word	0x00000002
        /*0030*/ 	.string	""
        /*0030*/ 	.string	"ptxas"
        /*0030*/ 	.string	"Cuda compilation tools, release 13.0, V13.0.88"
        /*0030*/ 	.string	"Build cuda_13.0.r13.0/compiler.36424714_0"
        /*0030*/ 	.string	"-v  -suppress-debug-info  -lineinfo  -arch sm_90a "



//--------------------- .note.nv.cuinfo           --------------------------
	.section	.note.nv.cuinfo,"",@"SHT_NOTE"
	.sectionflags	@"SHF_NOTE_NV_CUINFO"
        /*0018*/ 	.short	0x0002
        /*001a*/ 	.short	0x005a
        /*001c*/ 	.short	0x0082
	.zero		2


//--------------------- .nv.info                  --------------------------
	.section	.nv.info,"",@"SHT_CUDA_INFO"
	.align	4


	//----- nvinfo : EIATTR_REGCOUNT
	.align		4
        /*0000*/ 	.byte	0x04, 0x2f
        /*0002*/ 	.short	(.L_1 - .L_0)
	.align		4
.L_0:
        /*0004*/ 	.word	index@(matmul_kernel)
        /*0008*/ 	.word	0x000000ff


	//----- nvinfo : EIATTR_FRAME_SIZE
	.align		4
.L_1:
        /*000c*/ 	.byte	0x04, 0x11
        /*000e*/ 	.short	(.L_3 - .L_2)
	.align		4
.L_2:
        /*0010*/ 	.word	index@(matmul_kernel)
        /*0014*/ 	.word	0x000009d8


	//----- nvinfo : EIATTR_MIN_STACK_SIZE
	.align		4
.L_3:
        /*0018*/ 	.byte	0x04, 0x12
        /*001a*/ 	.short	(.L_5 - .L_4)
	.align		4
.L_4:
        /*001c*/ 	.word	index@(matmul_kernel)
        /*0020*/ 	.word	0x000009d8
.L_5:


//--------------------- .nv.compat                --------------------------
	.section	.nv.compat,"",@"SHT_CUDA_COMPAT_INFO"
	.align	4
        /*0000*/ 	.byte	0x02, 0x09, 0x01, 0x00, 0x02, 0x02, 0x04, 0x00, 0x02, 0x05, 0x05, 0x00, 0x03, 0x07, 0x01, 0x01
        /*0010*/ 	.byte	0x02, 0x03, 0x00, 0x00, 0x02, 0x06, 0x01, 0x00, 0x04, 0x0b, 0x08, 0x00, 0x00, 0x00, 0x00, 0x00
        /*0020*/ 	.byte	0x00, 0x00, 0x00, 0x00


//--------------------- .nv.info.matmul_kernel    --------------------------
	.section	.nv.info.matmul_kernel,"",@"SHT_CUDA_INFO"
	.sectionflags	@""
	.align	4


	//----- nvinfo : EIATTR_CUDA_API_VERSION
	.align		4
        /*0000*/ 	.byte	0x04, 0x37
        /*0002*/ 	.short	(.L_7 - .L_6)
.L_6:
        /*0004*/ 	.word	0x00000082


	//----- nvinfo : EIATTR_KPARAM_INFO
	.align		4
.L_7:
        /*0008*/ 	.byte	0x04, 0x17
        /*000a*/ 	.short	(.L_9 - .L_8)
.L_8:
        /*000c*/ 	.word	0x00000000
        /*0010*/ 	.short	0x000d
        /*0012*/ 	.short	0x0048
        /*0014*/ 	.byte	0x00, 0xf4, 0x21, 0x00


	//----- nvinfo : EIATTR_KPARAM_INFO
	.align		4
.L_9:
        /*0018*/ 	.byte	0x04, 0x17
        /*001a*/ 	.short	(.L_11 - .L_10)
.L_10:
        /*001c*/ 	.word	0x00000000
        /*0020*/ 	.short	0x000c
        /*0022*/ 	.short	0x0040
        /*0024*/ 	.byte	0x00, 0xf4, 0x21, 0x00


	//----- nvinfo : EIATTR_KPARAM_INFO
	.align		4
.L_11:
        /*0028*/ 	.byte	0x04, 0x17
        /*002a*/ 	.short	(.L_13 - .L_12)
.L_12:
        /*002c*/ 	.word	0x00000000
        /*0030*/ 	.short	0x000b
        /*0032*/ 	.short	0x0038
        /*0034*/ 	.byte	0x00, 0xf0, 0x11, 0x00


	//----- nvinfo : EIATTR_KPARAM_INFO
	.align		4
.L_13:
        /*0038*/ 	.byte	0x04, 0x17
        /*003a*/ 	.short	(.L_15 - .L_14)
.L_14:
        /*003c*/ 	.word	0x00000000
        /*0040*/ 	.short	0x000a
        /*0042*/ 	.short	0x0034
        /*0044*/ 	.byte	0x00, 0xf0, 0x11, 0x00


	//----- nvinfo : EIATTR_KPARAM_INFO
	.align		4
.L_15:
        /*0048*/ 	.byte	0x04, 0x17
        /*004a*/ 	.short	(.L_17 - .L_16)
.L_16:
        /*004c*/ 	.word	0x00000000
        /*0050*/ 	.short	0x0009
        /*0052*/ 	.short	0x0030
        /*0054*/ 	.byte	0x00, 0xf0, 0x11, 0x00


	//----- nvinfo : EIATTR_KPARAM_INFO
	.align		4
.L_17:
        /*0058*/ 	.byte	0x04, 0x17
        /*005a*/ 	.short	(.L_19 - .L_18)
.L_18:
        /*005c*/ 	.word	0x00000000
        /*0060*/ 	.short	0x0008
        /*0062*/ 	.short	0x002c
        /*0064*/ 	.byte	0x00, 0xf0, 0x11, 0x00


	//----- nvinfo : EIATTR_KPARAM_INFO
	.align		4
.L_19:
        /*0068*/ 	.byte	0x04, 0x17
        /*006a*/ 	.short	(.L_21 - .L_20)
.L_20:
        /*006c*/ 	.word	0x00000000
        /*0070*/ 	.short	0x0007
        /*0072*/ 	.short	0x0028
        /*0074*/ 	.byte	0x00, 0xf0, 0x11, 0x00


	//----- nvinfo : EIATTR_KPARAM_INFO
	.align		4
.L_21:
        /*0078*/ 	.byte	0x04, 0x17
        /*007a*/ 	.short	(.L_23 - .L_22)
.L_22:
        /*007c*/ 	.word	0x00000000
        /*0080*/ 	.short	0x0006
        /*0082*/ 	.short	0x0024
        /*0084*/ 	.byte	0x00, 0xf0, 0x11, 0x00


	//----- nvinfo : EIATTR_KPARAM_INFO
	.align		4
.L_23:
        /*0088*/ 	.byte	0x04, 0x17
        /*008a*/ 	.short	(.L_25 - .L_24)
.L_24:
        /*008c*/ 	.word	0x00000000
        /*0090*/ 	.short	0x0005
        /*0092*/ 	.short	0x0020
        /*0094*/ 	.byte	0x00, 0xf0, 0x11, 0x00


	//----- nvinfo : EIATTR_KPARAM_INFO
	.align		4
.L_25:
        /*0098*/ 	.byte	0x04, 0x17
        /*009a*/ 	.short	(.L_27 - .L_26)
.L_26:
        /*009c*/ 	.word	0x00000000
        /*00a0*/ 	.short	0x0004
        /*00a2*/ 	.short	0x001c
        /*00a4*/ 	.byte	0x00, 0xf0, 0x11, 0x00


	//----- nvinfo : EIATTR_KPARAM_INFO
	.align		4
.L_27:
        /*00a8*/ 	.byte	0x04, 0x17
        /*00aa*/ 	.short	(.L_29 - .L_28)
.L_28:
        /*00ac*/ 	.word	0x00000000
        /*00b0*/ 	.short	0x0003
        /*00b2*/ 	.short	0x0018
        /*00b4*/ 	.byte	0x00, 0xf0, 0x11, 0x00


	//----- nvinfo : EIATTR_KPARAM_INFO
	.align		4
.L_29:
        /*00b8*/ 	.byte	0x04, 0x17
        /*00ba*/ 	.short	(.L_31 - .L_30)
.L_30:
        /*00bc*/ 	.word	0x00000000
        /*00c0*/ 	.short	0x0002
        /*00c2*/ 	.short	0x0010
        /*00c4*/ 	.byte	0x00, 0xf4, 0x21, 0x00


	//----- nvinfo : EIATTR_KPARAM_INFO
	.align		4
.L_31:
        /*00c8*/ 	.byte	0x04, 0x17
        /*00ca*/ 	.short	(.L_33 - .L_32)
.L_32:
        /*00cc*/ 	.word	0x00000000
        /*00d0*/ 	.short	0x0001
        /*00d2*/ 	.short	0x0008
        /*00d4*/ 	.byte	0x00, 0xf4, 0x21, 0x00


	//----- nvinfo : EIATTR_KPARAM_INFO
	.align		4
.L_33:
        /*00d8*/ 	.byte	0x04, 0x17
        /*00da*/ 	.short	(.L_35 - .L_34)
.L_34:
        /*00dc*/ 	.word	0x00000000
        /*00e0*/ 	.short	0x0000
        /*00e2*/ 	.short	0x0000
        /*00e4*/ 	.byte	0x00, 0xf4, 0x21, 0x00


	//----- nvinfo : EIATTR_SPARSE_MMA_MASK
	.align		4
.L_35:
        /*00e8*/ 	.byte	0x03, 0x50
        /*00ea*/ 	.short	0x0000


	//----- nvinfo : EIATTR_MAXREG_COUNT
	.align		4
        /*00ec*/ 	.byte	0x03, 0x1b
        /*00ee*/ 	.short	0x00ff


	//----- nvinfo : EIATTR_NUM_BARRIERS
	.align		4
        /*00f0*/ 	.byte	0x02, 0x4c
        /*00f2*/ 	.byte	0x01
	.zero		1


	//----- nvinfo : EIATTR_ANNOTATIONS
	.align		4
        /*00f4*/ 	.byte	0x04, 0x55
        /*00f6*/ 	.short	(.L_37 - .L_36)


	//   ....[0]....
.L_36:
        /*00f8*/ 	.word	0x00000001
        /*00fc*/ 	.byte	0x30, 0x09, 0x00, 0x00, 0x01, 0x00, 0x00, 0x00, 0x60, 0x09, 0x00, 0x00, 0x01, 0x00, 0x00, 0x00
        /* <DEDUP_REMOVED lines=1285> */
        /*515c*/ 	.byte	0x60, 0x3b, 0x02, 0x00, 0x01, 0x00, 0x00, 0x00, 0x30, 0x3c, 0x02, 0x00


	//----- nvinfo : EIATTR_MERCURY_ISA_VERSION
	.align		4
.L_37:
        /*5168*/ 	.byte	0x03, 0x5f
        /*516a*/ 	.short	0x0101


	//----- nvinfo : EIATTR_EXIT_INSTR_OFFSETS
	.align		4
        /*516c*/ 	.byte	0x04, 0x1c
        /*516e*/ 	.short	(.L_39 - .L_38)


	//   ....[0]....
.L_38:
        /*5170*/ 	.word	0x00029dd0


	//   ....[1]....
        /*5174*/ 	.word	0x00029df0


	//----- nvinfo : EIATTR_REQNTID
	.align		4
.L_39:
        /*5178*/ 	.byte	0x04, 0x10
        /*517a*/ 	.short	(.L_41 - .L_40)
.L_40:
        /*517c*/ 	.word	0x00000100
        /*5180*/ 	.word	0x00000001
        /*5184*/ 	.word	0x00000001


	//----- nvinfo : EIATTR_CBANK_PARAM_SIZE
	.align		4
.L_41:
        /*5188*/ 	.byte	0x03, 0x19
        /*518a*/ 	.short	0x0050


	//----- nvinfo : EIATTR_PARAM_CBANK
	.align		4
        /*518c*/ 	.byte	0x04, 0x0a
        /*518e*/ 	.short	(.L_43 - .L_42)
	.align		4
.L_42:
        /*5190*/ 	.word	index@(.nv.constant0.matmul_kernel)
        /*5194*/ 	.short	0x0210
        /*5196*/ 	.short	0x0050


	//----- nvinfo : EIATTR_SW_WAR
	.align		4
.L_43:
        /*5198*/ 	.byte	0x04, 0x36
        /*519a*/ 	.short	(.L_45 - .L_44)
.L_44:
        /*519c*/ 	.word	0x00000008
.L_45:


//--------------------- .nv.callgraph             --------------------------
	.section	.nv.callgraph,"",@"SHT_CUDA_CALLGRAPH"
	.align	4
	.sectionentsize	8
	.align		4
        /*0000*/ 	.word	0x00000000
	.align		4
        /*0004*/ 	.word	0xffffffff
	.align		4
        /*0008*/ 	.word	0x00000000
	.align		4
        /*000c*/ 	.word	0xfffffffe
	.align		4
        /*0010*/ 	.word	0x00000000
	.align		4
        /*0014*/ 	.word	0xfffffffd
	.align		4
        /*0018*/ 	.word	0x00000000
	.align		4
        /*001c*/ 	.word	0xfffffffc


//--------------------- .text.matmul_kernel       --------------------------
	.section	.text.matmul_kernel,"ax",@progbits
	.align	128
        .global         matmul_kernel
        .type           matmul_kernel,@function
        .size           matmul_kernel,(.L_x_3 - matmul_kernel)
        .other          matmul_kernel,@"STO_CUDA_ENTRY STV_DEFAULT"
matmul_kernel:
.text.matmul_kernel:
[----:B------:R-:W0:Y:S08]  /*0000*/  LDC R1, c[0x0][0x28] ;  /* 0x00000a00ff017b82 */ /* 0x000e300000000800 */
[----:B------:R-:W1:Y:S01]  /*0010*/  LDC.64 R4, c[0x0][0x228] ;  /* 0x00008a00ff047b82 */ /* 0x000e620000000a00 */
[----:B------:R-:W2:Y:S01]  /*0020*/  S2R R7, SR_CTAID.X ;  /* 0x0000000000077919 */ /* 0x000ea20000002500 */
[----:B0-----:R-:W-:Y:S01]  /*0030*/  VIADD R1, R1, 0xfffff628 ;  /* 0xfffff62801017836 */ /* 0x001fe20000000000 */
[----:B------:R-:W-:Y:S01]  /*0040*/  UMOV UR6, 0x400 ;  /* 0x0000040000067882 */ /* 0x000fe20000000000 */
[----:B------:R-:W-:Y:S01]  /*0050*/  ULDC.64 UR18, c[0x0][0x208] ;  /* 0x0000820000127ab9 */ /* 0x000fe20000000a00 */
[----:B------:R-:W0:Y:S01]  /*0060*/  S2R R15, SR_TID.X ;  /* 0x00000000000f7919 */ /* 0x000e220000002100 */
[----:B------:R-:W-:-:S02]  /*0070*/  CS2R R24, SRZ ;  /* 0x0000000000187805 */ /* 0x000fc4000001ff00 */
[----:B------:R-:W-:Y:S01]  /*0080*/  CS2R R26, SRZ ;  /* 0x00000000001a7805 */ /* 0x000fe2000001ff00 */
[----:B------:R-:W3:Y:S01]  /*0090*/  S2UR UR4, SR_CgaCtaId ;  /* 0x00000000000479c3 */ /* 0x000ee20000008800 */
[----:B------:R-:W-:Y:S02]  /*00a0*/  CS2R R28, SRZ ;  /* 0x00000000001c7805 */ /* 0x000fe4000001ff00 */
[----:B------:R-:W-:Y:S02]  /*00b0*/  CS2R R30, SRZ ;  /* 0x00000000001e7805 */ /* 0x000fe4000001ff00 */
[----:B------:R-:W-:Y:S02]  /*00c0*/  CS2R R32, SRZ ;  /* 0x0000000000207805 */ /* 0x000fe4000001ff00 */
[----:B------:R-:W-:Y:S02]  /*00d0*/  CS2R R34, SRZ ;  /* 0x0000000000227805 */ /* 0x000fe4000001ff00 */
[----:B------:R-:W-:-:S02]  /*00e0*/  CS2R R36, SRZ ;  /* 0x0000000000247805 */ /* 0x000fc4000001ff00 */
[----:B------:R-:W-:Y:S02]  /*00f0*/  CS2R R38, SRZ ;  /* 0x0000000000267805 */ /* 0x000fe4000001ff00 */
        /* <DEDUP_REMOVED lines=8> */
[----:B------:R-:W-:Y:S01]  /*0180*/  CS2R R56, SRZ ;  /* 0x0000000000387805 */ /* 0x000fe2000001ff00 */
[----:B-1----:R-:W-:Y:S01]  /*0190*/  VIADD R0, R5, 0x1ff ;  /* 0x000001ff05007836 */ /* 0x002fe20000000000 */
[----:B------:R-:W-:Y:S02]  /*01a0*/  CS2R R58, SRZ ;  /* 0x00000000003a7805 */ /* 0x000fe4000001ff00 */
[----:B------:R-:W-:-:S02]  /*01b0*/  CS2R R60, SRZ ;  /* 0x00000000003c7805 */ /* 0x000fc4000001ff00 */
[----:B------:R-:W-:Y:S02]  /*01c0*/  CS2R R62, SRZ ;  /* 0x00000000003e7805 */ /* 0x000fe4000001ff00 */
[----:B------:R-:W-:Y:S02]  /*01d0*/  CS2R R64, SRZ ;  /* 0x0000000000407805 */ /* 0x000fe4000001ff00 */
[----:B------:R-:W-:Y:S02]  /*01e0*/  SHF.R.S32.HI R3, RZ, 0x1f, R0 ;  /* 0x0000001fff037819 */ /* 0x000fe40000011400 */
[----:B------:R-:W-:Y:S02]  /*01f0*/  CS2R R66, SRZ ;  /* 0x0000000000427805 */ /* 0x000fe4000001ff00 */
[----:B------:R-:W-:Y:S01]  /*0200*/  CS2R R68, SRZ ;  /* 0x0000000000447805 */ /* 0x000fe2000001ff00 */
[----:B---3--:R-:W-:Y:S01]  /*0210*/  ULEA UR6, UR4, UR6, 0x18 ;  /* 0x0000000604067291 */ /* 0x008fe2000f8ec03f */
[----:B------:R-:W-:-:S02]  /*0220*/  LEA.HI R3, R3, R0, RZ, 0x9 ;  /* 0x0000000003037211 */ /* 0x000fc400078f48ff */
[----:B------:R-:W-:Y:S02]  /*0230*/  CS2R R70, SRZ ;  /* 0x0000000000467805 */ /* 0x000fe4000001ff00 */
[----:B--2---:R-:W-:Y:S02]  /*0240*/  IABS R10, R7 ;  /* 0x00000007000a7213 */ /* 0x004fe40000000000 */
[----:B------:R-:W-:Y:S02]  /*0250*/  CS2R R72, SRZ ;  /* 0x0000000000487805 */ /* 0x000fe4000001ff00 */
[----:B------:R-:W-:Y:S02]  /*0260*/  SHF.R.S32.HI R3, RZ, 0x9, R3 ;  /* 0x00000009ff037819 */ /* 0x000fe40000011403 */
[----:B------:R-:W-:Y:S02]  /*0270*/  CS2R R74, SRZ ;  /* 0x00000000004a7805 */ /* 0x000fe4000001ff00 */
[----:B0-----:R-:W-:-:S02]  /*0280*/  LOP3.LUT R14, R15, 0x3f, RZ, 0xc0, !PT ;  /* 0x0000003f0f0e7812 */ /* 0x001fc400078ec0ff */
[----:B------:R-:W-:Y:S02]  /*0290*/  CS2R R76, SRZ ;  /* 0x00000000004c7805 */ /* 0x000fe4000001ff00 */
[----:B------:R-:W-:Y:S01]  /*02a0*/  CS2R R78, SRZ ;  /* 0x00000000004e7805 */ /* 0x000fe2000001ff00 */
[----:B------:R-:W-:Y:S01]  /*02b0*/  IMAD.SHL.U32 R6, R3, 0x8, RZ ;  /* 0x0000000803067824 */ /* 0x000fe200078e00ff */
[----:B------:R-:W-:Y:S02]  /*02c0*/  CS2R R80, SRZ ;  /* 0x0000000000507805 */ /* 0x000fe4000001ff00 */
[----:B------:R-:W-:Y:S02]  /*02d0*/  CS2R R82, SRZ ;  /* 0x0000000000527805 */ /* 0x000fe4000001ff00 */
[----:B------:R-:W-:Y:S02]  /*02e0*/  CS2R R84, SRZ ;  /* 0x0000000000547805 */ /* 0x000fe4000001ff00 */
[----:B------:R-:W-:-:S02]  /*02f0*/  CS2R R86, SRZ ;  /* 0x0000000000567805 */ /* 0x000fc4000001ff00 */
[-C--:B------:R-:W-:Y:S02]  /*0300*/  IABS R9, R6.reuse ;  /* 0x0000000600097213 */ /* 0x080fe40000000000 */
[----:B------:R-:W-:Y:S02]  /*0310*/  CS2R R88, SRZ ;  /* 0x0000000000587805 */ /* 0x000fe4000001ff00 */
[----:B------:R-:W-:Y:S02]  /*0320*/  IABS R12, R6 ;  /* 0x00000006000c7213 */ /* 0x000fe40000000000 */
[----:B------:R-:W-:Y:S01]  /*0330*/  CS2R R90, SRZ ;  /* 0x00000000005a7805 */ /* 0x000fe2000001ff00 */
[----:B------:R-:W0:Y:S01]  /*0340*/  I2F.RP R0, R9 ;  /* 0x0000000900007306 */ /* 0x000e220000209400 */
        /* <DEDUP_REMOVED lines=13> */
[----:B------:R-:W-:Y:S01]  /*0420*/  CS2R R118, SRZ ;  /* 0x0000000000767805 */ /* 0x000fe2000001ff00 */
[----:B0-----:R-:W0:Y:S01]  /*0430*/  MUFU.RCP R0, R0 ;  /* 0x0000000000007308 */ /* 0x001e220000001000 */
        /* <DEDUP_REMOVED lines=15> */
[----:B------:R-:W-:Y:S01]  /*0530*/  CS2R R150, SRZ ;  /* 0x0000000000967805 */ /* 0x000fe2000001ff00 */
[----:B0-----:R-:W-:Y:S02]  /*0540*/  VIADD R2, R0, 0xffffffe ;  /* 0x0ffffffe00027836 */ /* 0x001fe40000000000 */
[----:B------:R-:W-:Y:S02]  /*0550*/  IMAD.MOV R0, RZ, RZ, -R12 ;  /* 0x000000ffff007224 */ /* 0x000fe400078e0a0c */
[----:B------:R0:W1:Y:S02]  /*0560*/  F2I.FTZ.U32.TRUNC.NTZ R3, R2 ;  /* 0x0000000200037305 */ /* 0x000064000021f000 */
[----:B0-----:R-:W-:-:S02]  /*0570*/  IMAD.MOV.U32 R2, RZ, RZ, RZ ;  /* 0x000000ffff027224 */ /* 0x001fc400078e00ff */
[----:B-1----:R-:W-:-:S04]  /*0580*/  IMAD.MOV R8, RZ, RZ, -R3 ;  /* 0x000000ffff087224 */ /* 0x002fc800078e0a03 */
[----:B------:R-:W-:Y:S02]  /*0590*/  IMAD R11, R8, R9, RZ ;  /* 0x00000009080b7224 */ /* 0x000fe400078e02ff */
[----:B------:R-:W-:Y:S02]  /*05a0*/  IMAD.MOV.U32 R8, RZ, RZ, R10 ;  /* 0x000000ffff087224 */ /* 0x000fe400078e000a */
[----:B------:R-:W-:-:S06]  /*05b0*/  IMAD.HI.U32 R3, R3, R11, R2 ;  /* 0x0000000b03037227 */ /* 0x000fcc00078e0002 */
[----:B------:R-:W-:-:S04]  /*05c0*/  IMAD.HI.U32 R3, R3, R8, RZ ;  /* 0x0000000803037227 */ /* 0x000fc800078e00ff */
[----:B------:R-:W-:-:S05]  /*05d0*/  IMAD R0, R3, R0, R8 ;  /* 0x0000000003007224 */ /* 0x000fca00078e0208 */
[----:B------:R-:W-:-:S13]  /*05e0*/  ISETP.GT.U32.AND P1, PT, R9, R0, PT ;  /* 0x000000000900720c */ /* 0x000fda0003f24070 */
[----:B------:R-:W-:Y:S02]  /*05f0*/  @!P1 IMAD.IADD R0, R0, 0x1, -R9 ;  /* 0x0000000100009824 */ /* 0x000fe400078e0a09 */
[----:B------:R-:W-:Y:S01]  /*0600*/  @!P1 VIADD R3, R3, 0x1 ;  /* 0x0000000103039836 */ /* 0x000fe20000000000 */
[----:B------:R-:W-:Y:S02]  /*0610*/  ISETP.NE.AND P1, PT, R6, RZ, PT ;  /* 0x000000ff0600720c */ /* 0x000fe40003f25270 */
[----:B------:R-:W-:Y:S02]  /*0620*/  ISETP.GE.U32.AND P0, PT, R0, R9, PT ;  /* 0x000000090000720c */ /* 0x000fe40003f06070 */
[----:B------:R-:W-:-:S04]  /*0630*/  LOP3.LUT R0, R7, R6, RZ, 0x3c, !PT ;  /* 0x0000000607007212 */ /* 0x000fc800078e3cff */
[----:B------:R-:W-:Y:S01]  /*0640*/  ISETP.GE.AND P2, PT, R0, RZ, PT ;  /* 0x000000ff0000720c */ /* 0x000fe20003f46270 */
[----:B------:R-:W-:-:S06]  /*0650*/  VIADD R0, R4, 0x3f ;  /* 0x0000003f04007836 */ /* 0x000fcc0000000000 */
[----:B------:R-:W-:-:S04]  /*0660*/  @P0 VIADD R3, R3, 0x1 ;  /* 0x0000000103030836 */ /* 0x000fc80000000000 */
[----:B------:R-:W-:Y:S01]  /*0670*/  IMAD.MOV.U32 R2, RZ, RZ, R3 ;  /* 0x000000ffff027224 */ /* 0x000fe200078e0003 */
[----:B------:R-:W-:-:S03]  /*0680*/  SHF.R.S32.HI R3, RZ, 0x1f, R0 ;  /* 0x0000001fff037819 */ /* 0x000fc60000011400 */
[----:B------:R-:W-:Y:S01]  /*0690*/  @!P2 IMAD.MOV R2, RZ, RZ, -R2 ;  /* 0x000000ffff02a224 */ /* 0x000fe200078e0a02 */
[----:B------:R-:W-:Y:S02]  /*06a0*/  @!P1 LOP3.LUT R2, RZ, R6, RZ, 0x33, !PT ;  /* 0x00000006ff029212 */ /* 0x000fe400078e33ff */
[----:B------:R-:W-:-:S03]  /*06b0*/  LEA.HI R3, R3, R0, RZ, 0x6 ;  /* 0x0000000003037211 */ /* 0x000fc600078f30ff */
[----:B------:R-:W-:Y:S02]  /*06c0*/  IMAD.SHL.U32 R8, R2, 0x8, RZ ;  /* 0x0000000802087824 */ /* 0x000fe400078e00ff */
[----:B------:R-:W-:-:S03]  /*06d0*/  IMAD.MOV R2, RZ, RZ, -R2 ;  /* 0x000000ffff027224 */ /* 0x000fc600078e0a02 */
[----:B------:R-:W-:Y:S01]  /*06e0*/  LEA.HI.SX32 R3, R3, -R8, 0x1a ;  /* 0x8000000803037211 */ /* 0x000fe200078fd2ff */
[----:B------:R-:W-:-:S03]  /*06f0*/  IMAD R6, R6, R2, R7 ;  /* 0x0000000206067224 */ /* 0x000fc600078e0207 */
[----:B------:R-:W-:Y:S02]  /*0700*/  VIMNMX R13, R3, 0x8, PT ;  /* 0x00000008030d7848 */ /* 0x000fe40003fe0100 */
[----:B------:R-:W-:Y:S02]  /*0710*/  IABS R11, R6 ;  /* 0x00000006000b7213 */ /* 0x000fe40000000000 */
[----:B------:R-:W-:-:S04]  /*0720*/  IABS R9, R13 ;  /* 0x0000000d00097213 */ /* 0x000fc80000000000 */
[----:B------:R-:W0:Y:S08]  /*0730*/  I2F.RP R0, R9 ;  /* 0x0000000900007306 */ /* 0x000e300000209400 */
[----:B0-----:R-:W0:Y:S02]  /*0740*/  MUFU.RCP R0, R0 ;  /* 0x0000000000007308 */ /* 0x001e240000001000 */
[----:B0-----:R-:W-:-:S06]  /*0750*/  VIADD R3, R0, 0xffffffe ;  /* 0x0ffffffe00037836 */ /* 0x001fcc0000000000 */
[----:B------:R-:W0:Y:S02]  /*0760*/  F2I.FTZ.U32.TRUNC.NTZ R3, R3 ;  /* 0x0000000300037305 */ /* 0x000e24000021f000 */
[----:B0-----:R-:W-:-:S04]  /*0770*/  IMAD.MOV R10, RZ, RZ, -R3 ;  /* 0x000000ffff0a7224 */ /* 0x001fc800078e0a03 */
[----:B------:R-:W-:Y:S01]  /*0780*/  IMAD.MOV.U32 R2, RZ, RZ, R10 ;  /* 0x000000ffff027224 */ /* 0x000fe200078e000a */
[----:B------:R-:W-:-:S03]  /*0790*/  IABS R10, R13 ;  /* 0x0000000d000a7213 */ /* 0x000fc60000000000 */
[----:B------:R-:W-:Y:S02]  /*07a0*/  IMAD R7, R2, R9, RZ ;  /* 0x0000000902077224 */ /* 0x000fe400078e02ff */
[----:B------:R-:W-:Y:S02]  /*07b0*/  IMAD.MOV.U32 R2, RZ, RZ, RZ ;  /* 0x000000ffff027224 */ /* 0x000fe400078e00ff */
[----:B------:R-:W-:Y:S02]  /*07c0*/  IMAD.MOV R0, RZ, RZ, -R10 ;  /* 0x000000ffff007224 */ /* 0x000fe400078e0a0a */
        /* <DEDUP_REMOVED lines=8> */
[----:B------:R-:W-:Y:S01]  /*0850*/  LOP3.LUT R0, R6, R13, RZ, 0x3c, !PT ;  /* 0x0000000d06007212 */ /* 0x000fe200078e3cff */
[----:B------:R-:W0:Y:S03]  /*0860*/  LDC R9, c[0x0][0x230] ;  /* 0x00008c00ff097b82 */ /* 0x000e260000000800 */
[----:B------:R-:W-:-:S07]  /*0870*/  ISETP.GE.AND P2, PT, R0, RZ, PT ;  /* 0x000000ff0000720c */ /* 0x000fce0003f46270 */
[----:B------:R-:W-:-:S06]  /*0880*/  @P0 VIADD R2, R2, 0x1 ;  /* 0x0000000102020836 */ /* 0x000fcc0000000000 */
[----:B------:R-:W-:Y:S01]  /*0890*/  @!P2 IMAD.MOV R2, RZ, RZ, -R2 ;  /* 0x000000ffff02a224 */ /* 0x000fe200078e0a02 */
[----:B------:R-:W-:-:S05]  /*08a0*/  @!P1 LOP3.LUT R2, RZ, R13, RZ, 0x33, !PT ;  /* 0x0000000dff029212 */ /* 0x000fca00078e33ff */
[----:B------:R-:W-:Y:S02]  /*08b0*/  IMAD.MOV R0, RZ, RZ, -R2 ;  /* 0x000000ffff007224 */ /* 0x000fe400078e0a02 */
[----:B0-----:R-:W-:Y:S02]  /*08c0*/  VIADD R9, R9, 0x7f ;  /* 0x0000007f09097836 */ /* 0x001fe40000000000 */
[----:B------:R-:W-:Y:S02]  /*08d0*/  IMAD R0, R13, R0, R6 ;  /* 0x000000000d007224 */ /* 0x000fe400078e0206 */
[----:B------:R-:W-:Y:S01]  /*08e0*/  IMAD.SHL.U32 R3, R2, 0x200, RZ ;  /* 0x0000020002037824 */ /* 0x000fe200078e00ff */
[----:B------:R-:W-:Y:S01]  /*08f0*/  ISETP.GE.AND P0, PT, R9, 0x80, PT ;  /* 0x000000800900780c */ /* 0x000fe20003f06270 */
[----:B------:R-:W-:Y:S01]  /*0900*/  IMAD.IADD R0, R8, 0x1, R0 ;  /* 0x0000000108007824 */ /* 0x000fe200078e0200 */
[----:B------:R-:W-:-:S03]  /*0910*/  LOP3.LUT R8, R15, 0x80, RZ, 0xc0, !PT ;  /* 0x000000800f087812 */ /* 0x000fc600078ec0ff */
[----:B------:R-:W-:-:S05]  /*0920*/  IMAD R250, R0, 0x40, R14 ;  /* 0x0000004000fa7824 */ /* 0x000fca00078e020e */
[----:B------:R0:W-:Y:S03]  /*0930*/  STL [R1+0x940], R250 ;  /* 0x000940fa01007387 */ /* 0x0001e60000100800 */
[----:B------:R-:W-:Y:S05]  /*0940*/  @!P0 BRA `(.L_x_0) ;  /* 0x0000023000b88947 */ /* 0x000fea0003800000 */
[----:B------:R-:W-:Y:S01]  /*0950*/  IABS R2, R5 ;  /* 0x0000000500027213 */ /* 0x000fe20000000000 */
[----:B------:R1:W-:Y:S01]  /*0960*/  STL [R1+0x9bc], R5 ;  /* 0x0009bc0501007387 */ /* 0x0003e20000100800 */
[C---:B------:R-:W-:Y:S01]  /*0970*/  LEA.HI R237, R8.reuse, R3, RZ, 0x19 ;  /* 0x0000000308ed7211 */ /* 0x040fe200078fc8ff */
[----:B------:R-:W-:Y:S01]  /*0980*/  ULDC UR8, c[0x0][0x238] ;  /* 0x00008e0000087ab9 */ /* 0x000fe20000000800 */
[----:B------:R-:W2:Y:S01]  /*0990*/  I2F.RP R10, R2 ;  /* 0x00000002000a7306 */ /* 0x000ea20000209400 */
[----:B------:R-:W-:Y:S01]  /*09a0*/  ISETP.NE.U32.AND P0, PT, R8, RZ, PT ;  /* 0x000000ff0800720c */ /* 0x000fe20003f05070 */
[----:B------:R3:W-:Y:S01]  /*09b0*/  STL [R1+0x960], R3 ;  /* 0x0009600301007387 */ /* 0x0007e20000100800 */
[C---:B------:R-:W-:Y:S01]  /*09c0*/  VIADD R0, R237.reuse, 0x1fe ;  /* 0x000001feed007836 */ /* 0x040fe20000000000 */
[----:B------:R-:W-:Y:S01]  /*09d0*/  SHF.R.S32.HI R8, RZ, 0x1f, R9 ;  /* 0x0000001fff087819 */ /* 0x000fe20000011409 */
[C---:B------:R-:W-:Y:S01]  /*09e0*/  VIADD R11, R237.reuse, 0x1fc ;  /* 0x000001fced0b7836 */ /* 0x040fe20000000000 */
[----:B------:R-:W-:Y:S01]  /*09f0*/  IABS R232, R4 ;  /* 0x0000000400e87213 */ /* 0x000fe20000000000 */
[----:B-1----:R-:W1:Y:S01]  /*0a00*/  S2R R5, SR_TID.X ;  /* 0x0000000000057919 */ /* 0x002e620000002100 */
[----:B------:R-:W-:Y:S01]  /*0a10*/  IABS R12, R0 ;  /* 0x00000000000c7213 */ /* 0x000fe20000000000 */
[C---:B------:R-:W-:Y:S01]  /*0a20*/  VIADD R16, R237.reuse, 0x1f8 ;  /* 0x000001f8ed107836 */ /* 0x040fe20000000000 */
[----:B------:R-:W-:Y:S01]  /*0a30*/  IABS R15, R11 ;  /* 0x0000000b000f7213 */ /* 0x000fe20000000000 */
[C---:B------:R-:W-:Y:S01]  /*0a40*/  VIADD R18, R237.reuse, 0x84 ;  /* 0x00000084ed127836 */ /* 0x040fe20000000000 */
[----:B---3--:R-:W-:Y:S01]  /*0a50*/  LEA.HI R3, R8, R9, RZ, 0x7 ;  /* 0x0000000908037211 */ /* 0x008fe200078f38ff */
[----:B------:R-:W-:Y:S01]  /*0a60*/  VIADD R20, R237, 0x6a ;  /* 0x0000006aed147836 */ /* 0x000fe20000000000 */
[----:B------:R-:W-:Y:S01]  /*0a70*/  IABS R19, R16 ;  /* 0x0000001000137213 */ /* 0x000fe20000000000 */
[----:B--2---:R-:W2:Y:S01]  /*0a80*/  MUFU.RCP R10, R10 ;  /* 0x0000000a000a7308 */ /* 0x004ea20000001000 */
[----:B------:R-:W-:Y:S01]  /*0a90*/  ISETP.GE.AND P6, PT, R11, RZ, PT ;  /* 0x000000ff0b00720c */ /* 0x000fe20003fc6270 */
[C---:B------:R-:W-:Y:S01]  /*0aa0*/  VIADD R25, R237.reuse, 0x60 ;  /* 0x00000060ed197836 */ /* 0x040fe20000000000 */
[----:B------:R-:W-:Y:S01]  /*0ab0*/  ULDC UR16, c[0x0][0x23c] ;  /* 0x00008f0000107ab9 */ /* 0x000fe20000000800 */
[C---:B------:R-:W-:Y:S01]  /*0ac0*/  VIADD R32, R237.reuse, 0x5e ;  /* 0x0000005eed207836 */ /* 0x040fe20000000000 */
[----:B------:R-:W-:Y:S01]  /*0ad0*/  ULDC.64 UR4, c[0x0][0x218] ;  /* 0x0000860000047ab9 */ /* 0x000fe20000000a00 */
[C---:B------:R-:W-:Y:S01]  /*0ae0*/  VIADD R30, R237.reuse, 0x58 ;  /* 0x00000058ed1e7836 */ /* 0x040fe20000000000 */
[----:B------:R-:W-:Y:S01]  /*0af0*/  ULDC.64 UR10, c[0x0][0x210] ;  /* 0x00008400000a7ab9 */ /* 0x000fe20000000a00 */
[----:B------:R-:W-:-:S02]  /*0b00*/  VIADD R128, R237, 0x46 ;  /* 0x00000046ed807836 */ /* 0x000fc40000000000 */
[C---:B------:R-:W-:Y:S01]  /*0b10*/  VIADD R38, R237.reuse, 0x42 ;  /* 0x00000042ed267836 */ /* 0x040fe20000000000 */
[----:B------:R-:W-:Y:S01]  /*0b20*/  IABS R27, R30 ;  /* 0x0000001e001b7213 */ /* 0x000fe20000000000 */
[C---:B------:R-:W-:Y:S01]  /*0b30*/  VIADD R227, R237.reuse, 0x3e ;  /* 0x0000003eede37836 */ /* 0x040fe20000000000 */
[----:B------:R-:W-:Y:S01]  /*0b40*/  IABS R39, R128 ;  /* 0x0000008000277213 */ /* 0x000fe20000000000 */
[C---:B------:R-:W-:Y:S01]  /*0b50*/  VIADD R239, R237.reuse, 0x2c ;  /* 0x0000002cedef7836 */ /* 0x040fe20000000000 */
[----:B------:R-:W-:Y:S01]  /*0b60*/  IABS R129, R38 ;  /* 0x0000002600817213 */ /* 0x000fe20000000000 */
[C---:B------:R-:W-:Y:S02]  /*0b70*/  VIADD R244, R237.reuse, 0x28 ;  /* 0x00000028edf47836 */ /* 0x040fe40000000000 */
[----:B--2---:R-:W-:Y:S02]  /*0b80*/  VIADD R6, R10, 0xffffffe ;  /* 0x0ffffffe0a067836 */ /* 0x004fe40000000000 */
[C---:B------:R-:W-:Y:S01]  /*0b90*/  VIADD R10, R237.reuse, 0x1fa ;  /* 0x000001faed0a7836 */ /* 0x040fe20000000000 */
[----:B------:R-:W-:Y:S01]  /*0ba0*/  IABS R238, R244 ;  /* 0x000000f400ee7213 */ /* 0x000fe20000000000 */
[----:B------:R2:W3:Y:S01]  /*0bb0*/  F2I.FTZ.U32.TRUNC.NTZ R7, R6 ;  /* 0x0000000600077305 */ /* 0x0004e2000021f000 */
[C---:B------:R-:W-:Y:S01]  /*0bc0*/  VIADD R249, R237.reuse, 0x26 ;  /* 0x00000026edf97836 */ /* 0x040fe20000000000 */
[----:B-1----:R-:W-:Y:S01]  /*0bd0*/  STL [R1+0x9c4], R5 ;  /* 0x0009c40501007387 */ /* 0x002fe20000100800 */
[----:B------:R-:W-:Y:S01]  /*0be0*/  IABS R17, R10 ;  /* 0x0000000a00117213 */ /* 0x000fe20000000000 */
[----:B------:R-:W-:-:S02]  /*0bf0*/  VIADD R234, R237, 0x2a ;  /* 0x0000002aedea7836 */ /* 0x000fc40000000000 */
[----:B------:R1:W-:Y:S01]  /*0c00*/  STL [R1+0x8dc], R3 ;  /* 0x0008dc0301007387 */ /* 0x0003e20000100800 */
[----:B------:R-:W-:Y:S01]  /*0c10*/  IABS R233, R249 ;  /* 0x000000f900e97213 */ /* 0x000fe20000000000 */
[C---:B------:R-:W-:Y:S02]  /*0c20*/  VIADD R245, R237.reuse, 0x24 ;  /* 0x00000024edf57836 */ /* 0x040fe40000000000 */
[----:B--2---:R-:W-:Y:S02]  /*0c30*/  IMAD.MOV.U32 R6, RZ, RZ, RZ ;  /* 0x000000ffff067224 */ /* 0x004fe400078e00ff */
[C---:B------:R-:W-:Y:S02]  /*0c40*/  VIADD R247, R237.reuse, 0x20 ;  /* 0x00000020edf77836 */ /* 0x040fe40000000000 */
[----:B------:R-:W-:Y:S02]  /*0c50*/  VIADD R246, R237, 0x1e ;  /* 0x0000001eedf67836 */ /* 0x000fe40000000000 */
[----:B---3--:R-:W-:-:S02]  /*0c60*/  IMAD.MOV R13, RZ, RZ, -R7 ;  /* 0x000000ffff0d7224 */ /* 0x008fc400078e0a07 */
[----:B------:R-:W-:Y:S02]  /*0c70*/  VIADD R248, R237, 0x1c ;  /* 0x0000001cedf87836 */ /* 0x000fe40000000000 */
[----:B------:R-:W-:Y:S02]  /*0c80*/  IMAD R13, R13, R2, RZ ;  /* 0x000000020d0d7224 */ /* 0x000fe400078e02ff */
[----:B------:R-:W-:Y:S02]  /*0c90*/  VIADD R251, R237, 0x14 ;  /* 0x00000014edfb7836 */ /* 0x000fe40000000000 */
[----:B------:R-:W-:-:S04]  /*0ca0*/  IMAD.HI.U32 R236, R7, R13, R6 ;  /* 0x0000000d07ec7227 */ /* 0x000fc800078e0006 */
[----:B------:R-:W-:Y:S02]  /*0cb0*/  IMAD.MOV.U32 R13, RZ, RZ, R12 ;  /* 0x000000ffff0d7224 */ /* 0x000fe400078e000c */
[----:B------:R-:W-:-:S04]  /*0cc0*/  IMAD.HI.U32 R7, R236, R15, RZ ;  /* 0x0000000fec077227 */ /* 0x000fc800078e00ff */
[----:B------:R-:W-:-:S04]  /*0cd0*/  IMAD.HI.U32 R6, R236, R13, RZ ;  /* 0x0000000dec067227 */ /* 0x000fc800078e00ff */
[----:B------:R-:W-:Y:S02]  /*0ce0*/  IMAD.MOV R12, RZ, RZ, -R6 ;  /* 0x000000ffff0c7224 */ /* 0x000fe400078e0a06 */
[----:B------:R-:W-:Y:S02]  /*0cf0*/  IMAD.MOV R14, RZ, RZ, -R7 ;  /* 0x000000ffff0e7224 */ /* 0x000fe400078e0a07 */
[----:B------:R-:W-:Y:S01]  /*0d00*/  IMAD R7, R2, R12, R13 ;  /* 0x0000000c02077224 */ /* 0x000fe200078e020d */
[----:B------:R-:W-:Y:S01]  /*0d10*/  SHF.R.U32.HI R12, RZ, 0x5, R5 ;  /* 0x00000005ff0c7819 */ /* 0x000fe20000011605 */
[----:B------:R-:W-:-:S03]  /*0d20*/  IMAD.HI.U32 R6, R236, R17, RZ ;  /* 0x00000011ec067227 */ /* 0x000fc600078e00ff */
[----:B------:R-:W-:Y:S01]  /*0d30*/  ISETP.GT.U32.AND P1, PT, R2, R7, PT ;  /* 0x000000070200720c */ /* 0x000fe20003f24070 */
[----:B------:R-:W-:Y:S01]  /*0d40*/  IMAD.MOV R6, RZ, RZ, -R6 ;  /* 0x000000ffff067224 */ /* 0x000fe200078e0a06 */
[----:B------:R-:W-:Y:S01]  /*0d50*/  R2UR UR28, R12 ;  /* 0x000000000c1c72ca */ /* 0x000fe200000e0000 */
[C---:B------:R-:W-:Y:S02]  /*0d60*/  IMAD R13, R2.reuse, R14, R15 ;  /* 0x0000000e020d7224 */ /* 0x040fe400078e020f */
[C---:B------:R-:W-:Y:S02]  /*0d70*/  IMAD R15, R2.reuse, R6, R17 ;  /* 0x00000006020f7224 */ /* 0x040fe400078e0211 */
[----:B------:R-:W-:Y:S01]  /*0d80*/  VIADD R14, R237, 0x1f6 ;  /* 0x000001f6ed0e7836 */ /* 0x000fe20000000000 */
[----:B------:R-:W-:Y:S01]  /*0d90*/  ISETP.GT.U32.AND P2, PT, R2, R13, PT ;  /* 0x0000000d0200720c */ /* 0x000fe20003f44070 */
[----:B------:R-:W-:Y:S01]  /*0da0*/  IMAD.HI.U32 R6, R236, R19, RZ ;  /* 0x00000013ec067227 */ /* 0x000fe200078e00ff */
[----:B------:R-:W-:-:S02]  /*0db0*/  ISETP.GT.U32.AND P3, PT, R2, R15, PT ;  /* 0x0000000f0200720c */ /* 0x000fc40003f64070 */
[----:B------:R-:W-:Y:S01]  /*0dc0*/  IABS R17, R14 ;  /* 0x0000000e00117213 */ /* 0x000fe20000000000 */
[----:B------:R-:W-:Y:S02]  /*0dd0*/  @!P1 IMAD.IADD R7, R7, 0x1, -R2 ;  /* 0x0000000107079824 */ /* 0x000fe400078e0a02 */
[----:B------:R-:W-:Y:S02]  /*0de0*/  IMAD.MOV R12, RZ, RZ, -R6 ;  /* 0x000000ffff0c7224 */ /* 0x000fe400078e0a06 */
[----:B------:R-:W-:Y:S01]  /*0df0*/  IMAD.HI.U32 R6, R236, R17, RZ ;  /* 0x00000011ec067227 */ /* 0x000fe200078e00ff */
[----:B------:R-:W-:-:S03]  /*0e00*/  ISETP.GT.U32.AND P4, PT, R2, R7, PT ;  /* 0x000000070200720c */ /* 0x000fc60003f84070 */
[--C-:B------:R-:W-:Y:S01]  /*0e10*/  @!P2 IMAD.IADD R13, R13, 0x1, -R2.reuse ;  /* 0x000000010d0da824 */ /* 0x100fe200078e0a02 */
[----:B------:R-:W-:Y:S01]  /*0e20*/  ISETP.GE.AND P2, PT, R0, RZ, PT ;  /* 0x000000ff0000720c */ /* 0x000fe20003f46270 */
[C---:B------:R-:W-:Y:S02]  /*0e30*/  IMAD R9, R2.reuse, R12, R19 ;  /* 0x0000000c02097224 */ /* 0x040fe400078e0213 */
[----:B------:R-:W-:Y:S01]  /*0e40*/  VIADD R12, R237, 0x1f4 ;  /* 0x000001f4ed0c7836 */ /* 0x000fe20000000000 */
[C---:B------:R-:W-:Y:S01]  /*0e50*/  ISETP.GT.U32.AND P5, PT, R2.reuse, R13, PT ;  /* 0x0000000d0200720c */ /* 0x040fe20003fa4070 */
[----:B------:R-:W-:Y:S01]  /*0e60*/  @!P3 IMAD.IADD R15, R15, 0x1, -R2 ;  /* 0x000000010f0fb824 */ /* 0x000fe200078e0a02 */
[C---:B------:R-:W-:Y:S01]  /*0e70*/  ISETP.GT.U32.AND P3, PT, R2.reuse, R9, PT ;  /* 0x000000090200720c */ /* 0x040fe20003f64070 */
[----:B------:R-:W-:Y:S01]  /*0e80*/  IMAD.MOV R6, RZ, RZ, -R6 ;  /* 0x000000ffff067224 */ /* 0x000fe200078e0a06 */
[----:B------:R-:W-:Y:S01]  /*0e90*/  IABS R8, R12 ;  /* 0x0000000c00087213 */ /* 0x000fe20000000000 */
[----:B------:R-:W-:Y:S01]  /*0ea0*/  @!P4 IMAD.IADD R7, R7, 0x1, -R2 ;  /* 0x000000010707c824 */ /* 0x000fe200078e0a02 */
[C---:B------:R-:W-:Y:S01]  /*0eb0*/  ISETP.GT.U32.AND P1, PT, R2.reuse, R15, PT ;  /* 0x0000000f0200720c */ /* 0x040fe20003f24070 */
[----:B------:R-:W-:Y:S01]  /*0ec0*/  IMAD R11, R2, R6, R17 ;  /* 0x00000006020b7224 */ /* 0x000fe200078e0211 */
[----:B------:R-:W-:Y:S01]  /*0ed0*/  ISETP.GE.AND P4, PT, R10, RZ, PT ;  /* 0x000000ff0a00720c */ /* 0x000fe20003f86270 */
[----:B------:R-:W-:-:S02]  /*0ee0*/  IMAD.MOV.U32 R17, RZ, RZ, R8 ;  /* 0x000000ffff117224 */ /* 0x000fc400078e0008 */
[----:B-1----:R-:W-:Y:S02]  /*0ef0*/  IMAD.MOV.U32 R3, RZ, RZ, R7 ;  /* 0x000000ffff037224 */ /* 0x002fe400078e0007 */
[----:B------:R-:W-:-:S04]  /*0f00*/  IMAD.HI.U32 R0, R236, R17, RZ ;  /* 0x00000011ec007227 */ /* 0x000fc800078e00ff */
[--C-:B------:R-:W-:Y:S01]  /*0f10*/  @!P5 IMAD.IADD R13, R13, 0x1, -R2.reuse ;  /* 0x000000010d0dd824 */ /* 0x100fe200078e0a02 */
[----:B------:R-:W-:Y:S01]  /*0f20*/  ISETP.GT.U32.AND P5, PT, R2, R11, PT ;  /* 0x0000000b0200720c */ /* 0x000fe20003fa4070 */
[----:B------:R-:W-:Y:S02]  /*0f30*/  @!P2 IMAD.MOV R3, RZ, RZ, -R3 ;  /* 0x000000ffff03a224 */ /* 0x000fe400078e0a03 */
[----:B------:R-:W-:Y:S01]  /*0f40*/  @!P1 IMAD.IADD R15, R15, 0x1, -R2 ;  /* 0x000000010f0f9824 */ /* 0x000fe200078e0a02 */
[----:B------:R-:W-:Y:S01]  /*0f50*/  ISETP.GE.AND P1, PT, R16, RZ, PT ;  /* 0x000000ff1000720c */ /* 0x000fe20003f26270 */
[----:B------:R-:W-:Y:S01]  /*0f60*/  IMAD.MOV R0, RZ, RZ, -R0 ;  /* 0x000000ffff007224 */ /* 0x000fe200078e0a00 */
[----:B------:R1:W-:Y:S01]  /*0f70*/  STL [R1+0x1c], R3 ;  /* 0x00001c0301007387 */ /* 0x0003e20000100800 */
[----:B------:R-:W-:Y:S01]  /*0f80*/  @!P3 IMAD.IADD R9, R9, 0x1, -R2 ;  /* 0x000000010909b824 */ /* 0x000fe200078e0a02 */
[----:B------:R-:W-:Y:S01]  /*0f90*/  ISETP.GE.AND P3, PT, R14, RZ, PT ;  /* 0x000000ff0e00720c */ /* 0x000fe20003f66270 */
[----:B------:R-:W-:-:S02]  /*0fa0*/  IMAD R17, R2, R0, R17 ;  /* 0x0000000002117224 */ /* 0x000fc400078e0211 */
[C---:B------:R-:W-:Y:S01]  /*0fb0*/  VIADD R8, R237.reuse, 0x1f2 ;  /* 0x000001f2ed087836 */ /* 0x040fe20000000000 */
[C---:B------:R-:W-:Y:S01]  /*0fc0*/  ISETP.GT.U32.AND P2, PT, R2.reuse, R9, PT ;  /* 0x000000090200720c */ /* 0x040fe20003f44070 */
[----:B------:R-:W-:Y:S02]  /*0fd0*/  VIADD R10, R237, 0x1f0 ;  /* 0x000001f0ed0a7836 */ /* 0x000fe40000000000 */
[----:B------:R-:W-:Y:S01]  /*0fe0*/  @!P5 IMAD.IADD R11, R11, 0x1, -R2 ;  /* 0x000000010b0bd824 */ /* 0x000fe200078e0a02 */
[----:B------:R-:W-:Y:S01]  /*0ff0*/  IABS R19, R8 ;  /* 0x0000000800137213 */ /* 0x000fe20000000000 */
[----:B-1----:R-:W-:Y:S01]  /*1000*/  IMAD.MOV.U32 R3, RZ, RZ, R15 ;  /* 0x000000ffff037224 */ /* 0x002fe200078e000f */
[----:B------:R-:W-:Y:S01]  /*1010*/  IABS R6, R10 ;  /* 0x0000000a00067213 */ /* 0x000fe20000000000 */
[----:B------:R-:W-:Y:S01]  /*1020*/  IMAD.MOV.U32 R5, RZ, RZ, R13 ;  /* 0x000000ffff057224 */ /* 0x000fe200078e000d */
[C---:B------:R-:W-:Y:S01]  /*1030*/  ISETP.GT.U32.AND P5, PT, R2.reuse, R11, PT ;  /* 0x0000000b0200720c */ /* 0x040fe20003fa4070 */
[----:B------:R-:W-:Y:S01]  /*1040*/  @!P4 IMAD.MOV R3, RZ, RZ, -R3 ;  /* 0x000000ffff03c224 */ /* 0x000fe200078e0a03 */
[----:B------:R-:W-:Y:S01]  /*1050*/  ISETP.GT.U32.AND P4, PT, R2, R17, PT ;  /* 0x000000110200720c */ /* 0x000fe20003f84070 */
[----:B------:R-:W-:-:S04]  /*1060*/  IMAD.HI.U32 R0, R236, R19, RZ ;  /* 0x00000013ec007227 */ /* 0x000fc800078e00ff */
[----:B------:R-:W-:Y:S01]  /*1070*/  @!P6 IMAD.MOV R5, RZ, RZ, -R5 ;  /* 0x000000ffff05e224 */ /* 0x000fe200078e0a05 */
[----:B------:R-:W-:Y:S01]  /*1080*/  ISETP.GE.AND P6, PT, R12, RZ, PT ;  /* 0x000000ff0c00720c */ /* 0x000fe20003fc6270 */
[----:B------:R-:W-:Y:S02]  /*1090*/  IMAD.MOV R0, RZ, RZ, -R0 ;  /* 0x000000ffff007224 */ /* 0x000fe400078e0a00 */
[----:B------:R-:W-:Y:S01]  /*10a0*/  @!P2 IMAD.IADD R9, R9, 0x1, -R2 ;  /* 0x000000010909a824 */ /* 0x000fe200078e0a02 */
[----:B------:R-:W-:Y:S01]  /*10b0*/  STL [R1+0x18], R5 ;  /* 0x0000180501007387 */ /* 0x000fe20000100800 */
[----:B------:R-:W-:Y:S02]  /*10c0*/  IMAD.MOV.U32 R13, RZ, RZ, R6 ;  /* 0x000000ffff0d7224 */ /* 0x000fe400078e0006 */
[----:B------:R-:W-:Y:S01]  /*10d0*/  @!P4 IMAD.IADD R17, R17, 0x1, -R2 ;  /* 0x000000011111c824 */ /* 0x000fe200078e0a02 */
[----:B------:R1:W-:Y:S01]  /*10e0*/  STL [R1+0x14], R3 ;  /* 0x0000140301007387 */ /* 0x0003e20000100800 */
[----:B------:R-:W-:-:S02]  /*10f0*/  IMAD R7, R2, R0, R19 ;  /* 0x0000000002077224 */ /* 0x000fc400078e0213 */
[----:B------:R-:W-:Y:S01]  /*1100*/  VIADD R14, R237, 0x1ec ;  /* 0x000001eced0e7836 */ /* 0x000fe20000000000 */
[----:B------:R-:W-:Y:S01]  /*1110*/  ISETP.GT.U32.AND P4, PT, R2, R17, PT ;  /* 0x000000110200720c */ /* 0x000fe20003f84070 */
[----:B------:R-:W-:Y:S01]  /*1120*/  IMAD.HI.U32 R0, R236, R13, RZ ;  /* 0x0000000dec007227 */ /* 0x000fe200078e00ff */
[----:B------:R-:W-:Y:S02]  /*1130*/  ISETP.GT.U32.AND P2, PT, R2, R7, PT ;  /* 0x000000070200720c */ /* 0x000fe40003f44070 */
[----:B------:R-:W-:Y:S01]  /*1140*/  IABS R19, R14 ;  /* 0x0000000e00137213 */ /* 0x000fe20000000000 */
[----:B------:R-:W-:Y:S01]  /*1150*/  @!P5 IMAD.IADD R11, R11, 0x1, -R2 ;  /* 0x000000010b0bd824 */ /* 0x000fe200078e0a02 */
[----:B------:R-:W-:Y:S01]  /*1160*/  ISETP.GE.AND P5, PT, R8, RZ, PT ;  /* 0x000000ff0800720c */ /* 0x000fe20003fa6270 */
[----:B-1----:R-:W-:Y:S02]  /*1170*/  IMAD.MOV.U32 R3, RZ, RZ, R9 ;  /* 0x000000ffff037224 */ /* 0x002fe400078e0009 */
[----:B------:R-:W-:-:S02]  /*1180*/  IMAD.MOV R0, RZ, RZ, -R0 ;  /* 0x000000ffff007224 */ /* 0x000fc400078e0a00 */
[----:B------:R-:W-:Y:S01]  /*1190*/  @!P1 IMAD.MOV R3, RZ, RZ, -R3 ;  /* 0x000000ffff039224 */ /* 0x000fe200078e0a03 */
[----:B------:R-:W-:Y:S01]  /*11a0*/  ISETP.GE.AND P1, PT, R10, RZ, PT ;  /* 0x000000ff0a00720c */ /* 0x000fe20003f26270 */
[----:B------:R-:W-:Y:S02]  /*11b0*/  IMAD R9, R2, R0, R13 ;  /* 0x0000000002097224 */ /* 0x000fe400078e020d */
[----:B------:R-:W-:Y:S01]  /*11c0*/  IMAD.HI.U32 R6, R236, R19, RZ ;  /* 0x00000013ec067227 */ /* 0x000fe200078e00ff */
[----:B------:R1:W-:Y:S03]  /*11d0*/  STL [R1+0x10], R3 ;  /* 0x0000100301007387 */ /* 0x0003e60000100800 */
[----:B------:R-:W-:Y:S02]  /*11e0*/  VIADD R12, R237, 0x1ee ;  /* 0x000001eeed0c7836 */ /* 0x000fe40000000000 */
[----:B------:R-:W-:-:S02]  /*11f0*/  IMAD.MOV R6, RZ, RZ, -R6 ;  /* 0x000000ffff067224 */ /* 0x000fc400078e0a06 */
[--C-:B------:R-:W-:Y:S01]  /*1200*/  @!P4 IMAD.IADD R17, R17, 0x1, -R2.reuse ;  /* 0x000000011111c824 */ /* 0x100fe200078e0a02 */
[----:B------:R-:W-:Y:S01]  /*1210*/  IABS R15, R12 ;  /* 0x0000000c000f7213 */ /* 0x000fe20000000000 */
[----:B------:R-:W-:Y:S01]  /*1220*/  @!P2 IMAD.IADD R7, R7, 0x1, -R2 ;  /* 0x000000010707a824 */ /* 0x000fe200078e0a02 */
[----:B------:R-:W-:Y:S01]  /*1230*/  ISETP.GE.AND P4, PT, R12, RZ, PT ;  /* 0x000000ff0c00720c */ /* 0x000fe20003f86270 */
[----:B-1----:R-:W-:Y:S02]  /*1240*/  IMAD.MOV.U32 R3, RZ, RZ, R11 ;  /* 0x000000ffff037224 */ /* 0x002fe400078e000b */
[C---:B------:R-:W-:Y:S01]  /*1250*/  IMAD R66, R2.reuse, R6, R19 ;  /* 0x0000000602427224 */ /* 0x040fe200078e0213 */
[C---:B------:R-:W-:Y:S01]  /*1260*/  ISETP.GT.U32.AND P2, PT, R2.reuse, R7, PT ;  /* 0x000000070200720c */ /* 0x040fe20003f44070 */
[----:B------:R-:W-:Y:S01]  /*1270*/  @!P3 IMAD.MOV R3, RZ, RZ, -R3 ;  /* 0x000000ffff03b224 */ /* 0x000fe200078e0a03 */
[C---:B------:R-:W-:Y:S01]  /*1280*/  ISETP.GT.U32.AND P3, PT, R2.reuse, R9, PT ;  /* 0x000000090200720c */ /* 0x040fe20003f64070 */
[----:B------:R-:W-:Y:S01]  /*1290*/  IMAD.MOV.U32 R5, RZ, RZ, R17 ;  /* 0x000000ffff057224 */ /* 0x000fe200078e0011 */
[----:B------:R-:W-:Y:S01]  /*12a0*/  IABS R19, R20 ;  /* 0x0000001400137213 */ /* 0x000fe20000000000 */
[----:B------:R-:W-:Y:S01]  /*12b0*/  VIADD R10, R237, 0x1ea ;  /* 0x000001eaed0a7836 */ /* 0x000fe20000000000 */
[----:B------:R1:W-:Y:S01]  /*12c0*/  STL [R1+0xc], R3 ;  /* 0x00000c0301007387 */ /* 0x0003e20000100800 */
[----:B------:R-:W-:Y:S01]  /*12d0*/  @!P6 IMAD.MOV R5, RZ, RZ, -R5 ;  /* 0x000000ffff05e224 */ /* 0x000fe200078e0a05 */
[----:B------:R-:W-:Y:S01]  /*12e0*/  ISETP.GT.U32.AND P6, PT, R2, R66, PT ;  /* 0x000000420200720c */ /* 0x000fe20003fc4070 */
[----:B------:R-:W-:Y:S01]  /*12f0*/  IMAD.HI.U32 R0, R236, R15, RZ ;  /* 0x0000000fec007227 */ /* 0x000fe200078e00ff */
[----:B------:R-:W-:-:S02]  /*1300*/  IABS R11, R10 ;  /* 0x0000000a000b7213 */ /* 0x000fc40000000000 */
[----:B------:R-:W-:Y:S01]  /*1310*/  STL [R1+0x8], R5 ;  /* 0x0000080501007387 */ /* 0x000fe20000100800 */
[----:B------:R-:W-:Y:S02]  /*1320*/  IMAD.MOV R0, RZ, RZ, -R0 ;  /* 0x000000ffff007224 */ /* 0x000fe400078e0a00 */
[----:B------:R-:W-:Y:S02]  /*1330*/  @!P3 IMAD.IADD R9, R9, 0x1, -R2 ;  /* 0x000000010909b824 */ /* 0x000fe400078e0a02 */
[----:B------:R-:W-:Y:S02]  /*1340*/  VIADD R12, R237, 0x1e8 ;  /* 0x000001e8ed0c7836 */ /* 0x000fe40000000000 */
[C---:B------:R-:W-:Y:S01]  /*1350*/  IMAD R252, R2.reuse, R0, R15 ;  /* 0x0000000002fc7224 */ /* 0x040fe200078e020f */
[----:B------:R-:W-:Y:S01]  /*1360*/  ISETP.GT.U32.AND P3, PT, R2, R9, PT ;  /* 0x000000090200720c */ /* 0x000fe20003f64070 */
[----:B------:R-:W-:Y:S01]  /*1370*/  IMAD.HI.U32 R0, R236, R11, RZ ;  /* 0x0000000bec007227 */ /* 0x000fe200078e00ff */
[----:B------:R-:W-:-:S03]  /*1380*/  IABS R6, R12 ;  /* 0x0000000c00067213 */ /* 0x000fc60000000000 */
[----:B------:R-:W-:Y:S01]  /*1390*/  @!P2 IMAD.IADD R7, R7, 0x1, -R2 ;  /* 0x000000010707a824 */ /* 0x000fe200078e0a02 */
[----:B------:R-:W-:Y:S01]  /*13a0*/  ISETP.GT.U32.AND P2, PT, R2, R252, PT ;  /* 0x000000fc0200720c */ /* 0x000fe20003f44070 */
[----:B------:R-:W-:Y:S02]  /*13b0*/  IMAD.MOV R0, RZ, RZ, -R0 ;  /* 0x000000ffff007224 */ /* 0x000fe400078e0a00 */
[----:B------:R-:W-:Y:S02]  /*13c0*/  @!P6 IMAD.IADD R66, R66, 0x1, -R2 ;  /* 0x000000014242e824 */ /* 0x000fe400078e0a02 */
[----:B-1----:R-:W-:Y:S02]  /*13d0*/  IMAD.MOV.U32 R3, RZ, RZ, R7 ;  /* 0x000000ffff037224 */ /* 0x002fe400078e0007 */
[----:B------:R-:W-:Y:S01]  /*13e0*/  IMAD.MOV.U32 R7, RZ, RZ, R6 ;  /* 0x000000ffff077224 */ /* 0x000fe200078e0006 */
[C---:B------:R-:W-:Y:S01]  /*13f0*/  ISETP.GT.U32.AND P6, PT, R2.reuse, R66, PT ;  /* 0x000000420200720c */ /* 0x040fe20003fc4070 */
[----:B------:R-:W-:-:S02]  /*1400*/  IMAD R68, R2, R0, R11 ;  /* 0x0000000002447224 */ /* 0x000fc400078e020b */
[----:B------:R-:W-:-:S04]  /*1410*/  IMAD.HI.U32 R0, R236, R7, RZ ;  /* 0x00000007ec007227 */ /* 0x000fc800078e00ff */
[----:B------:R-:W-:Y:S01]  /*1420*/  @!P3 IMAD.IADD R9, R9, 0x1, -R2 ;  /* 0x000000010909b824 */ /* 0x000fe200078e0a02 */
[----:B------:R-:W-:Y:S01]  /*1430*/  ISETP.GT.U32.AND P3, PT, R2, R68, PT ;  /* 0x000000440200720c */ /* 0x000fe20003f64070 */
[----:B------:R-:W-:Y:S02]  /*1440*/  VIADD R13, R237, 0x1e6 ;  /* 0x000001e6ed0d7836 */ /* 0x000fe40000000000 */
[----:B------:R-:W-:Y:S02]  /*1450*/  IMAD.MOV R0, RZ, RZ, -R0 ;  /* 0x000000ffff007224 */ /* 0x000fe400078e0a00 */
[----:B------:R-:W-:Y:S01]  /*1460*/  @!P6 IMAD.IADD R66, R66, 0x1, -R2 ;  /* 0x000000014242e824 */ /* 0x000fe200078e0a02 */
[----:B------:R-:W-:Y:S01]  /*1470*/  IABS R8, R13 ;  /* 0x0000000d00087213 */ /* 0x000fe20000000000 */
[----:B------:R-:W-:Y:S02]  /*1480*/  IMAD R70, R2, R0, R7 ;  /* 0x0000000002467224 */ /* 0x000fe400078e0207 */
[----:B------:R-:W-:Y:S01]  /*1490*/  @!P5 IMAD.MOV R3, RZ, RZ, -R3 ;  /* 0x000000ffff03d224 */ /* 0x000fe200078e0a03 */
[----:B------:R-:W-:Y:S01]  /*14a0*/  ISETP.GE.AND P5, PT, R14, RZ, PT ;  /* 0x000000ff0e00720c */ /* 0x000fe20003fa6270 */
[----:B------:R-:W-:Y:S01]  /*14b0*/  IMAD.MOV.U32 R11, RZ, RZ, R8 ;  /* 0x000000ffff0b7224 */ /* 0x000fe200078e0008 */
[----:B------:R-:W-:Y:S01]  /*14c0*/  ISETP.GT.U32.AND P6, PT, R2, R70, PT ;  /* 0x000000460200720c */ /* 0x000fe20003fc4070 */
[--C-:B------:R-:W-:Y:S01]  /*14d0*/  @!P3 IMAD.IADD R68, R68, 0x1, -R2.reuse ;  /* 0x000000014444b824 */ /* 0x100fe200078e0a02 */
[----:B------:R1:W-:Y:S01]  /*14e0*/  STL [R1+0x4], R3 ;  /* 0x0000040301007387 */ /* 0x0003e20000100800 */
[----:B------:R-:W-:-:S02]  /*14f0*/  @!P2 IMAD.IADD R252, R252, 0x1, -R2 ;  /* 0x00000001fcfca824 */ /* 0x000fc400078e0a02 */
[----:B------:R-:W-:Y:S01]  /*1500*/  IMAD.HI.U32 R6, R236, R11, RZ ;  /* 0x0000000bec067227 */ /* 0x000fe200078e00ff */
[C---:B------:R-:W-:Y:S02]  /*1510*/  ISETP.GT.U32.AND P3, PT, R2.reuse, R68, PT ;  /* 0x000000440200720c */ /* 0x040fe40003f64070 */
[C---:B------:R-:W-:Y:S01]  /*1520*/  ISETP.GT.U32.AND P2, PT, R2.reuse, R252, PT ;  /* 0x000000fc0200720c */ /* 0x040fe20003f44070 */
[----:B------:R-:W-:Y:S02]  /*1530*/  IMAD.MOV R6, RZ, RZ, -R6 ;  /* 0x000000ffff067224 */ /* 0x000fe400078e0a06 */
[----:B------:R-:W-:Y:S02]  /*1540*/  VIADD R8, R237, 0x1e4 ;  /* 0x000001e4ed087836 */ /* 0x000fe40000000000 */
[----:B-1----:R-:W-:Y:S02]  /*1550*/  IMAD.MOV.U32 R3, RZ, RZ, R9 ;  /* 0x000000ffff037224 */ /* 0x002fe400078e0009 */
[----:B------:R-:W-:Y:S01]  /*1560*/  IMAD R72, R2, R6, R11 ;  /* 0x0000000602487224 */ /* 0x000fe200078e020b */
[----:B------:R-:W-:Y:S01]  /*1570*/  IABS R7, R8 ;  /* 0x0000000800077213 */ /* 0x000fe20000000000 */
[----:B------:R-:W-:Y:S01]  /*1580*/  @!P1 IMAD.MOV R3, RZ, RZ, -R3 ;  /* 0x000000ffff039224 */ /* 0x000fe200078e0a03 */
[----:B------:R-:W-:Y:S01]  /*1590*/  ISETP.GE.AND P1, PT, R10, RZ, PT ;  /* 0x000000ff0a00720c */ /* 0x000fe20003f26270 */
[----:B------:R-:W-:-:S02]  /*15a0*/  @!P6 IMAD.IADD R70, R70, 0x1, -R2 ;  /* 0x000000014646e824 */ /* 0x000fc400078e0a02 */
[----:B------:R-:W-:Y:S01]  /*15b0*/  VIADD R10, R237, 0x1e2 ;  /* 0x000001e2ed0a7836 */ /* 0x000fe20000000000 */
[----:B------:R-:W-:Y:S01]  /*15c0*/  STL [R1], R3 ;  /* 0x0000000301007387 */ /* 0x000fe20000100800 */
[----:B------:R-:W-:Y:S01]  /*15d0*/  @!P5 IMAD.MOV R66, RZ, RZ, -R66 ;  /* 0x000000ffff42d224 */ /* 0x000fe200078e0a42 */
[----:B------:R-:W-:Y:S01]  /*15e0*/  ISETP.GT.U32.AND P5, PT, R2, R72, PT ;  /* 0x000000480200720c */ /* 0x000fe20003fa4070 */
[----:B------:R-:W-:Y:S01]  /*15f0*/  IMAD.HI.U32 R0, R236, R7, RZ ;  /* 0x00000007ec007227 */ /* 0x000fe200078e00ff */
[----:B------:R-:W-:Y:S02]  /*1600*/  ISETP.GT.U32.AND P6, PT, R2, R70, PT ;  /* 0x000000460200720c */ /* 0x000fe40003fc4070 */
[----:B------:R-:W-:Y:S01]  /*1610*/  IABS R9, R10 ;  /* 0x0000000a00097213 */ /* 0x000fe20000000000 */
[--C-:B------:R-:W-:Y:S01]  /*1620*/  @!P3 IMAD.IADD R68, R68, 0x1, -R2.reuse ;  /* 0x000000014444b824 */ /* 0x100fe200078e0a02 */
[----:B------:R-:W-:Y:S01]  /*1630*/  ISETP.GE.AND P3, PT, R8, RZ, PT ;  /* 0x000000ff0800720c */ /* 0x000fe20003f66270 */
[----:B------:R-:W-:Y:S01]  /*1640*/  @!P2 IMAD.IADD R252, R252, 0x1, -R2 ;  /* 0x00000001fcfca824 */ /* 0x000fe200078e0a02 */
[----:B------:R-:W-:Y:S01]  /*1650*/  ISETP.GE.AND P2, PT, R12, RZ, PT ;  /* 0x000000ff0c00720c */ /* 0x000fe20003f46270 */
[----:B------:R-:W-:-:S02]  /*1660*/  IMAD.MOV R0, RZ, RZ, -R0 ;  /* 0x000000ffff007224 */ /* 0x000fc400078e0a00 */
[----:B------:R-:W-:Y:S02]  /*1670*/  VIADD R8, R237, 0x1e0 ;  /* 0x000001e0ed087836 */ /* 0x000fe40000000000 */
[----:B------:R-:W-:-:S04]  /*1680*/  IMAD.HI.U32 R6, R236, R9, RZ ;  /* 0x00000009ec067227 */ /* 0x000fc800078e00ff */
[----:B------:R-:W-:Y:S01]  /*1690*/  IMAD R74, R2, R0, R7 ;  /* 0x00000000024a7224 */ /* 0x000fe200078e0207 */
[----:B------:R-:W-:Y:S01]  /*16a0*/  IABS R7, R8 ;  /* 0x0000000800077213 */ /* 0x000fe20000000000 */
[----:B------:R-:W-:Y:S02]  /*16b0*/  IMAD.MOV R6, RZ, RZ, -R6 ;  /* 0x000000ffff067224 */ /* 0x000fe400078e0a06 */
[--C-:B------:R-:W-:Y:S02]  /*16c0*/  @!P5 IMAD.IADD R72, R72, 0x1, -R2.reuse ;  /* 0x000000014848d824 */ /* 0x100fe400078e0a02 */
[----:B------:R-:W-:Y:S01]  /*16d0*/  @!P6 IMAD.IADD R70, R70, 0x1, -R2 ;  /* 0x000000014646e824 */ /* 0x000fe200078e0a02 */
[C---:B------:R-:W-:Y:S01]  /*16e0*/  ISETP.GT.U32.AND P6, PT, R2.reuse, R74, PT ;  /* 0x0000004a0200720c */ /* 0x040fe20003fc4070 */
[C---:B------:R-:W-:Y:S01]  /*16f0*/  IMAD R76, R2.reuse, R6, R9 ;  /* 0x00000006024c7224 */ /* 0x040fe200078e0209 */
[----:B------:R-:W-:Y:S01]  /*1700*/  ISETP.GT.U32.AND P5, PT, R2, R72, PT ;  /* 0x000000480200720c */ /* 0x000fe20003fa4070 */
[----:B------:R-:W-:-:S04]  /*1710*/  IMAD.HI.U32 R0, R236, R7, RZ ;  /* 0x00000007ec007227 */ /* 0x000fc800078e00ff */
[----:B------:R-:W-:Y:S02]  /*1720*/  IMAD.MOV R0, RZ, RZ, -R0 ;  /* 0x000000ffff007224 */ /* 0x000fe400078e0a00 */
[----:B------:R-:W-:Y:S01]  /*1730*/  @!P2 IMAD.MOV R70, RZ, RZ, -R70 ;  /* 0x000000ffff46a224 */ /* 0x000fe200078e0a46 */
[----:B------:R-:W-:Y:S01]  /*1740*/  ISETP.GT.U32.AND P2, PT, R2, R76, PT ;  /* 0x0000004c0200720c */ /* 0x000fe20003f44070 */
[----:B------:R-:W-:Y:S01]  /*1750*/  @!P1 IMAD.MOV R68, RZ, RZ, -R68 ;  /* 0x000000ffff449224 */ /* 0x000fe200078e0a44 */
[----:B------:R-:W-:Y:S01]  /*1760*/  ISETP.GE.AND P1, PT, R10, RZ, PT ;  /* 0x000000ff0a00720c */ /* 0x000fe20003f26270 */
[----:B------:R-:W-:Y:S02]  /*1770*/  IMAD R78, R2, R0, R7 ;  /* 0x00000000024e7224 */ /* 0x000fe400078e0207 */
[C---:B------:R-:W-:Y:S02]  /*1780*/  VIADD R10, R237.reuse, 0x1de ;  /* 0x000001deed0a7836 */ /* 0x040fe40000000000 */
[--C-:B------:R-:W-:Y:S01]  /*1790*/  @!P6 IMAD.IADD R74, R74, 0x1, -R2.reuse ;  /* 0x000000014a4ae824 */ /* 0x100fe200078e0a02 */
[----:B------:R-:W-:Y:S01]  /*17a0*/  ISETP.GT.U32.AND P6, PT, R2, R78, PT ;  /* 0x0000004e0200720c */ /* 0x000fe20003fc4070 */
[C---:B------:R-:W-:Y:S01]  /*17b0*/  VIADD R12, R237.reuse, 0x1dc ;  /* 0x000001dced0c7836 */ /* 0x040fe20000000000 */
[----:B------:R-:W-:Y:S01]  /*17c0*/  IABS R9, R10 ;  /* 0x0000000a00097213 */ /* 0x000fe20000000000 */
[--C-:B------:R-:W-:Y:S01]  /*17d0*/  @!P5 IMAD.IADD R72, R72, 0x1, -R2.reuse ;  /* 0x000000014848d824 */ /* 0x100fe200078e0a02 */
[----:B------:R-:W-:Y:S01]  /*17e0*/  ISETP.GE.AND P5, PT, R8, RZ, PT ;  /* 0x000000ff0800720c */ /* 0x000fe20003fa6270 */
[----:B------:R-:W-:Y:S01]  /*17f0*/  VIADD R8, R237, 0x1da ;  /* 0x000001daed087836 */ /* 0x000fe20000000000 */
[----:B------:R-:W-:Y:S01]  /*1800*/  IABS R11, R12 ;  /* 0x0000000c000b7213 */ /* 0x000fe20000000000 */
[----:B------:R-:W-:Y:S01]  /*1810*/  @!P2 IMAD.IADD R76, R76, 0x1, -R2 ;  /* 0x000000014c4ca824 */ /* 0x000fe200078e0a02 */
[----:B------:R-:W-:Y:S01]  /*1820*/  ISETP.GT.U32.AND P2, PT, R2, R74, PT ;  /* 0x0000004a0200720c */ /* 0x000fe20003f44070 */
[----:B------:R-:W-:Y:S01]  /*1830*/  IMAD.HI.U32 R0, R236, R9, RZ ;  /* 0x00000009ec007227 */ /* 0x000fe200078e00ff */
[----:B------:R-:W-:-:S03]  /*1840*/  IABS R7, R8 ;  /* 0x0000000800077213 */ /* 0x000fc60000000000 */
[----:B------:R-:W-:Y:S02]  /*1850*/  IMAD.MOV R0, RZ, RZ, -R0 ;  /* 0x000000ffff007224 */ /* 0x000fe400078e0a00 */
[----:B------:R-:W-:-:S04]  /*1860*/  IMAD.HI.U32 R6, R236, R11, RZ ;  /* 0x0000000bec067227 */ /* 0x000fc800078e00ff */
[----:B------:R-:W-:Y:S01]  /*1870*/  @!P6 IMAD.IADD R78, R78, 0x1, -R2 ;  /* 0x000000014e4ee824 */ /* 0x000fe200078e0a02 */
[C---:B------:R-:W-:Y:S01]  /*1880*/  ISETP.GT.U32.AND P6, PT, R2.reuse, R76, PT ;  /* 0x0000004c0200720c */ /* 0x040fe20003fc4070 */
[----:B------:R-:W-:Y:S02]  /*1890*/  IMAD R80, R2, R0, R9 ;  /* 0x0000000002507224 */ /* 0x000fe400078e0209 */
[----:B------:R-:W-:Y:S02]  /*18a0*/  IMAD.MOV R6, RZ, RZ, -R6 ;  /* 0x000000ffff067224 */ /* 0x000fe400078e0a06 */
[----:B------:R-:W-:-:S04]  /*18b0*/  IMAD.HI.U32 R0, R236, R7, RZ ;  /* 0x00000007ec007227 */ /* 0x000fc800078e00ff */
[----:B------:R-:W-:Y:S01]  /*18c0*/  @!P4 IMAD.MOV R252, RZ, RZ, -R252 ;  /* 0x000000fffffcc224 */ /* 0x000fe200078e0afc */
[----:B------:R-:W-:Y:S01]  /*18d0*/  ISETP.GE.AND P4, PT, R13, RZ, PT ;  /* 0x000000ff0d00720c */ /* 0x000fe20003f86270 */
[----:B------:R-:W-:Y:S02]  /*18e0*/  IMAD R82, R2, R6, R11 ;  /* 0x0000000602527224 */ /* 0x000fe400078e020b */
[----:B------:R-:W-:Y:S01]  /*18f0*/  IMAD.MOV R0, RZ, RZ, -R0 ;  /* 0x000000ffff007224 */ /* 0x000fe200078e0a00 */
[----:B------:R-:W-:Y:S01]  /*1900*/  STL [R1+0x99c], R252 ;  /* 0x00099cfc01007387 */ /* 0x000fe20000100800 */
[----:B------:R-:W-:Y:S01]  /*1910*/  @!P2 IMAD.IADD R74, R74, 0x1, -R2 ;  /* 0x000000014a4aa824 */ /* 0x000fe200078e0a02 */
[C---:B------:R-:W-:Y:S01]  /*1920*/  ISETP.GT.U32.AND P2, PT, R2.reuse, R80, PT ;  /* 0x000000500200720c */ /* 0x040fe20003f44070 */
[C---:B------:R-:W-:Y:S02]  /*1930*/  IMAD R84, R2.reuse, R0, R7 ;  /* 0x0000000002547224 */ /* 0x040fe400078e0207 */
[----:B------:R-:W-:Y:S01]  /*1940*/  @!P3 IMAD.MOV R74, RZ, RZ, -R74 ;  /* 0x000000ffff4ab224 */ /* 0x000fe200078e0a4a */
[----:B------:R-:W-:Y:S01]  /*1950*/  ISETP.GT.U32.AND P3, PT, R2, R82, PT ;  /* 0x000000520200720c */ /* 0x000fe20003f64070 */
[----:B------:R-:W-:-:S02]  /*1960*/  VIADD R13, R237, 0x1d8 ;  /* 0x000001d8ed0d7836 */ /* 0x000fc40000000000 */
[----:B------:R-:W-:Y:S01]  /*1970*/  @!P6 IMAD.IADD R76, R76, 0x1, -R2 ;  /* 0x000000014c4ce824 */ /* 0x000fe200078e0a02 */
[C---:B------:R-:W-:Y:S01]  /*1980*/  ISETP.GT.U32.AND P6, PT, R2.reuse, R84, PT ;  /* 0x000000540200720c */ /* 0x040fe20003fc4070 */
[----:B------:R-:W-:Y:S01]  /*1990*/  @!P4 IMAD.MOV R72, RZ, RZ, -R72 ;  /* 0x000000ffff48c224 */ /* 0x000fe200078e0a48 */
[----:B------:R-:W-:Y:S01]  /*19a0*/  IABS R9, R13 ;  /* 0x0000000d00097213 */ /* 0x000fe20000000000 */
[----:B------:R-:W-:Y:S01]  /*19b0*/  VIADD R6, R237, 0x1d6 ;  /* 0x000001d6ed067836 */ /* 0x000fe20000000000 */
[----:B------:R-:W-:Y:S01]  /*19c0*/  ISETP.GT.U32.AND P4, PT, R2, R78, PT ;  /* 0x0000004e0200720c */ /* 0x000fe20003f84070 */
[----:B------:R-:W-:Y:S01]  /*19d0*/  @!P2 IMAD.IADD R80, R80, 0x1, -R2 ;  /* 0x000000015050a824 */ /* 0x000fe200078e0a02 */
[----:B------:R-:W-:Y:S01]  /*19e0*/  ISETP.GE.AND P2, PT, R12, RZ, PT ;  /* 0x000000ff0c00720c */ /* 0x000fe20003f46270 */
[----:B------:R-:W-:Y:S01]  /*19f0*/  IMAD.HI.U32 R0, R236, R9, RZ ;  /* 0x00000009ec007227 */ /* 0x000fe200078e00ff */
[----:B------:R-:W-:-:S03]  /*1a00*/  IABS R7, R6 ;  /* 0x0000000600077213 */ /* 0x000fc60000000000 */
[----:B------:R-:W-:Y:S01]  /*1a10*/  @!P3 IMAD.IADD R82, R82, 0x1, -R2 ;  /* 0x000000015252b824 */ /* 0x000fe200078e0a02 */
[----:B------:R-:W-:Y:S01]  /*1a20*/  ISETP.GT.U32.AND P3, PT, R2, R80, PT ;  /* 0x000000500200720c */ /* 0x000fe20003f64070 */
[----:B------:R-:W-:Y:S02]  /*1a30*/  IMAD.MOV R0, RZ, RZ, -R0 ;  /* 0x000000ffff007224 */ /* 0x000fe400078e0a00 */
[----:B------:R-:W-:Y:S01]  /*1a40*/  @!P6 IMAD.IADD R84, R84, 0x1, -R2 ;  /* 0x000000015454e824 */ /* 0x000fe200078e0a02 */
[C---:B------:R-:W-:Y:S01]  /*1a50*/  ISETP.GT.U32.AND P6, PT, R2.reuse, R82, PT ;  /* 0x000000520200720c */ /* 0x040fe20003fc4070 */
[----:B------:R-:W-:Y:S02]  /*1a60*/  IMAD R86, R2, R0, R9 ;  /* 0x0000000002567224 */ /* 0x000fe400078e0209 */
[----:B------:R-:W-:-:S04]  /*1a70*/  IMAD.HI.U32 R0, R236, R7, RZ ;  /* 0x00000007ec007227 */ /* 0x000fc800078e00ff */
[----:B------:R-:W-:Y:S01]  /*1a80*/  @!P4 IMAD.IADD R78, R78, 0x1, -R2 ;  /* 0x000000014e4ec824 */ /* 0x000fe200078e0a02 */
[----:B------:R-:W-:Y:S01]  /*1a90*/  ISETP.GE.AND P4, PT, R10, RZ, PT ;  /* 0x000000ff0a00720c */ /* 0x000fe20003f86270 */
[----:B------:R-:W-:Y:S02]  /*1aa0*/  VIADD R10, R237, 0x1d4 ;  /* 0x000001d4ed0a7836 */ /* 0x000fe40000000000 */
[----:B------:R-:W-:Y:S02]  /*1ab0*/  IMAD.MOV R88, RZ, RZ, -R0 ;  /* 0x000000ffff587224 */ /* 0x000fe400078e0a00 */
[----:B------:R-:W-:Y:S01]  /*1ac0*/  @!P6 IMAD.IADD R82, R82, 0x1, -R2 ;  /* 0x000000015252e824 */ /* 0x000fe200078e0a02 */
[----:B------:R-:W-:Y:S01]  /*1ad0*/  IABS R9, R10 ;  /* 0x0000000a00097213 */ /* 0x000fe20000000000 */
[C---:B------:R-:W-:Y:S02]  /*1ae0*/  IMAD R88, R2.reuse, R88, R7 ;  /* 0x0000005802587224 */ /* 0x040fe400078e0207 */
[----:B------:R-:W-:Y:S01]  /*1af0*/  @!P5 IMAD.MOV R78, RZ, RZ, -R78 ;  /* 0x000000ffff4ed224 */ /* 0x000fe200078e0a4e */
[----:B------:R-:W-:Y:S01]  /*1b00*/  ISETP.GT.U32.AND P5, PT, R2, R86, PT ;  /* 0x000000560200720c */ /* 0x000fe20003fa4070 */
[----:B------:R-:W-:Y:S01]  /*1b10*/  IMAD.HI.U32 R0, R236, R9, RZ ;  /* 0x00000009ec007227 */ /* 0x000fe200078e00ff */
[----:B------:R-:W-:-:S03]  /*1b20*/  ISETP.GT.U32.AND P6, PT, R2, R88, PT ;  /* 0x000000580200720c */ /* 0x000fc60003fc4070 */
[----:B------:R-:W-:Y:S02]  /*1b30*/  IMAD.MOV R0, RZ, RZ, -R0 ;  /* 0x000000ffff007224 */ /* 0x000fe400078e0a00 */
[C---:B------:R-:W-:Y:S02]  /*1b40*/  VIADD R12, R237.reuse, 0x1d2 ;  /* 0x000001d2ed0c7836 */ /* 0x040fe40000000000 */
[----:B------:R-:W-:Y:S02]  /*1b50*/  IMAD R90, R2, R0, R9 ;  /* 0x00000000025a7224 */ /* 0x000fe400078e0209 */
[--C-:B------:R-:W-:Y:S01]  /*1b60*/  @!P3 IMAD.IADD R80, R80, 0x1, -R2.reuse ;  /* 0x000000015050b824 */ /* 0x100fe200078e0a02 */
[----:B------:R-:W-:Y:S01]  /*1b70*/  IABS R7, R12 ;  /* 0x0000000c00077213 */ /* 0x000fe20000000000 */
[--C-:B------:R-:W-:Y:S01]  /*1b80*/  @!P5 IMAD.IADD R86, R86, 0x1, -R2.reuse ;  /* 0x000000015656d824 */ /* 0x100fe200078e0a02 */
[----:B------:R-:W-:Y:S01]  /*1b90*/  ISETP.GE.AND P3, PT, R8, RZ, PT ;  /* 0x000000ff0800720c */ /* 0x000fe20003f66270 */
[----:B------:R-:W-:Y:S01]  /*1ba0*/  @!P6 IMAD.IADD R88, R88, 0x1, -R2 ;  /* 0x000000015858e824 */ /* 0x000fe200078e0a02 */
[----:B------:R-:W-:Y:S01]  /*1bb0*/  ISETP.GT.U32.AND P6, PT, R2, R90, PT ;  /* 0x0000005a0200720c */ /* 0x000fe20003fc4070 */
[----:B------:R-:W-:Y:S01]  /*1bc0*/  VIADD R8, R237, 0x1d0 ;  /* 0x000001d0ed087836 */ /* 0x000fe20000000000 */
[----:B------:R-:W-:Y:S01]  /*1bd0*/  ISETP.GE.AND P5, PT, R6, RZ, PT ;  /* 0x000000ff0600720c */ /* 0x000fe20003fa6270 */
[----:B------:R-:W-:-:S03]  /*1be0*/  IMAD.HI.U32 R0, R236, R7, RZ ;  /* 0x00000007ec007227 */ /* 0x000fc600078e00ff */
[----:B------:R-:W-:Y:S01]  /*1bf0*/  IABS R9, R8 ;  /* 0x0000000800097213 */ /* 0x000fe20000000000 */
[----:B------:R-:W-:Y:S02]  /*1c00*/  IMAD.MOV R0, RZ, RZ, -R0 ;  /* 0x000000ffff007224 */ /* 0x000fe400078e0a00 */
[----:B------:R-:W-:Y:S02]  /*1c10*/  VIADD R14, R237, 0x1ce ;  /* 0x000001ceed0e7836 */ /* 0x000fe40000000000 */
[----:B------:R-:W-:Y:S02]  /*1c20*/  IMAD R92, R2, R0, R7 ;  /* 0x00000000025c7224 */ /* 0x000fe400078e0207 */
[----:B------:R-:W-:Y:S01]  /*1c30*/  @!P6 IMAD.IADD R90, R90, 0x1, -R2 ;  /* 0x000000015a5ae824 */ /* 0x000fe200078e0a02 */
[----:B------:R-:W-:Y:S01]  /*1c40*/  ISETP.GT.U32.AND P6, PT, R2, R86, PT ;  /* 0x000000560200720c */ /* 0x000fe20003fc4070 */
[----:B------:R-:W-:Y:S01]  /*1c50*/  IMAD.HI.U32 R0, R236, R9, RZ ;  /* 0x00000009ec007227 */ /* 0x000fe200078e00ff */
[----:B------:R-:W-:-:S03]  /*1c60*/  IABS R6, R14 ;  /* 0x0000000e00067213 */ /* 0x000fc60000000000 */
[----:B------:R-:W-:Y:S01]  /*1c70*/  @!P1 IMAD.MOV R76, RZ, RZ, -R76 ;  /* 0x000000ffff4c9224 */ /* 0x000fe200078e0a4c */
[C---:B------:R-:W-:Y:S01]  /*1c80*/  ISETP.GT.U32.AND P1, PT, R2.reuse, R84, PT ;  /* 0x000000540200720c */ /* 0x040fe20003f24070 */
[----:B------:R-:W-:Y:S02]  /*1c90*/  IMAD.MOV R0, RZ, RZ, -R0 ;  /* 0x000000ffff007224 */ /* 0x000fe400078e0a00 */
[----:B------:R-:W-:Y:S02]  /*1ca0*/  IMAD.MOV.U32 R7, RZ, RZ, R6 ;  /* 0x000000ffff077224 */ /* 0x000fe400078e0006 */
[----:B------:R-:W-:Y:S01]  /*1cb0*/  @!P4 IMAD.MOV R80, RZ, RZ, -R80 ;  /* 0x000000ffff50c224 */ /* 0x000fe200078e0a50 */
[C---:B------:R-:W-:Y:S01]  /*1cc0*/  ISETP.GT.U32.AND P4, PT, R2.reuse, R88, PT ;  /* 0x000000580200720c */ /* 0x040fe20003f84070 */
[----:B------:R-:W-:Y:S02]  /*1cd0*/  IMAD R94, R2, R0, R9 ;  /* 0x00000000025e7224 */ /* 0x000fe400078e0209 */
[----:B------:R-:W-:-:S04]  /*1ce0*/  IMAD.HI.U32 R6, R236, R7, RZ ;  /* 0x00000007ec067227 */ /* 0x000fc800078e00ff */
[----:B------:R-:W-:Y:S01]  /*1cf0*/  @!P6 IMAD.IADD R86, R86, 0x1, -R2 ;  /* 0x000000015656e824 */ /* 0x000fe200078e0a02 */
[----:B------:R-:W-:Y:S01]  /*1d00*/  ISETP.GT.U32.AND P6, PT, R2, R94, PT ;  /* 0x0000005e0200720c */ /* 0x000fe20003fc4070 */
[----:B------:R-:W-:Y:S02]  /*1d10*/  IMAD.MOV R6, RZ, RZ, -R6 ;  /* 0x000000ffff067224 */ /* 0x000fe400078e0a06 */
[--C-:B------:R-:W-:Y:S01]  /*1d20*/  @!P1 IMAD.IADD R84, R84, 0x1, -R2.reuse ;  /* 0x0000000154549824 */ /* 0x100fe200078e0a02 */
[----:B------:R-:W-:Y:S01]  /*1d30*/  ISETP.GE.AND P1, PT, R13, RZ, PT ;  /* 0x000000ff0d00720c */ /* 0x000fe20003f26270 */
[C---:B------:R-:W-:Y:S02]  /*1d40*/  VIADD R16, R237.reuse, 0x1ca ;  /* 0x000001caed107836 */ /* 0x040fe40000000000 */
[----:B------:R-:W-:Y:S02]  /*1d50*/  IMAD R96, R2, R6, R7 ;  /* 0x0000000602607224 */ /* 0x000fe400078e0207 */
[--C-:B------:R-:W-:Y:S01]  /*1d60*/  @!P4 IMAD.IADD R88, R88, 0x1, -R2.reuse ;  /* 0x000000015858c824 */ /* 0x100fe200078e0a02 */
[----:B------:R-:W-:Y:S01]  /*1d70*/  IABS R13, R16 ;  /* 0x00000010000d7213 */ /* 0x000fe20000000000 */
[----:B------:R-:W-:Y:S01]  /*1d80*/  VIADD R15, R237, 0x1cc ;  /* 0x000001cced0f7836 */ /* 0x000fe20000000000 */
[----:B------:R-:W-:Y:S01]  /*1d90*/  ISETP.GT.U32.AND P4, PT, R2, R96, PT ;  /* 0x000000600200720c */ /* 0x000fe20003f84070 */
[----:B------:R-:W-:-:S02]  /*1da0*/  @!P6 IMAD.IADD R94, R94, 0x1, -R2 ;  /* 0x000000015e5ee824 */ /* 0x000fc400078e0a02 */
[----:B------:R-:W-:Y:S01]  /*1db0*/  IMAD.HI.U32 R6, R236, R13, RZ ;  /* 0x0000000dec067227 */ /* 0x000fe200078e00ff */
[----:B------:R-:W-:-:S03]  /*1dc0*/  IABS R11, R15 ;  /* 0x0000000f000b7213 */ /* 0x000fc60000000000 */
[----:B------:R-:W-:Y:S01]  /*1dd0*/  @!P3 IMAD.MOV R84, RZ, RZ, -R84 ;  /* 0x000000ffff54b224 */ /* 0x000fe200078e0a54 */
[C---:B------:R-:W-:Y:S01]  /*1de0*/  ISETP.GT.U32.AND P3, PT, R2.reuse, R92, PT ;  /* 0x0000005c0200720c */ /* 0x040fe20003f64070 */
[----:B------:R-:W-:Y:S01]  /*1df0*/  @!P1 IMAD.MOV R86, RZ, RZ, -R86 ;  /* 0x000000ffff569224 */ /* 0x000fe200078e0a56 */
[C---:B------:R-:W-:Y:S01]  /*1e00*/  ISETP.GT.U32.AND P1, PT, R2.reuse, R94, PT ;  /* 0x0000005e0200720c */ /* 0x040fe20003f24070 */
[----:B------:R-:W-:Y:S02]  /*1e10*/  IMAD.MOV R6, RZ, RZ, -R6 ;  /* 0x000000ffff067224 */ /* 0x000fe400078e0a06 */
[----:B------:R-:W-:Y:S01]  /*1e20*/  @!P2 IMAD.MOV R82, RZ, RZ, -R82 ;  /* 0x000000ffff52a224 */ /* 0x000fe200078e0a52 */
[C---:B------:R-:W-:Y:S01]  /*1e30*/  ISETP.GT.U32.AND P2, PT, R2.reuse, R90, PT ;  /* 0x0000005a0200720c */ /* 0x040fe20003f44070 */
[----:B------:R-:W-:Y:S02]  /*1e40*/  IMAD R100, R2, R6, R13 ;  /* 0x0000000602647224 */ /* 0x000fe400078e020d */
[----:B------:R-:W-:-:S02]  /*1e50*/  VIADD R6, R237, 0x1c8 ;  /* 0x000001c8ed067836 */ /* 0x000fc40000000000 */
[----:B------:R-:W-:Y:S02]  /*1e60*/  @!P4 IMAD.IADD R96, R96, 0x1, -R2 ;  /* 0x000000016060c824 */ /* 0x000fe400078e0a02 */
[----:B------:R-:W-:Y:S01]  /*1e70*/  IMAD.HI.U32 R0, R236, R11, RZ ;  /* 0x0000000bec007227 */ /* 0x000fe200078e00ff */
[----:B------:R-:W-:Y:S02]  /*1e80*/  IABS R7, R6 ;  /* 0x0000000600077213 */ /* 0x000fe40000000000 */
[----:B------:R-:W-:Y:S01]  /*1e90*/  ISETP.GT.U32.AND P4, PT, R2, R96, PT ;  /* 0x000000600200720c */ /* 0x000fe20003f84070 */
[----:B------:R-:W-:Y:S02]  /*1ea0*/  IMAD.MOV R0, RZ, RZ, -R0 ;  /* 0x000000ffff007224 */ /* 0x000fe400078e0a00 */
[--C-:B------:R-:W-:Y:S01]  /*1eb0*/  @!P3 IMAD.IADD R92, R92, 0x1, -R2.reuse ;  /* 0x000000015c5cb824 */ /* 0x100fe200078e0a02 */
[----:B------:R-:W-:Y:S01]  /*1ec0*/  ISETP.GE.AND P3, PT, R12, RZ, PT ;  /* 0x000000ff0c00720c */ /* 0x000fe20003f66270 */
[----:B------:R-:W-:Y:S01]  /*1ed0*/  @!P1 IMAD.IADD R94, R94, 0x1, -R2 ;  /* 0x000000015e5e9824 */ /* 0x000fe200078e0a02 */
[----:B------:R-:W-:Y:S01]  /*1ee0*/  ISETP.GE.AND P1, PT, R14, RZ, PT ;  /* 0x000000ff0e00720c */ /* 0x000fe20003f26270 */
[C---:B------:R-:W-:Y:S01]  /*1ef0*/  IMAD R98, R2.reuse, R0, R11 ;  /* 0x0000000002627224 */ /* 0x040fe200078e020b */
[----:B------:R-:W-:Y:S01]  /*1f00*/  ISETP.GT.U32.AND P6, PT, R2, R92, PT ;  /* 0x0000005c0200720c */ /* 0x000fe20003fc4070 */
[----:B------:R-:W-:-:S04]  /*1f10*/  IMAD.HI.U32 R0, R236, R7, RZ ;  /* 0x00000007ec007227 */ /* 0x000fc800078e00ff */
[----:B------:R-:W-:Y:S01]  /*1f20*/  @!P2 IMAD.IADD R90, R90, 0x1, -R2 ;  /* 0x000000015a5aa824 */ /* 0x000fe200078e0a02 */
[----:B------:R-:W-:Y:S01]  /*1f30*/  ISETP.GE.AND P2, PT, R10, RZ, PT ;  /* 0x000000ff0a00720c */ /* 0x000fe20003f46270 */
[----:B------:R-:W-:Y:S02]  /*1f40*/  IMAD.MOV R0, RZ, RZ, -R0 ;  /* 0x000000ffff007224 */ /* 0x000fe400078e0a00 */
[----:B------:R-:W-:Y:S01]  /*1f50*/  @!P4 IMAD.IADD R96, R96, 0x1, -R2 ;  /* 0x000000016060c824 */ /* 0x000fe200078e0a02 */
[----:B------:R-:W-:Y:S01]  /*1f60*/  ISETP.GE.AND P4, PT, R15, RZ, PT ;  /* 0x000000ff0f00720c */ /* 0x000fe20003f86270 */
[C---:B------:R-:W-:Y:S02]  /*1f70*/  IMAD R102, R2.reuse, R0, R7 ;  /* 0x0000000002667224 */ /* 0x040fe400078e0207 */
[----:B------:R-:W-:Y:S01]  /*1f80*/  @!P5 IMAD.MOV R88, RZ, RZ, -R88 ;  /* 0x000000ffff58d224 */ /* 0x000fe200078e0a58 */
[C---:B------:R-:W-:Y:S01]  /*1f90*/  ISETP.GT.U32.AND P5, PT, R2.reuse, R98, PT ;  /* 0x000000620200720c */ /* 0x040fe20003fa4070 */
[----:B------:R-:W-:Y:S01]  /*1fa0*/  @!P1 IMAD.MOV R96, RZ, RZ, -R96 ;  /* 0x000000ffff609224 */ /* 0x000fe200078e0a60 */
[----:B------:R-:W-:Y:S01]  /*1fb0*/  ISETP.GT.U32.AND P1, PT, R2, R102, PT ;  /* 0x000000660200720c */ /* 0x000fe20003f24070 */
[----:B------:R-:W-:Y:S01]  /*1fc0*/  @!P6 IMAD.IADD R92, R92, 0x1, -R2 ;  /* 0x000000015c5ce824 */ /* 0x000fe200078e0a02 */
[----:B------:R-:W-:Y:S01]  /*1fd0*/  ISETP.GT.U32.AND P6, PT, R2, R100, PT ;  /* 0x000000640200720c */ /* 0x000fe20003fc4070 */
[----:B------:R-:W-:Y:S01]  /*1fe0*/  @!P2 IMAD.MOV R90, RZ, RZ, -R90 ;  /* 0x000000ffff5aa224 */ /* 0x000fe200078e0a5a */
[----:B------:R-:W-:Y:S01]  /*1ff0*/  ISETP.GE.AND P2, PT, R8, RZ, PT ;  /* 0x000000ff0800720c */ /* 0x000fe20003f46270 */
[----:B------:R-:W-:-:S02]  /*2000*/  VIADD R8, R237, 0x1c6 ;  /* 0x000001c6ed087836 */ /* 0x000fc40000000000 */
[C---:B------:R-:W-:Y:S02]  /*2010*/  VIADD R10, R237.reuse, 0x1c4 ;  /* 0x000001c4ed0a7836 */ /* 0x040fe40000000000 */
[----:B------:R-:W-:Y:S01]  /*2020*/  VIADD R11, R237, 0x1c2 ;  /* 0x000001c2ed0b7836 */ /* 0x000fe20000000000 */
[----:B------:R-:W-:Y:S01]  /*2030*/  IABS R7, R8 ;  /* 0x0000000800077213 */ /* 0x000fe20000000000 */
[--C-:B------:R-:W-:Y:S01]  /*2040*/  @!P5 IMAD.IADD R98, R98, 0x1, -R2.reuse ;  /* 0x000000016262d824 */ /* 0x100fe200078e0a02 */
[----:B------:R-:W-:Y:S01]  /*2050*/  IABS R9, R10 ;  /* 0x0000000a00097213 */ /* 0x000fe20000000000 */
[----:B------:R-:W-:Y:S01]  /*2060*/  @!P1 IMAD.IADD R102, R102, 0x1, -R2 ;  /* 0x0000000166669824 */ /* 0x000fe200078e0a02 */
[----:B------:R-:W-:Y:S01]  /*2070*/  ISETP.GE.AND P5, PT, R16, RZ, PT ;  /* 0x000000ff1000720c */ /* 0x000fe20003fa6270 */
[----:B------:R-:W-:-:S03]  /*2080*/  IMAD.HI.U32 R0, R236, R7, RZ ;  /* 0x00000007ec007227 */ /* 0x000fc600078e00ff */
[----:B------:R-:W-:Y:S01]  /*2090*/  ISETP.GT.U32.AND P1, PT, R2, R102, PT ;  /* 0x000000660200720c */ /* 0x000fe20003f24070 */
[----:B------:R-:W-:Y:S01]  /*20a0*/  @!P6 IMAD.IADD R100, R100, 0x1, -R2 ;  /* 0x000000016464e824 */ /* 0x000fe200078e0a02 */
[----:B------:R-:W-:Y:S01]  /*20b0*/  ISETP.GT.U32.AND P6, PT, R2, R98, PT ;  /* 0x000000620200720c */ /* 0x000fe20003fc4070 */
[----:B------:R-:W-:Y:S02]  /*20c0*/  IMAD.MOV R104, RZ, RZ, -R0 ;  /* 0x000000ffff687224 */ /* 0x000fe400078e0a00 */
[----:B------:R-:W-:-:S04]  /*20d0*/  IMAD.HI.U32 R0, R236, R9, RZ ;  /* 0x00000009ec007227 */ /* 0x000fc800078e00ff */
[----:B------:R-:W-:Y:S01]  /*20e0*/  @!P2 IMAD.MOV R94, RZ, RZ, -R94 ;  /* 0x000000ffff5ea224 */ /* 0x000fe200078e0a5e */
[----:B------:R-:W-:Y:S01]  /*20f0*/  ISETP.GE.AND P2, PT, R6, RZ, PT ;  /* 0x000000ff0600720c */ /* 0x000fe20003f46270 */
[----:B------:R-:W-:Y:S01]  /*2100*/  IMAD.MOV R106, RZ, RZ, -R0 ;  /* 0x000000ffff6a7224 */ /* 0x000fe200078e0a00 */
[----:B------:R-:W-:Y:S01]  /*2110*/  IABS R6, R11 ;  /* 0x0000000b00067213 */ /* 0x000fe20000000000 */
[C---:B------:R-:W-:Y:S02]  /*2120*/  IMAD R104, R2.reuse, R104, R7 ;  /* 0x0000006802687224 */ /* 0x040fe400078e0207 */
[----:B------:R-:W-:Y:S02]  /*2130*/  IMAD R106, R2, R106, R9 ;  /* 0x0000006a026a7224 */ /* 0x000fe400078e0209 */
[----:B------:R-:W-:Y:S02]  /*2140*/  IMAD.MOV.U32 R7, RZ, RZ, R6 ;  /* 0x000000ffff077224 */ /* 0x000fe400078e0006 */
[--C-:B------:R-:W-:Y:S01]  /*2150*/  @!P6 IMAD.IADD R98, R98, 0x1, -R2.reuse ;  /* 0x000000016262e824 */ /* 0x100fe200078e0a02 */
[----:B------:R-:W-:Y:S01]  /*2160*/  ISETP.GE.AND P6, PT, R8, RZ, PT ;  /* 0x000000ff0800720c */ /* 0x000fe20003fc6270 */
[----:B------:R-:W-:Y:S01]  /*2170*/  @!P1 IMAD.IADD R102, R102, 0x1, -R2 ;  /* 0x0000000166669824 */ /* 0x000fe200078e0a02 */
[----:B------:R-:W-:Y:S01]  /*2180*/  ISETP.GT.U32.AND P1, PT, R2, R106, PT ;  /* 0x0000006a0200720c */ /* 0x000fe20003f24070 */
[----:B------:R-:W-:-:S04]  /*2190*/  IMAD.HI.U32 R0, R236, R7, RZ ;  /* 0x00000007ec007227 */ /* 0x000fc800078e00ff */
[----:B------:R-:W-:Y:S01]  /*21a0*/  @!P3 IMAD.MOV R92, RZ, RZ, -R92 ;  /* 0x000000ffff5cb224 */ /* 0x000fe200078e0a5c */
[C---:B------:R-:W-:Y:S01]  /*21b0*/  ISETP.GT.U32.AND P3, PT, R2.reuse, R100, PT ;  /* 0x000000640200720c */ /* 0x040fe20003f64070 */
[----:B------:R-:W-:Y:S01]  /*21c0*/  @!P4 IMAD.MOV R98, RZ, RZ, -R98 ;  /* 0x000000ffff62c224 */ /* 0x000fe200078e0a62 */
[C---:B------:R-:W-:Y:S01]  /*21d0*/  ISETP.GT.U32.AND P4, PT, R2.reuse, R104, PT ;  /* 0x000000680200720c */ /* 0x040fe20003f84070 */
[----:B------:R-:W-:Y:S02]  /*21e0*/  IMAD.MOV R0, RZ, RZ, -R0 ;  /* 0x000000ffff007224 */ /* 0x000fe400078e0a00 */
[C---:B------:R-:W-:Y:S02]  /*21f0*/  VIADD R8, R237.reuse, 0x1c0 ;  /* 0x000001c0ed087836 */ /* 0x040fe40000000000 */
[----:B------:R-:W-:Y:S02]  /*2200*/  IMAD R108, R2, R0, R7 ;  /* 0x00000000026c7224 */ /* 0x000fe400078e0207 */
[----:B------:R-:W-:Y:S01]  /*2210*/  @!P2 IMAD.MOV R102, RZ, RZ, -R102 ;  /* 0x000000ffff66a224 */ /* 0x000fe200078e0a66 */
[----:B------:R-:W-:Y:S01]  /*2220*/  IABS R9, R8 ;  /* 0x0000000800097213 */ /* 0x000fe20000000000 */
[--C-:B------:R-:W-:Y:S01]  /*2230*/  @!P1 IMAD.IADD R106, R106, 0x1, -R2.reuse ;  /* 0x000000016a6a9824 */ /* 0x100fe200078e0a02 */
[----:B------:R-:W-:Y:S01]  /*2240*/  ISETP.GT.U32.AND P2, PT, R2, R108, PT ;  /* 0x0000006c0200720c */ /* 0x000fe20003f44070 */
[--C-:B------:R-:W-:Y:S01]  /*2250*/  @!P3 IMAD.IADD R100, R100, 0x1, -R2.reuse ;  /* 0x000000016464b824 */ /* 0x100fe200078e0a02 */
[----:B------:R-:W-:Y:S01]  /*2260*/  ISETP.GE.AND P3, PT, R10, RZ, PT ;  /* 0x000000ff0a00720c */ /* 0x000fe20003f66270 */
[----:B------:R-:W-:Y:S01]  /*2270*/  @!P4 IMAD.IADD R104, R104, 0x1, -R2 ;  /* 0x000000016868c824 */ /* 0x000fe200078e0a02 */
[----:B------:R-:W-:Y:S01]  /*2280*/  ISETP.GT.U32.AND P1, PT, R2, R106, PT ;  /* 0x0000006a0200720c */ /* 0x000fe20003f24070 */
[----:B------:R-:W-:-:S02]  /*2290*/  VIADD R10, R237, 0x1be ;  /* 0x000001beed0a7836 */ /* 0x000fc40000000000 */
[----:B------:R-:W-:Y:S01]  /*22a0*/  IMAD.HI.U32 R0, R236, R9, RZ ;  /* 0x00000009ec007227 */ /* 0x000fe200078e00ff */
[----:B------:R-:W-:-:S03]  /*22b0*/  ISETP.GT.U32.AND P4, PT, R2, R104, PT ;  /* 0x000000680200720c */ /* 0x000fc60003f84070 */
[----:B------:R-:W-:Y:S01]  /*22c0*/  @!P5 IMAD.MOV R100, RZ, RZ, -R100 ;  /* 0x000000ffff64d224 */ /* 0x000fe200078e0a64 */
[----:B------:R-:W-:Y:S01]  /*22d0*/  ISETP.GE.AND P5, PT, R11, RZ, PT ;  /* 0x000000ff0b00720c */ /* 0x000fe20003fa6270 */
[----:B------:R-:W-:Y:S01]  /*22e0*/  IMAD.MOV R0, RZ, RZ, -R0 ;  /* 0x000000ffff007224 */ /* 0x000fe200078e0a00 */
[----:B------:R-:W-:Y:S01]  /*22f0*/  IABS R11, R10 ;  /* 0x0000000a000b7213 */ /* 0x000fe20000000000 */
[----:B------:R-:W-:Y:S02]  /*2300*/  @!P2 IMAD.IADD R108, R108, 0x1, -R2 ;  /* 0x000000016c6ca824 */ /* 0x000fe400078e0a02 */
[C---:B------:R-:W-:Y:S02]  /*2310*/  IMAD R110, R2.reuse, R0, R9 ;  /* 0x00000000026e7224 */ /* 0x040fe400078e0209 */
[----:B------:R-:W-:Y:S01]  /*2320*/  VIADD R12, R237, 0x1bc ;  /* 0x000001bced0c7836 */ /* 0x000fe20000000000 */
[----:B------:R-:W-:Y:S01]  /*2330*/  ISETP.GT.U32.AND P2, PT, R2, R108, PT ;  /* 0x0000006c0200720c */ /* 0x000fe20003f44070 */
[----:B------:R-:W-:-:S03]  /*2340*/  IMAD.HI.U32 R6, R236, R11, RZ ;  /* 0x0000000bec067227 */ /* 0x000fc600078e00ff */
[----:B------:R-:W-:Y:S01]  /*2350*/  IABS R13, R12 ;  /* 0x0000000c000d7213 */ /* 0x000fe20000000000 */
[----:B------:R-:W-:Y:S01]  /*2360*/  @!P1 IMAD.IADD R106, R106, 0x1, -R2 ;  /* 0x000000016a6a9824 */ /* 0x000fe200078e0a02 */
[----:B------:R-:W-:Y:S01]  /*2370*/  ISETP.GT.U32.AND P1, PT, R2, R110, PT ;  /* 0x0000006e0200720c */ /* 0x000fe20003f24070 */
[----:B------:R-:W-:Y:S02]  /*2380*/  IMAD.MOV R6, RZ, RZ, -R6 ;  /* 0x000000ffff067224 */ /* 0x000fe400078e0a06 */
[----:B------:R-:W-:Y:S01]  /*2390*/  @!P4 IMAD.IADD R104, R104, 0x1, -R2 ;  /* 0x000000016868c824 */ /* 0x000fe200078e0a02 */
[----:B------:R-:W-:Y:S01]  /*23a0*/  ISETP.GE.AND P4, PT, R8, RZ, PT ;  /* 0x000000ff0800720c */ /* 0x000fe20003f86270 */
[----:B------:R-:W-:Y:S02]  /*23b0*/  VIADD R8, R237, 0x1ba ;  /* 0x000001baed087836 */ /* 0x000fe40000000000 */
[----:B------:R-:W-:Y:S02]  /*23c0*/  IMAD R112, R2, R6, R11 ;  /* 0x0000000602707224 */ /* 0x000fe400078e020b */
[----:B------:R-:W-:Y:S01]  /*23d0*/  IMAD.HI.U32 R7, R236, R13, RZ ;  /* 0x0000000dec077227 */ /* 0x000fe200078e00ff */
[----:B------:R-:W-:-:S03]  /*23e0*/  IABS R0, R8 ;  /* 0x0000000800007213 */ /* 0x000fc60000000000 */
[----:B------:R-:W-:Y:S01]  /*23f0*/  @!P6 IMAD.MOV R104, RZ, RZ, -R104 ;  /* 0x000000ffff68e224 */ /* 0x000fe200078e0a68 */
[----:B------:R-:W-:Y:S01]  /*2400*/  ISETP.GT.U32.AND P6, PT, R2, R112, PT ;  /* 0x000000700200720c */ /* 0x000fe20003fc4070 */
[----:B------:R-:W-:Y:S02]  /*2410*/  IMAD.MOV R7, RZ, RZ, -R7 ;  /* 0x000000ffff077224 */ /* 0x000fe400078e0a07 */
[--C-:B------:R-:W-:Y:S02]  /*2420*/  @!P2 IMAD.IADD R108, R108, 0x1, -R2.reuse ;  /* 0x000000016c6ca824 */ /* 0x100fe400078e0a02 */
[----:B------:R-:W-:Y:S01]  /*2430*/  @!P1 IMAD.IADD R110, R110, 0x1, -R2 ;  /* 0x000000016e6e9824 */ /* 0x000fe200078e0a02 */
[----:B------:R-:W-:Y:S01]  /*2440*/  ISETP.GE.AND P1, PT, R12, RZ, PT ;  /* 0x000000ff0c00720c */ /* 0x000fe20003f26270 */
[----:B------:R-:W-:Y:S02]  /*2450*/  IMAD R114, R2, R7, R13 ;  /* 0x0000000702727224 */ /* 0x000fe400078e020d */
[----:B------:R-:W-:-:S02]  /*2460*/  IMAD.MOV.U32 R7, RZ, RZ, R0 ;  /* 0x000000ffff077224 */ /* 0x000fc400078e0000 */
[----:B------:R-:W-:Y:S01]  /*2470*/  @!P5 IMAD.MOV R108, RZ, RZ, -R108 ;  /* 0x000000ffff6cd224 */ /* 0x000fe200078e0a6c */
[C---:B------:R-:W-:Y:S01]  /*2480*/  ISETP.GT.U32.AND P5, PT, R2.reuse, R110, PT ;  /* 0x0000006e0200720c */ /* 0x040fe20003fa4070 */
[----:B------:R-:W-:Y:S01]  /*2490*/  VIADD R14, R237, 0x1b8 ;  /* 0x000001b8ed0e7836 */ /* 0x000fe20000000000 */
[----:B------:R-:W-:Y:S01]  /*24a0*/  ISETP.GT.U32.AND P2, PT, R2, R114, PT ;  /* 0x000000720200720c */ /* 0x000fe20003f44070 */
[----:B------:R-:W-:-:S03]  /*24b0*/  IMAD.HI.U32 R0, R236, R7, RZ ;  /* 0x00000007ec007227 */ /* 0x000fc600078e00ff */
[----:B------:R-:W-:Y:S01]  /*24c0*/  IABS R9, R14 ;  /* 0x0000000e00097213 */ /* 0x000fe20000000000 */
[----:B------:R-:W-:Y:S01]  /*24d0*/  @!P3 IMAD.MOV R106, RZ, RZ, -R106 ;  /* 0x000000ffff6ab224 */ /* 0x000fe200078e0a6a */
[----:B------:R-:W-:Y:S01]  /*24e0*/  ISETP.GE.AND P3, PT, R10, RZ, PT ;  /* 0x000000ff0a00720c */ /* 0x000fe20003f66270 */
[----:B------:R-:W-:Y:S02]  /*24f0*/  IMAD.MOV R0, RZ, RZ, -R0 ;  /* 0x000000ffff007224 */ /* 0x000fe400078e0a00 */
[----:B------:R-:W-:Y:S02]  /*2500*/  VIADD R10, R237, 0x1b6 ;  /* 0x000001b6ed0a7836 */ /* 0x000fe40000000000 */
[----:B------:R-:W-:Y:S02]  /*2510*/  @!P6 IMAD.IADD R112, R112, 0x1, -R2 ;  /* 0x000000017070e824 */ /* 0x000fe400078e0a02 */
[----:B------:R-:W-:Y:S01]  /*2520*/  IMAD R116, R2, R0, R7 ;  /* 0x0000000002747224 */ /* 0x000fe200078e0207 */
[----:B------:R-:W-:Y:S01]  /*2530*/  IABS R7, R10 ;  /* 0x0000000a00077213 */ /* 0x000fe20000000000 */
[----:B------:R-:W-:Y:S01]  /*2540*/  IMAD.HI.U32 R6, R236, R9, RZ ;  /* 0x00000009ec067227 */ /* 0x000fe200078e00ff */
[----:B------:R-:W-:-:S03]  /*2550*/  ISETP.GT.U32.AND P6, PT, R2, R112, PT ;  /* 0x000000700200720c */ /* 0x000fc60003fc4070 */
[----:B------:R-:W-:Y:S01]  /*2560*/  @!P5 IMAD.IADD R110, R110, 0x1, -R2 ;  /* 0x000000016e6ed824 */ /* 0x000fe200078e0a02 */
[----:B------:R-:W-:Y:S01]  /*2570*/  ISETP.GT.U32.AND P5, PT, R2, R116, PT ;  /* 0x000000740200720c */ /* 0x000fe20003fa4070 */
[----:B------:R-:W-:Y:S02]  /*2580*/  IMAD.MOV R6, RZ, RZ, -R6 ;  /* 0x000000ffff067224 */ /* 0x000fe400078e0a06 */
[----:B------:R-:W-:-:S04]  /*2590*/  IMAD.HI.U32 R0, R236, R7, RZ ;  /* 0x00000007ec007227 */ /* 0x000fc800078e00ff */
[----:B------:R-:W-:Y:S02]  /*25a0*/  IMAD R118, R2, R6, R9 ;  /* 0x0000000602767224 */ /* 0x000fe400078e0209 */
[----:B------:R-:W-:Y:S02]  /*25b0*/  IMAD.MOV R120, RZ, RZ, -R0 ;  /* 0x000000ffff787224 */ /* 0x000fe400078e0a00 */
[--C-:B------:R-:W-:Y:S01]  /*25c0*/  @!P6 IMAD.IADD R112, R112, 0x1, -R2.reuse ;  /* 0x000000017070e824 */ /* 0x100fe200078e0a02 */
[C---:B------:R-:W-:Y:S01]  /*25d0*/  ISETP.GT.U32.AND P6, PT, R2.reuse, R118, PT ;  /* 0x000000760200720c */ /* 0x040fe20003fc4070 */
[----:B------:R-:W-:Y:S02]  /*25e0*/  IMAD R120, R2, R120, R7 ;  /* 0x0000007802787224 */ /* 0x000fe400078e0207 */
[----:B------:R-:W-:Y:S02]  /*25f0*/  VIADD R12, R237, 0x1b4 ;  /* 0x000001b4ed0c7836 */ /* 0x000fe40000000000 */
[----:B------:R-:W-:-:S02]  /*2600*/  @!P2 IMAD.IADD R114, R114, 0x1, -R2 ;  /* 0x000000017272a824 */ /* 0x000fc400078e0a02 */
[--C-:B------:R-:W-:Y:S01]  /*2610*/  @!P5 IMAD.IADD R116, R116, 0x1, -R2.reuse ;  /* 0x000000017474d824 */ /* 0x100fe200078e0a02 */
[C---:B------:R-:W-:Y:S01]  /*2620*/  ISETP.GT.U32.AND P5, PT, R2.reuse, R120, PT ;  /* 0x000000780200720c */ /* 0x040fe20003fa4070 */
[C---:B------:R-:W-:Y:S01]  /*2630*/  VIADD R13, R237.reuse, 0x1b2 ;  /* 0x000001b2ed0d7836 */ /* 0x040fe20000000000 */
[----:B------:R-:W-:Y:S01]  /*2640*/  IABS R9, R12 ;  /* 0x0000000c00097213 */ /* 0x000fe20000000000 */
[----:B------:R-:W-:Y:S01]  /*2650*/  VIADD R15, R237, 0x1b0 ;  /* 0x000001b0ed0f7836 */ /* 0x000fe20000000000 */
[----:B------:R-:W-:Y:S01]  /*2660*/  ISETP.GT.U32.AND P2, PT, R2, R114, PT ;  /* 0x000000720200720c */ /* 0x000fe20003f44070 */
[----:B------:R-:W-:Y:S01]  /*2670*/  @!P6 IMAD.IADD R118, R118, 0x1, -R2 ;  /* 0x000000017676e824 */ /* 0x000fe200078e0a02 */
[----:B------:R-:W-:Y:S01]  /*2680*/  IABS R11, R13 ;  /* 0x0000000d000b7213 */ /* 0x000fe20000000000 */
[----:B------:R-:W-:Y:S01]  /*2690*/  IMAD.HI.U32 R0, R236, R9, RZ ;  /* 0x00000009ec007227 */ /* 0x000fe200078e00ff */
[----:B------:R-:W-:Y:S02]  /*26a0*/  IABS R7, R15 ;  /* 0x0000000f00077213 */ /* 0x000fe40000000000 */
[----:B------:R-:W-:Y:S01]  /*26b0*/  ISETP.GE.AND P6, PT, R14, RZ, PT ;  /* 0x000000ff0e00720c */ /* 0x000fe20003fc6270 */
[----:B------:R-:W-:Y:S01]  /*26c0*/  @!P4 IMAD.MOV R110, RZ, RZ, -R110 ;  /* 0x000000ffff6ec224 */ /* 0x000fe200078e0a6e */
[----:B------:R-:W-:Y:S01]  /*26d0*/  ISETP.GT.U32.AND P4, PT, R2, R116, PT ;  /* 0x000000740200720c */ /* 0x000fe20003f84070 */
[----:B------:R-:W-:-:S02]  /*26e0*/  IMAD.MOV R0, RZ, RZ, -R0 ;  /* 0x000000ffff007224 */ /* 0x000fc400078e0a00 */
[----:B------:R-:W-:-:S04]  /*26f0*/  IMAD.HI.U32 R6, R236, R11, RZ ;  /* 0x0000000bec067227 */ /* 0x000fc800078e00ff */
[--C-:B------:R-:W-:Y:S01]  /*2700*/  @!P5 IMAD.IADD R120, R120, 0x1, -R2.reuse ;  /* 0x000000017878d824 */ /* 0x100fe200078e0a02 */
[C---:B------:R-:W-:Y:S01]  /*2710*/  ISETP.GT.U32.AND P5, PT, R2.reuse, R118, PT ;  /* 0x000000760200720c */ /* 0x040fe20003fa4070 */
[----:B------:R-:W-:Y:S02]  /*2720*/  IMAD R122, R2, R0, R9 ;  /* 0x00000000027a7224 */ /* 0x000fe400078e0209 */
[----:B------:R-:W-:Y:S01]  /*2730*/  @!P2 IMAD.IADD R114, R114, 0x1, -R2 ;  /* 0x000000017272a824 */ /* 0x000fe200078e0a02 */
[----:B------:R-:W-:Y:S01]  /*2740*/  ISETP.GE.AND P2, PT, R8, RZ, PT ;  /* 0x000000ff0800720c */ /* 0x000fe20003f46270 */
[----:B------:R-:W-:Y:S02]  /*2750*/  IMAD.MOV R6, RZ, RZ, -R6 ;  /* 0x000000ffff067224 */ /* 0x000fe400078e0a06 */
[----:B------:R-:W-:-:S04]  /*2760*/  IMAD.HI.U32 R0, R236, R7, RZ ;  /* 0x00000007ec007227 */ /* 0x000fc800078e00ff */
[C---:B------:R-:W-:Y:S02]  /*2770*/  IMAD R124, R2.reuse, R6, R11 ;  /* 0x00000006027c7224 */ /* 0x040fe400078e020b */
[----:B------:R-:W-:Y:S02]  /*2780*/  IMAD.MOV R0, RZ, RZ, -R0 ;  /* 0x000000ffff007224 */ /* 0x000fe400078e0a00 */
[----:B------:R-:W-:Y:S01]  /*2790*/  @!P1 IMAD.MOV R114, RZ, RZ, -R114 ;  /* 0x000000ffff729224 */ /* 0x000fe200078e0a72 */
[C---:B------:R-:W-:Y:S01]  /*27a0*/  ISETP.GT.U32.AND P1, PT, R2.reuse, R122, PT ;  /* 0x0000007a0200720c */ /* 0x040fe20003f24070 */
[----:B------:R-:W-:Y:S01]  /*27b0*/  @!P3 IMAD.MOV R112, RZ, RZ, -R112 ;  /* 0x000000ffff70b224 */ /* 0x000fe200078e0a70 */
[C---:B------:R-:W-:Y:S01]  /*27c0*/  ISETP.GT.U32.AND P3, PT, R2.reuse, R120, PT ;  /* 0x000000780200720c */ /* 0x040fe20003f64070 */
[----:B------:R-:W-:Y:S02]  /*27d0*/  IMAD R126, R2, R0, R7 ;  /* 0x00000000027e7224 */ /* 0x000fe400078e0207 */
[----:B------:R-:W-:Y:S01]  /*27e0*/  @!P4 IMAD.IADD R116, R116, 0x1, -R2 ;  /* 0x000000017474c824 */ /* 0x000fe200078e0a02 */
[----:B------:R-:W-:Y:S01]  /*27f0*/  ISETP.GT.U32.AND P4, PT, R2, R124, PT ;  /* 0x0000007c0200720c */ /* 0x000fe20003f84070 */
[----:B------:R-:W-:-:S02]  /*2800*/  VIADD R8, R237, 0x1ae ;  /* 0x000001aeed087836 */ /* 0x000fc40000000000 */
[----:B------:R-:W-:Y:S02]  /*2810*/  VIADD R11, R237, 0x1ac ;  /* 0x000001aced0b7836 */ /* 0x000fe40000000000 */
[--C-:B------:R-:W-:Y:S01]  /*2820*/  @!P5 IMAD.IADD R118, R118, 0x1, -R2.reuse ;  /* 0x000000017676d824 */ /* 0x100fe200078e0a02 */
[----:B------:R-:W-:Y:S01]  /*2830*/  ISETP.GT.U32.AND P5, PT, R2, R126, PT ;  /* 0x0000007e0200720c */ /* 0x000fe20003fa4070 */
[--C-:B------:R-:W-:Y:S01]  /*2840*/  @!P1 IMAD.IADD R122, R122, 0x1, -R2.reuse ;  /* 0x000000017a7a9824 */ /* 0x100fe200078e0a02 */
[----:B------:R-:W-:Y:S01]  /*2850*/  IABS R9, R8 ;  /* 0x0000000800097213 */ /* 0x000fe20000000000 */
[----:B------:R-:W-:Y:S01]  /*2860*/  @!P3 IMAD.IADD R120, R120, 0x1, -R2 ;  /* 0x000000017878b824 */ /* 0x000fe200078e0a02 */
[----:B------:R-:W-:Y:S01]  /*2870*/  IABS R6, R11 ;  /* 0x0000000b00067213 */ /* 0x000fe20000000000 */
[----:B------:R-:W-:Y:S01]  /*2880*/  @!P2 IMAD.MOV R116, RZ, RZ, -R116 ;  /* 0x000000ffff74a224 */ /* 0x000fe200078e0a74 */
[----:B------:R-:W-:Y:S01]  /*2890*/  ISETP.GE.AND P3, PT, R10, RZ, PT ;  /* 0x000000ff0a00720c */ /* 0x000fe20003f66270 */
[----:B------:R-:W-:Y:S01]  /*28a0*/  IMAD.HI.U32 R0, R236, R9, RZ ;  /* 0x00000009ec007227 */ /* 0x000fe200078e00ff */
[----:B------:R-:W-:-:S03]  /*28b0*/  ISETP.GE.AND P1, PT, R12, RZ, PT ;  /* 0x000000ff0c00720c */ /* 0x000fc60003f26270 */
[----:B------:R-:W-:Y:S02]  /*28c0*/  IMAD.MOV.U32 R7, RZ, RZ, R6 ;  /* 0x000000ffff077224 */ /* 0x000fe400078e0006 */
[----:B------:R-:W-:Y:S01]  /*28d0*/  @!P4 IMAD.IADD R124, R124, 0x1, -R2 ;  /* 0x000000017c7cc824 */ /* 0x000fe200078e0a02 */
[----:B------:R-:W-:Y:S01]  /*28e0*/  ISETP.GT.U32.AND P4, PT, R2, R122, PT ;  /* 0x0000007a0200720c */ /* 0x000fe20003f84070 */
[----:B------:R-:W-:Y:S02]  /*28f0*/  IMAD.MOV R130, RZ, RZ, -R0 ;  /* 0x000000ffff827224 */ /* 0x000fe400078e0a00 */
[----:B------:R-:W-:Y:S02]  /*2900*/  VIADD R10, R237, 0x1aa ;  /* 0x000001aaed0a7836 */ /* 0x000fe40000000000 */
[----:B------:R-:W-:-:S03]  /*2910*/  IMAD.HI.U32 R0, R236, R7, RZ ;  /* 0x00000007ec007227 */ /* 0x000fc600078e00ff */
[----:B------:R-:W-:Y:S01]  /*2920*/  IABS R6, R10 ;  /* 0x0000000a00067213 */ /* 0x000fe20000000000 */
[----:B------:R-:W-:Y:S01]  /*2930*/  @!P5 IMAD.IADD R126, R126, 0x1, -R2 ;  /* 0x000000017e7ed824 */ /* 0x000fe200078e0a02 */
[C---:B------:R-:W-:Y:S01]  /*2940*/  ISETP.GT.U32.AND P5, PT, R2.reuse, R124, PT ;  /* 0x0000007c0200720c */ /* 0x040fe20003fa4070 */
[----:B------:R-:W-:Y:S02]  /*2950*/  IMAD.MOV R0, RZ, RZ, -R0 ;  /* 0x000000ffff007224 */ /* 0x000fe400078e0a00 */
[C---:B------:R-:W-:Y:S01]  /*2960*/  IMAD R130, R2.reuse, R130, R9 ;  /* 0x0000008202827224 */ /* 0x040fe200078e0209 */
[C---:B------:R-:W-:Y:S01]  /*2970*/  ISETP.GT.U32.AND P2, PT, R2.reuse, R126, PT ;  /* 0x0000007e0200720c */ /* 0x040fe20003f44070 */
[C---:B------:R-:W-:Y:S02]  /*2980*/  IMAD R132, R2.reuse, R0, R7 ;  /* 0x0000000002847224 */ /* 0x040fe400078e0207 */
[----:B------:R-:W-:Y:S02]  /*2990*/  IMAD.MOV.U32 R7, RZ, RZ, R6 ;  /* 0x000000ffff077224 */ /* 0x000fe400078e0006 */
[----:B------:R-:W-:Y:S01]  /*29a0*/  @!P3 IMAD.MOV R120, RZ, RZ, -R120 ;  /* 0x000000ffff78b224 */ /* 0x000fe200078e0a78 */
[----:B------:R-:W-:Y:S01]  /*29b0*/  ISETP.GT.U32.AND P3, PT, R2, R130, PT ;  /* 0x000000820200720c */ /* 0x000fe20003f64070 */
[----:B------:R-:W-:Y:S01]  /*29c0*/  @!P4 IMAD.IADD R122, R122, 0x1, -R2 ;  /* 0x000000017a7ac824 */ /* 0x000fe200078e0a02 */
[----:B------:R-:W-:Y:S01]  /*29d0*/  ISETP.GE.AND P4, PT, R15, RZ, PT ;  /* 0x000000ff0f00720c */ /* 0x000fe20003f86270 */
[----:B------:R-:W-:-:S04]  /*29e0*/  IMAD.HI.U32 R0, R236, R7, RZ ;  /* 0x00000007ec007227 */ /* 0x000fc800078e00ff */
[----:B------:R-:W-:Y:S01]  /*29f0*/  @!P5 IMAD.IADD R124, R124, 0x1, -R2 ;  /* 0x000000017c7cd824 */ /* 0x000fe200078e0a02 */
[----:B------:R-:W-:Y:S01]  /*2a00*/  ISETP.GT.U32.AND P5, PT, R2, R132, PT ;  /* 0x000000840200720c */ /* 0x000fe20003fa4070 */
[----:B------:R-:W-:Y:S02]  /*2a10*/  IMAD.MOV R0, RZ, RZ, -R0 ;  /* 0x000000ffff007224 */ /* 0x000fe400078e0a00 */
[----:B------:R-:W-:Y:S02]  /*2a20*/  VIADD R6, R237, 0x1a8 ;  /* 0x000001a8ed067836 */ /* 0x000fe40000000000 */
[--C-:B------:R-:W-:Y:S01]  /*2a30*/  @!P2 IMAD.IADD R126, R126, 0x1, -R2.reuse ;  /* 0x000000017e7ea824 */ /* 0x100fe200078e0a02 */
[----:B------:R-:W-:Y:S01]  /*2a40*/  ISETP.GE.AND P2, PT, R8, RZ, PT ;  /* 0x000000ff0800720c */ /* 0x000fe20003f46270 */
[----:B------:R-:W-:Y:S01]  /*2a50*/  IMAD R134, R2, R0, R7 ;  /* 0x0000000002867224 */ /* 0x000fe200078e0207 */
[----:B------:R-:W-:Y:S01]  /*2a60*/  IABS R9, R6 ;  /* 0x0000000600097213 */ /* 0x000fe20000000000 */
[----:B------:R-:W-:Y:S01]  /*2a70*/  @!P3 IMAD.IADD R130, R130, 0x1, -R2 ;  /* 0x000000018282b824 */ /* 0x000fe200078e0a02 */
[----:B------:R-:W-:Y:S01]  /*2a80*/  ISETP.GE.AND P3, PT, R11, RZ, PT ;  /* 0x000000ff0b00720c */ /* 0x000fe20003f66270 */
[----:B------:R-:W-:Y:S01]  /*2a90*/  @!P4 IMAD.MOV R126, RZ, RZ, -R126 ;  /* 0x000000ffff7ec224 */ /* 0x000fe200078e0a7e */
[----:B------:R-:W-:Y:S01]  /*2aa0*/  ISETP.GT.U32.AND P4, PT, R2, R134, PT ;  /* 0x000000860200720c */ /* 0x000fe20003f84070 */
[----:B------:R-:W-:-:S02]  /*2ab0*/  VIADD R8, R237, 0x1a6 ;  /* 0x000001a6ed087836 */ /* 0x000fc40000000000 */
[----:B------:R-:W-:Y:S02]  /*2ac0*/  @!P5 IMAD.IADD R132, R132, 0x1, -R2 ;  /* 0x000000018484d824 */ /* 0x000fe400078e0a02 */
[----:B------:R-:W-:Y:S01]  /*2ad0*/  @!P1 IMAD.MOV R122, RZ, RZ, -R122 ;  /* 0x000000ffff7a9224 */ /* 0x000fe200078e0a7a */
[----:B------:R-:W-:Y:S01]  /*2ae0*/  ISETP.GT.U32.AND P1, PT, R2, R130, PT ;  /* 0x000000820200720c */ /* 0x000fe20003f24070 */
[----:B------:R-:W-:Y:S01]  /*2af0*/  IMAD.HI.U32 R0, R236, R9, RZ ;  /* 0x00000009ec007227 */ /* 0x000fe200078e00ff */
[----:B------:R-:W-:Y:S02]  /*2b00*/  IABS R7, R8 ;  /* 0x0000000800077213 */ /* 0x000fe40000000000 */
[----:B------:R-:W-:Y:S01]  /*2b10*/  ISETP.GT.U32.AND P5, PT, R2, R132, PT ;  /* 0x000000840200720c */ /* 0x000fe20003fa4070 */
[----:B------:R-:W-:Y:S01]  /*2b20*/  @!P6 IMAD.MOV R118, RZ, RZ, -R118 ;  /* 0x000000ffff76e224 */ /* 0x000fe200078e0a76 */
[----:B------:R-:W-:Y:S01]  /*2b30*/  ISETP.GE.AND P6, PT, R13, RZ, PT ;  /* 0x000000ff0d00720c */ /* 0x000fe20003fc6270 */
[----:B------:R-:W-:-:S02]  /*2b40*/  IMAD.MOV R0, RZ, RZ, -R0 ;  /* 0x000000ffff007224 */ /* 0x000fc400078e0a00 */
[----:B------:R-:W-:Y:S02]  /*2b50*/  VIADD R12, R237, 0x1a2 ;  /* 0x000001a2ed0c7836 */ /* 0x000fe40000000000 */
[----:B------:R-:W-:Y:S02]  /*2b60*/  IMAD R136, R2, R0, R9 ;  /* 0x0000000002887224 */ /* 0x000fe400078e0209 */
[----:B------:R-:W-:Y:S01]  /*2b70*/  IMAD.HI.U32 R0, R236, R7, RZ ;  /* 0x00000007ec007227 */ /* 0x000fe200078e00ff */
[----:B------:R-:W-:-:S03]  /*2b80*/  IABS R11, R12 ;  /* 0x0000000c000b7213 */ /* 0x000fc60000000000 */
[--C-:B------:R-:W-:Y:S02]  /*2b90*/  @!P4 IMAD.IADD R134, R134, 0x1, -R2.reuse ;  /* 0x000000018686c824 */ /* 0x100fe400078e0a02 */
[----:B------:R-:W-:Y:S01]  /*2ba0*/  @!P1 IMAD.IADD R130, R130, 0x1, -R2 ;  /* 0x0000000182829824 */ /* 0x000fe200078e0a02 */
[C---:B------:R-:W-:Y:S01]  /*2bb0*/  ISETP.GT.U32.AND P1, PT, R2.reuse, R136, PT ;  /* 0x000000880200720c */ /* 0x040fe20003f24070 */
[----:B------:R-:W-:Y:S01]  /*2bc0*/  IMAD.MOV R0, RZ, RZ, -R0 ;  /* 0x000000ffff007224 */ /* 0x000fe200078e0a00 */
[----:B------:R-:W-:Y:S01]  /*2bd0*/  ISETP.GT.U32.AND P4, PT, R2, R134, PT ;  /* 0x000000860200720c */ /* 0x000fe20003f84070 */
[----:B------:R-:W-:Y:S01]  /*2be0*/  @!P6 IMAD.MOV R124, RZ, RZ, -R124 ;  /* 0x000000ffff7ce224 */ /* 0x000fe200078e0a7c */
[----:B------:R-:W-:Y:S01]  /*2bf0*/  ISETP.GE.AND P6, PT, R10, RZ, PT ;  /* 0x000000ff0a00720c */ /* 0x000fe20003fc6270 */
[----:B------:R-:W-:Y:S01]  /*2c00*/  @!P5 IMAD.IADD R132, R132, 0x1, -R2 ;  /* 0x000000018484d824 */ /* 0x000fe200078e0a02 */
[----:B------:R-:W-:Y:S01]  /*2c10*/  ISETP.GE.AND P5, PT, R6, RZ, PT ;  /* 0x000000ff0600720c */ /* 0x000fe20003fa6270 */
[----:B------:R-:W-:-:S02]  /*2c20*/  IMAD R138, R2, R0, R7 ;  /* 0x00000000028a7224 */ /* 0x000fc400078e0207 */
[----:B------:R-:W-:-:S04]  /*2c30*/  IMAD.HI.U32 R6, R236, R11, RZ ;  /* 0x0000000bec067227 */ /* 0x000fc800078e00ff */
[----:B------:R-:W-:Y:S01]  /*2c40*/  @!P3 IMAD.MOV R132, RZ, RZ, -R132 ;  /* 0x000000ffff84b224 */ /* 0x000fe200078e0a84 */
[----:B------:R-:W-:Y:S01]  /*2c50*/  ISETP.GT.U32.AND P3, PT, R2, R138, PT ;  /* 0x0000008a0200720c */ /* 0x000fe20003f64070 */
[C---:B------:R-:W-:Y:S02]  /*2c60*/  VIADD R10, R237.reuse, 0x1a4 ;  /* 0x000001a4ed0a7836 */ /* 0x040fe40000000000 */
[----:B------:R-:W-:Y:S02]  /*2c70*/  IMAD.MOV R6, RZ, RZ, -R6 ;  /* 0x000000ffff067224 */ /* 0x000fe400078e0a06 */
[--C-:B------:R-:W-:Y:S01]  /*2c80*/  @!P1 IMAD.IADD R136, R136, 0x1, -R2.reuse ;  /* 0x0000000188889824 */ /* 0x100fe200078e0a02 */
[----:B------:R-:W-:Y:S01]  /*2c90*/  IABS R9, R10 ;  /* 0x0000000a00097213 */ /* 0x000fe20000000000 */
[----:B------:R-:W-:Y:S01]  /*2ca0*/  @!P4 IMAD.IADD R134, R134, 0x1, -R2 ;  /* 0x000000018686c824 */ /* 0x000fe200078e0a02 */
[----:B------:R-:W-:Y:S01]  /*2cb0*/  ISETP.GE.AND P4, PT, R10, RZ, PT ;  /* 0x000000ff0a00720c */ /* 0x000fe20003f86270 */
[C---:B------:R-:W-:Y:S01]  /*2cc0*/  IMAD R142, R2.reuse, R6, R11 ;  /* 0x00000006028e7224 */ /* 0x040fe200078e020b */
[----:B------:R-:W-:Y:S01]  /*2cd0*/  ISETP.GT.U32.AND P1, PT, R2, R136, PT ;  /* 0x000000880200720c */ /* 0x000fe20003f24070 */
[----:B------:R-:W-:Y:S01]  /*2ce0*/  @!P2 IMAD.MOV R130, RZ, RZ, -R130 ;  /* 0x000000ffff82a224 */ /* 0x000fe200078e0a82 */
[----:B------:R-:W-:Y:S01]  /*2cf0*/  ISETP.GE.AND P2, PT, R8, RZ, PT ;  /* 0x000000ff0800720c */ /* 0x000fe20003f46270 */
[----:B------:R-:W-:-:S02]  /*2d00*/  VIADD R8, R237, 0x1a0 ;  /* 0x000001a0ed087836 */ /* 0x000fc40000000000 */
[----:B------:R-:W-:Y:S01]  /*2d10*/  @!P6 IMAD.MOV R134, RZ, RZ, -R134 ;  /* 0x000000ffff86e224 */ /* 0x000fe200078e0a86 */
[----:B------:R-:W-:Y:S01]  /*2d20*/  ISETP.GT.U32.AND P6, PT, R2, R142, PT ;  /* 0x0000008e0200720c */ /* 0x000fe20003fc4070 */
[----:B------:R-:W-:Y:S01]  /*2d30*/  IMAD.HI.U32 R0, R236, R9, RZ ;  /* 0x00000009ec007227 */ /* 0x000fe200078e00ff */
[----:B------:R-:W-:-:S03]  /*2d40*/  IABS R7, R8 ;  /* 0x0000000800077213 */ /* 0x000fc60000000000 */
[----:B------:R-:W-:Y:S02]  /*2d50*/  @!P3 IMAD.IADD R138, R138, 0x1, -R2 ;  /* 0x000000018a8ab824 */ /* 0x000fe400078e0a02 */
[----:B------:R-:W-:Y:S02]  /*2d60*/  IMAD.MOV R0, RZ, RZ, -R0 ;  /* 0x000000ffff007224 */ /* 0x000fe400078e0a00 */
[----:B------:R-:W-:Y:S01]  /*2d70*/  VIADD R10, R237, 0x19e ;  /* 0x0000019eed0a7836 */ /* 0x000fe20000000000 */
[C---:B------:R-:W-:Y:S01]  /*2d80*/  ISETP.GT.U32.AND P3, PT, R2.reuse, R138, PT ;  /* 0x0000008a0200720c */ /* 0x040fe20003f64070 */
[----:B------:R-:W-:Y:S02]  /*2d90*/  IMAD R140, R2, R0, R9 ;  /* 0x00000000028c7224 */ /* 0x000fe400078e0209 */
[----:B------:R-:W-:Y:S01]  /*2da0*/  IMAD.HI.U32 R0, R236, R7, RZ ;  /* 0x00000007ec007227 */ /* 0x000fe200078e00ff */
[----:B------:R-:W-:-:S03]  /*2db0*/  IABS R9, R10 ;  /* 0x0000000a00097213 */ /* 0x000fc60000000000 */
[----:B------:R-:W-:Y:S01]  /*2dc0*/  @!P1 IMAD.IADD R136, R136, 0x1, -R2 ;  /* 0x0000000188889824 */ /* 0x000fe200078e0a02 */
[----:B------:R-:W-:Y:S01]  /*2dd0*/  ISETP.GT.U32.AND P1, PT, R2, R140, PT ;  /* 0x0000008c0200720c */ /* 0x000fe20003f24070 */
[----:B------:R-:W-:Y:S02]  /*2de0*/  IMAD.MOV R0, RZ, RZ, -R0 ;  /* 0x000000ffff007224 */ /* 0x000fe400078e0a00 */
[----:B------:R-:W-:Y:S02]  /*2df0*/  @!P6 IMAD.IADD R142, R142, 0x1, -R2 ;  /* 0x000000018e8ee824 */ /* 0x000fe400078e0a02 */
[----:B------:R-:W-:Y:S02]  /*2e00*/  IMAD R144, R2, R0, R7 ;  /* 0x0000000002907224 */ /* 0x000fe400078e0207 */
[----:B------:R-:W-:Y:S01]  /*2e10*/  IMAD.HI.U32 R0, R236, R9, RZ ;  /* 0x00000009ec007227 */ /* 0x000fe200078e00ff */
[----:B------:R-:W-:-:S03]  /*2e20*/  ISETP.GT.U32.AND P6, PT, R2, R142, PT ;  /* 0x0000008e0200720c */ /* 0x000fc60003fc4070 */
[----:B------:R-:W-:Y:S01]  /*2e30*/  @!P3 IMAD.IADD R138, R138, 0x1, -R2 ;  /* 0x000000018a8ab824 */ /* 0x000fe200078e0a02 */
[----:B------:R-:W-:Y:S01]  /*2e40*/  ISETP.GT.U32.AND P3, PT, R2, R144, PT ;  /* 0x000000900200720c */ /* 0x000fe20003f64070 */
[----:B------:R-:W-:Y:S02]  /*2e50*/  VIADD R11, R237, 0x19c ;  /* 0x0000019ced0b7836 */ /* 0x000fe40000000000 */
[----:B------:R-:W-:Y:S02]  /*2e60*/  IMAD.MOV R0, RZ, RZ, -R0 ;  /* 0x000000ffff007224 */ /* 0x000fe400078e0a00 */
[--C-:B------:R-:W-:Y:S01]  /*2e70*/  @!P1 IMAD.IADD R140, R140, 0x1, -R2.reuse ;  /* 0x000000018c8c9824 */ /* 0x100fe200078e0a02 */
[----:B------:R-:W-:Y:S01]  /*2e80*/  IABS R6, R11 ;  /* 0x0000000b00067213 */ /* 0x000fe20000000000 */
[----:B------:R-:W-:Y:S02]  /*2e90*/  IMAD R146, R2, R0, R9 ;  /* 0x0000000002927224 */ /* 0x000fe400078e0209 */
[----:B------:R-:W-:Y:S01]  /*2ea0*/  @!P6 IMAD.IADD R142, R142, 0x1, -R2 ;  /* 0x000000018e8ee824 */ /* 0x000fe200078e0a02 */
[C---:B------:R-:W-:Y:S01]  /*2eb0*/  ISETP.GT.U32.AND P1, PT, R2.reuse, R140, PT ;  /* 0x0000008c0200720c */ /* 0x040fe20003f24070 */
[----:B------:R-:W-:Y:S01]  /*2ec0*/  IMAD.MOV.U32 R7, RZ, RZ, R6 ;  /* 0x000000ffff077224 */ /* 0x000fe200078e0006 */
[----:B------:R-:W-:Y:S01]  /*2ed0*/  ISETP.GT.U32.AND P6, PT, R2, R146, PT ;  /* 0x000000920200720c */ /* 0x000fe20003fc4070 */
[----:B------:R-:W-:Y:S01]  /*2ee0*/  @!P5 IMAD.MOV R136, RZ, RZ, -R136 ;  /* 0x000000ffff88d224 */ /* 0x000fe200078e0a88 */
[----:B------:R-:W-:Y:S01]  /*2ef0*/  ISETP.GE.AND P5, PT, R12, RZ, PT ;  /* 0x000000ff0c00720c */ /* 0x000fe20003fa6270 */
[----:B------:R-:W-:-:S02]  /*2f00*/  @!P3 IMAD.IADD R144, R144, 0x1, -R2 ;  /* 0x000000019090b824 */ /* 0x000fc400078e0a02 */
[----:B------:R-:W-:-:S03]  /*2f10*/  IMAD.HI.U32 R6, R236, R7, RZ ;  /* 0x00000007ec067227 */ /* 0x000fc600078e00ff */
[----:B------:R-:W-:Y:S01]  /*2f20*/  ISETP.GT.U32.AND P3, PT, R2, R144, PT ;  /* 0x000000900200720c */ /* 0x000fe20003f64070 */
[----:B------:R-:W-:Y:S01]  /*2f30*/  @!P2 IMAD.MOV R138, RZ, RZ, -R138 ;  /* 0x000000ffff8aa224 */ /* 0x000fe200078e0a8a */
[----:B------:R-:W-:Y:S01]  /*2f40*/  ISETP.GE.AND P2, PT, R8, RZ, PT ;  /* 0x000000ff0800720c */ /* 0x000fe20003f46270 */
[----:B------:R-:W-:Y:S02]  /*2f50*/  IMAD.MOV R6, RZ, RZ, -R6 ;  /* 0x000000ffff067224 */ /* 0x000fe400078e0a06 */
[----:B------:R-:W-:Y:S02]  /*2f60*/  VIADD R8, R237, 0x19a ;  /* 0x0000019aed087836 */ /* 0x000fe40000000000 */
[--C-:B------:R-:W-:Y:S01]  /*2f70*/  @!P1 IMAD.IADD R140, R140, 0x1, -R2.reuse ;  /* 0x000000018c8c9824 */ /* 0x100fe200078e0a02 */
[----:B------:R-:W-:Y:S01]  /*2f80*/  ISETP.GE.AND P1, PT, R10, RZ, PT ;  /* 0x000000ff0a00720c */ /* 0x000fe20003f26270 */
[----:B------:R-:W-:Y:S01]  /*2f90*/  IMAD R148, R2, R6, R7 ;  /* 0x0000000602947224 */ /* 0x000fe200078e0207 */
[----:B------:R-:W-:Y:S01]  /*2fa0*/  IABS R7, R8 ;  /* 0x0000000800077213 */ /* 0x000fe20000000000 */
[----:B------:R-:W-:-:S02]  /*2fb0*/  @!P6 IMAD.IADD R146, R146, 0x1, -R2 ;  /* 0x000000019292e824 */ /* 0x000fc400078e0a02 */
[----:B------:R-:W-:Y:S02]  /*2fc0*/  VIADD R10, R237, 0x198 ;  /* 0x00000198ed0a7836 */ /* 0x000fe40000000000 */
[----:B------:R-:W-:Y:S01]  /*2fd0*/  @!P5 IMAD.MOV R142, RZ, RZ, -R142 ;  /* 0x000000ffff8ed224 */ /* 0x000fe200078e0a8e */
[----:B------:R-:W-:Y:S01]  /*2fe0*/  ISETP.GT.U32.AND P5, PT, R2, R148, PT ;  /* 0x000000940200720c */ /* 0x000fe20003fa4070 */
[----:B------:R-:W-:Y:S01]  /*2ff0*/  IMAD.HI.U32 R0, R236, R7, RZ ;  /* 0x00000007ec007227 */ /* 0x000fe200078e00ff */
[----:B------:R-:W-:Y:S02]  /*3000*/  ISETP.GT.U32.AND P6, PT, R2, R146, PT ;  /* 0x000000920200720c */ /* 0x000fe40003fc4070 */
[----:B------:R-:W-:Y:S01]  /*3010*/  IABS R9, R10 ;  /* 0x0000000a00097213 */ /* 0x000fe20000000000 */
        /* <DEDUP_REMOVED lines=23> */
[----:B------:R-:W-:Y:S01]  /*3190*/  VIADD R12, R237, 0x192 ;  /* 0x00000192ed0c7836 */ /* 0x000fe20000000000 */
[----:B------:R-:W-:Y:S01]  /*31a0*/  IABS R9, R10 ;  /* 0x0000000a00097213 */ /* 0x000fe20000000000 */
[----:B------:R-:W-:Y:S01]  /*31b0*/  @!P5 IMAD.IADD R148, R148, 0x1, -R2 ;  /* 0x000000019494d824 */ /* 0x000fe200078e0a02 */
[----:B------:R-:W-:Y:S01]  /*31c0*/  ISETP.GE.AND P5, PT, R8, RZ, PT ;  /* 0x000000ff0800720c */ /* 0x000fe20003fa6270 */
[----:B------:R-:W-:Y:S01]  /*31d0*/  @!P4 IMAD.MOV R140, RZ, RZ, -R140 ;  /* 0x000000ffff8cc224 */ /* 0x000fe200078e0a8c */
        /* <DEDUP_REMOVED lines=14> */
[----:B------:R-:W-:Y:S02]  /*32c0*/  IMAD R158, R2, R6, R11 ;  /* 0x00000006029e7224 */ /* 0x000fe400078e020b */
[----:B------:R-:W-:Y:S02]  /*32d0*/  IMAD.MOV R0, RZ, RZ, -R0 ;  /* 0x000000ffff007224 */ /* 0x000fe400078e0a00 */
        /* <DEDUP_REMOVED lines=57> */
[----:B------:R-:W-:Y:S01]  /*3670*/  IMAD.MOV.U32 R7, RZ, RZ, R6 ;  /* 0x000000ffff077224 */ /* 0x000fe200078e0006 */
[----:B------:R-:W-:Y:S01]  /*3680*/  STL [R1+0x9a0], R152 ;  /* 0x0009a09801007387 */ /* 0x000fe20000100800 */
[----:B------:R-:W-:Y:S01]  /*3690*/  @!P4 IMAD.MOV R156, RZ, RZ, -R156 ;  /* 0x000000ffff9cc224 */ /* 0x000fe200078e0a9c */
[C---:B------:R-:W-:Y:S01]  /*36a0*/  ISETP.GT.U32.AND P4, PT, R2.reuse, R164, PT ;  /* 0x000000a40200720c */ /* 0x040fe20003f84070 */
[----:B------:R-:W-:Y:S01]  /*36b0*/  IMAD R170, R2, R0, R9 ;  /* 0x0000000002aa7224 */ /* 0x000fe200078e0209 */
[----:B------:R1:W-:Y:S01]  /*36c0*/  STL [R1+0x9a4], R154 ;  /* 0x0009a49a01007387 */ /* 0x0003e20000100800 */
[----:B------:R-:W-:-:S03]  /*36d0*/  IMAD.HI.U32 R6, R236, R7, RZ ;  /* 0x00000007ec067227 */ /* 0x000fc600078e00ff */
[----:B------:R-:W-:Y:S01]  /*36e0*/  STL [R1+0x9a8], R156 ;  /* 0x0009a89c01007387 */ /* 0x000fe20000100800 */
        /* <DEDUP_REMOVED lines=22> */
[----:B------:R-:W-:Y:S01]  /*3850*/  VIADD R6, R237, 0x17e ;  /* 0x0000017eed067836 */ /* 0x000fe20000000000 */
[----:B------:R-:W-:Y:S01]  /*3860*/  STL [R1+0x9ac], R158 ;  /* 0x0009ac9e01007387 */ /* 0x000fe20000100800 */
[----:B------:R-:W-:-:S02]  /*3870*/  @!P4 IMAD.IADD R172, R172, 0x1, -R2 ;  /* 0x00000001acacc824 */ /* 0x000fc400078e0a02 */
[----:B------:R-:W-:Y:S01]  /*3880*/  IMAD.HI.U32 R0, R236, R11, RZ ;  /* 0x0000000bec007227 */ /* 0x000fe200078e00ff */
[----:B------:R-:W-:Y:S01]  /*3890*/  IABS R7, R6 ;  /* 0x0000000600077213 */ /* 0x000fe20000000000 */
[----:B------:R-:W-:Y:S01]  /*38a0*/  STL [R1+0x9b0], R160 ;  /* 0x0009b0a001007387 */ /* 0x000fe20000100800 */
[----:B------:R-:W-:Y:S01]  /*38b0*/  ISETP.GT.U32.AND P4, PT, R2, R172, PT ;  /* 0x000000ac0200720c */ /* 0x000fe20003f84070 */
[----:B------:R-:W-:Y:S02]  /*38c0*/  IMAD.MOV R0, RZ, RZ, -R0 ;  /* 0x000000ffff007224 */ /* 0x000fe400078e0a00 */
[--C-:B------:R-:W-:Y:S01]  /*38d0*/  @!P3 IMAD.IADD R168, R168, 0x1, -R2.reuse ;  /* 0x00000001a8a8b824 */ /* 0x100fe200078e0a02 */
[----:B------:R-:W-:Y:S01]  /*38e0*/  ISETP.GE.AND P3, PT, R12, RZ, PT ;  /* 0x000000ff0c00720c */ /* 0x000fe20003f66270 */
[--C-:B------:R-:W-:Y:S01]  /*38f0*/  @!P2 IMAD.IADD R170, R170, 0x1, -R2.reuse ;  /* 0x00000001aaaaa824 */ /* 0x100fe200078e0a02 */
[----:B------:R-:W-:Y:S01]  /*3900*/  ISETP.GE.AND P2, PT, R14, RZ, PT ;  /* 0x000000ff0e00720c */ /* 0x000fe20003f46270 */
[C---:B------:R-:W-:Y:S01]  /*3910*/  IMAD R174, R2.reuse, R0, R11 ;  /* 0x0000000002ae7224 */ /* 0x040fe200078e020b */
[----:B------:R-:W-:Y:S01]  /*3920*/  ISETP.GT.U32.AND P6, PT, R2, R168, PT ;  /* 0x000000a80200720c */ /* 0x000fe20003fc4070 */
[----:B------:R-:W-:Y:S01]  /*3930*/  IMAD.HI.U32 R0, R236, R7, RZ ;  /* 0x00000007ec007227 */ /* 0x000fe200078e00ff */
[----:B------:R-:W-:Y:S03]  /*3940*/  STL [R1+0x9b4], R162 ;  /* 0x0009b4a201007387 */ /* 0x000fe60000100800 */
[----:B------:R-:W-:Y:S01]  /*3950*/  @!P1 IMAD.IADD R166, R166, 0x1, -R2 ;  /* 0x00000001a6a69824 */ /* 0x000fe200078e0a02 */
[----:B------:R-:W-:Y:S01]  /*3960*/  ISETP.GE.AND P1, PT, R10, RZ, PT ;  /* 0x000000ff0a00720c */ /* 0x000fe20003f26270 */
[----:B------:R-:W-:-:S02]  /*3970*/  IMAD.MOV R0, RZ, RZ, -R0 ;  /* 0x000000ffff007224 */ /* 0x000fc400078e0a00 */
        /* <DEDUP_REMOVED lines=11> */
[C---:B------:R-:W-:Y:S01]  /*3a30*/  VIADD R8, R237.reuse, 0x17c ;  /* 0x0000017ced087836 */ /* 0x040fe20000000000 */
[----:B------:R-:W-:Y:S01]  /*3a40*/  STL [R1+0x9b8], R164 ;  /* 0x0009b8a401007387 */ /* 0x000fe20000100800 */
[----:B------:R-:W-:-:S02]  /*3a50*/  VIADD R10, R237, 0x17a ;  /* 0x0000017aed0a7836 */ /* 0x000fc40000000000 */
[----:B------:R-:W-:Y:S01]  /*3a60*/  VIADD R11, R237, 0x178 ;  /* 0x00000178ed0b7836 */ /* 0x000fe20000000000 */
[----:B------:R-:W-:Y:S01]  /*3a70*/  IABS R7, R8 ;  /* 0x0000000800077213 */ /* 0x000fe20000000000 */
[--C-:B------:R-:W-:Y:S01]  /*3a80*/  @!P5 IMAD.IADD R174, R174, 0x1, -R2.reuse ;  /* 0x00000001aeaed824 */ /* 0x100fe200078e0a02 */
[----:B------:R-:W-:Y:S01]  /*3a90*/  IABS R9, R10 ;  /* 0x0000000a00097213 */ /* 0x000fe20000000000 */
[--C-:B------:R-:W-:Y:S01]  /*3aa0*/  @!P2 IMAD.IADD R178, R178, 0x1, -R2.reuse ;  /* 0x00000001b2b2a824 */ /* 0x100fe200078e0a02 */
[----:B------:R-:W-:Y:S01]  /*3ab0*/  ISETP.GE.AND P5, PT, R16, RZ, PT ;  /* 0x000000ff1000720c */ /* 0x000fe20003fa6270 */
[----:B------:R-:W-:Y:S01]  /*3ac0*/  IMAD.HI.U32 R0, R236, R7, RZ ;  /* 0x00000007ec007227 */ /* 0x000fe200078e00ff */
[----:B------:R2:W-:Y:S02]  /*3ad0*/  STL [R1+0x9c0], R166 ;  /* 0x0009c0a601007387 */ /* 0x0005e40000100800 */
[----:B------:R-:W-:Y:S01]  /*3ae0*/  ISETP.GT.U32.AND P2, PT, R2, R178, PT ;  /* 0x000000b20200720c */ /* 0x000fe20003f44070 */
[----:B------:R-:W-:Y:S01]  /*3af0*/  @!P6 IMAD.IADD R176, R176, 0x1, -R2 ;  /* 0x00000001b0b0e824 */ /* 0x000fe200078e0a02 */
[----:B------:R-:W-:Y:S01]  /*3b00*/  ISETP.GT.U32.AND P6, PT, R2, R174, PT ;  /* 0x000000ae0200720c */ /* 0x000fe20003fc4070 */
[----:B------:R-:W-:-:S02]  /*3b10*/  IMAD.MOV R180, RZ, RZ, -R0 ;  /* 0x000000ffffb47224 */ /* 0x000fc400078e0a00 */
        /* <DEDUP_REMOVED lines=17> */
[----:B------:R-:W-:Y:S01]  /*3c30*/  IMAD.MOV R0, RZ, RZ, -R0 ;  /* 0x000000ffff007224 */ /* 0x000fe200078e0a00 */
[----:B------:R-:W-:Y:S01]  /*3c40*/  STL [R1+0x9c8], R168 ;  /* 0x0009c8a801007387 */ /* 0x000fe20000100800 */
[C---:B------:R-:W-:Y:S02]  /*3c50*/  VIADD R8, R237.reuse, 0x176 ;  /* 0x00000176ed087836 */ /* 0x040fe40000000000 */
[----:B------:R-:W-:Y:S01]  /*3c60*/  IMAD R184, R2, R0, R7 ;  /* 0x0000000002b87224 */ /* 0x000fe200078e0207 */
[----:B------:R-:W-:Y:S01]  /*3c70*/  STL [R1+0x9cc], R170 ;  /* 0x0009ccaa01007387 */ /* 0x000fe20000100800 */
        /* <DEDUP_REMOVED lines=8> */
[----:B------:R-:W-:Y:S01]  /*3d00*/  VIADD R10, R237, 0x174 ;  /* 0x00000174ed0a7836 */ /* 0x000fe20000000000 */
[----:B------:R3:W-:Y:S01]  /*3d10*/  STL [R1+0x9d0], R172 ;  /* 0x0009d0ac01007387 */ /* 0x0007e20000100800 */
        /* <DEDUP_REMOVED lines=220> */
[----:B------:R-:W-:-:S03]  /*4ae0*/  IMAD.HI.U32 R6, R236, R9, RZ ;  /* 0x00000009ec067227 */ /* 0x000fc600078e00ff */
[----:B------:R-:W-:Y:S01]  /*4af0*/  IABS R29, R8 ;  /* 0x00000008001d7213 */ /* 0x000fe20000000000 */
[----:B------:R-:W-:Y:S02]  /*4b00*/  IMAD R224, R2, R0, R7 ;  /* 0x0000000002e07224 */ /* 0x000fe400078e0207 */
        /* <DEDUP_REMOVED lines=13> */
[----:B------:R-:W-:Y:S02]  /*4be0*/  VIADD R10, R237, 0x14a ;  /* 0x0000014aed0a7836 */ /* 0x000fe40000000000 */
[----:B------:R-:W-:Y:S01]  /*4bf0*/  @!P4 IMAD.MOV R214, RZ, RZ, -R214 ;  /* 0x000000ffffd6c224 */ /* 0x000fe200078e0ad6 */
[----:B------:R-:W-:Y:S01]  /*4c00*/  ISETP.GE.AND P4, PT, R11, RZ, PT ;  /* 0x000000ff0b00720c */ /* 0x000fe20003f86270 */
        /* <DEDUP_REMOVED lines=56> */
[----:B------:R-:W-:Y:S02]  /*4f90*/  VIADD R11, R237, 0x13e ;  /* 0x0000013eed0b7836 */ /* 0x000fe40000000000 */
[C---:B------:R-:W-:Y:S02]  /*4fa0*/  IMAD R60, R2.reuse, R0, R7 ;  /* 0x00000000023c7224 */ /* 0x040fe400078e0207 */
[----:B------:R-:W-:Y:S01]  /*4fb0*/  @!P1 IMAD.MOV R226, RZ, RZ, -R226 ;  /* 0x000000ffffe29224 */ /* 0x000fe200078e0ae2 */
[----:B------:R-:W-:Y:S01]  /*4fc0*/  ISETP.GT.U32.AND P1, PT, R2, R54, PT ;  /* 0x000000360200720c */ /* 0x000fe20003f24070 */
[--C-:B------:R-:W-:Y:S01]  /*4fd0*/  @!P3 IMAD.IADD R53, R53, 0x1, -R2.reuse ;  /* 0x000000013535b824 */ /* 0x100fe200078e0a02 */
[----:B------:R-:W-:Y:S01]  /*4fe0*/  IABS R9, R11 ;  /* 0x0000000b00097213 */ /* 0x000fe20000000000 */
[--C-:B------:R-:W-:Y:S01]  /*4ff0*/  @!P6 IMAD.IADD R58, R58, 0x1, -R2.reuse ;  /* 0x000000013a3ae824 */ /* 0x100fe200078e0a02 */
[----:B------:R-:W-:Y:S01]  /*5000*/  ISETP.GT.U32.AND P6, PT, R2, R60, PT ;  /* 0x0000003c0200720c */ /* 0x000fe20003fc4070 */
[----:B------:R-:W-:Y:S01]  /*5010*/  @!P5 IMAD.IADD R56, R56, 0x1, -R2 ;  /* 0x000000013838d824 */ /* 0x000fe200078e0a02 */
[----:B------:R-:W-:Y:S01]  /*5020*/  ISETP.GE.AND P3, PT, R8, RZ, PT ;  /* 0x000000ff0800720c */ /* 0x000fe20003f66270 */
[----:B------:R-:W-:Y:S01]  /*5030*/  VIADD R8, R237, 0x13c ;  /* 0x0000013ced087836 */ /* 0x000fe20000000000 */
[----:B------:R-:W-:Y:S01]  /*5040*/  ISETP.GE.AND P5, PT, R6, RZ, PT ;  /* 0x000000ff0600720c */ /* 0x000fe20003fa6270 */
[----:B------:R-:W-:-:S03]  /*5050*/  IMAD.HI.U32 R0, R236, R9, RZ ;  /* 0x00000009ec007227 */ /* 0x000fc600078e00ff */
[----:B------:R-:W-:Y:S01]  /*5060*/  IABS R7, R8 ;  /* 0x0000000800077213 */ /* 0x000fe20000000000 */
[----:B------:R-:W-:Y:S02]  /*5070*/  IMAD.MOV R0, RZ, RZ, -R0 ;  /* 0x000000ffff007224 */ /* 0x000fe400078e0a00 */
[--C-:B------:R-:W-:Y:S01]  /*5080*/  @!P1 IMAD.IADD R54, R54, 0x1, -R2.reuse ;  /* 0x0000000136369824 */ /* 0x100fe200078e0a02 */
[----:B------:R-:W-:Y:S01]  /*5090*/  ISETP.GE.AND P1, PT, R12, RZ, PT ;  /* 0x000000ff0c00720c */ /* 0x000fe20003f26270 */
[----:B------:R-:W-:Y:S01]  /*50a0*/  @!P6 IMAD.IADD R60, R60, 0x1, -R2 ;  /* 0x000000013c3ce824 */ /* 0x000fe200078e0a02 */
[C---:B------:R-:W-:Y:S01]  /*50b0*/  ISETP.GT.U32.AND P6, PT, R2.reuse, R56, PT ;  /* 0x000000380200720c */ /* 0x040fe20003fc4070 */
[----:B------:R-:W-:Y:S02]  /*50c0*/  IMAD R62, R2, R0, R9 ;  /* 0x00000000023e7224 */ /* 0x000fe400078e0209 */
[----:B------:R-:W-:Y:S02]  /*50d0*/  VIADD R12, R237, 0x13a ;  /* 0x0000013aed0c7836 */ /* 0x000fe40000000000 */
[----:B------:R-:W-:-:S03]  /*50e0*/  IMAD.HI.U32 R0, R236, R7, RZ ;  /* 0x00000007ec007227 */ /* 0x000fc600078e00ff */
[----:B------:R-:W-:Y:S01]  /*50f0*/  IABS R67, R12 ;  /* 0x0000000c00437213 */ /* 0x000fe20000000000 */
[----:B------:R-:W-:Y:S02]  /*5100*/  IMAD.MOV R0, RZ, RZ, -R0 ;  /* 0x000000ffff007224 */ /* 0x000fe400078e0a00 */
[----:B------:R-:W-:Y:S01]  /*5110*/  @!P4 IMAD.MOV R53, RZ, RZ, -R53 ;  /* 0x000000ffff35c224 */ /* 0x000fe200078e0a35 */
[C---:B------:R-:W-:Y:S01]  /*5120*/  ISETP.GT.U32.AND P4, PT, R2.reuse, R58, PT ;  /* 0x0000003a0200720c */ /* 0x040fe20003f84070 */
[----:B------:R-:W-:Y:S02]  /*5130*/  IMAD R64, R2, R0, R7 ;  /* 0x0000000002407224 */ /* 0x000fe400078e0207 */
[----:B------:R-:W-:-:S04]  /*5140*/  IMAD.HI.U32 R6, R236, R67, RZ ;  /* 0x00000043ec067227 */ /* 0x000fc800078e00ff */
[----:B------:R-:W-:Y:S01]  /*5150*/  @!P6 IMAD.IADD R56, R56, 0x1, -R2 ;  /* 0x000000013838e824 */ /* 0x000fe200078e0a02 */
[C---:B------:R-:W-:Y:S01]  /*5160*/  ISETP.GT.U32.AND P6, PT, R2.reuse, R64, PT ;  /* 0x000000400200720c */ /* 0x040fe20003fc4070 */
[----:B------:R-:W-:Y:S02]  /*5170*/  IMAD.MOV R6, RZ, RZ, -R6 ;  /* 0x000000ffff067224 */ /* 0x000fe400078e0a06 */
[C---:B------:R-:W-:Y:S02]  /*5180*/  VIADD R14, R237.reuse, 0x136 ;  /* 0x00000136ed0e7836 */ /* 0x040fe40000000000 */
[----:B------:R-:W-:Y:S02]  /*5190*/  IMAD R67, R2, R6, R67 ;  /* 0x0000000602437224 */ /* 0x000fe400078e0243 */
[----:B------:R-:W-:Y:S01]  /*51a0*/  @!P4 IMAD.IADD R58, R58, 0x1, -R2 ;  /* 0x000000013a3ac824 */ /* 0x000fe200078e0a02 */
[----:B------:R-:W-:Y:S01]  /*51b0*/  IABS R75, R14 ;  /* 0x0000000e004b7213 */ /* 0x000fe20000000000 */
[----:B------:R-:W-:Y:S01]  /*51c0*/  @!P3 IMAD.MOV R54, RZ, RZ, -R54 ;  /* 0x000000ffff36b224 */ /* 0x000fe200078e0a36 */
[C---:B------:R-:W-:Y:S01]  /*51d0*/  ISETP.GT.U32.AND P4, PT, R2.reuse, R67, PT ;  /* 0x000000430200720c */ /* 0x040fe20003f84070 */
[----:B------:R-:W-:Y:S01]  /*51e0*/  VIADD R13, R237, 0x138 ;  /* 0x00000138ed0d7836 */ /* 0x000fe20000000000 */
[----:B------:R-:W-:Y:S01]  /*51f0*/  ISETP.GT.U32.AND P3, PT, R2, R62, PT ;  /* 0x0000003e0200720c */ /* 0x000fe20003f64070 */
[----:B------:R-:W-:-:S02]  /*5200*/  @!P6 IMAD.IADD R64, R64, 0x1, -R2 ;  /* 0x000000014040e824 */ /* 0x000fc400078e0a02 */
[----:B------:R-:W-:Y:S01]  /*5210*/  IMAD.HI.U32 R6, R236, R75, RZ ;  /* 0x0000004bec067227 */ /* 0x000fe200078e00ff */
[----:B------:R-:W-:-:S03]  /*5220*/  IABS R71, R13 ;  /* 0x0000000d00477213 */ /* 0x000fc60000000000 */
[----:B------:R-:W-:Y:S01]  /*5230*/  @!P1 IMAD.MOV R56, RZ, RZ, -R56 ;  /* 0x000000ffff389224 */ /* 0x000fe200078e0a38 */
[C---:B------:R-:W-:Y:S01]  /*5240*/  ISETP.GT.U32.AND P1, PT, R2.reuse, R64, PT ;  /* 0x000000400200720c */ /* 0x040fe20003f24070 */
[----:B------:R-:W-:Y:S02]  /*5250*/  IMAD.MOV R6, RZ, RZ, -R6 ;  /* 0x000000ffff067224 */ /* 0x000fe400078e0a06 */
[----:B------:R-:W-:Y:S01]  /*5260*/  @!P2 IMAD.MOV R40, RZ, RZ, -R40 ;  /* 0x000000ffff28a224 */ /* 0x000fe200078e0a28 */
[C---:B------:R-:W-:Y:S01]  /*5270*/  ISETP.GT.U32.AND P2, PT, R2.reuse, R60, PT ;  /* 0x0000003c0200720c */ /* 0x040fe20003f44070 */
[----:B------:R-:W-:Y:S02]  /*5280*/  IMAD R75, R2, R6, R75 ;  /* 0x00000006024b7224 */ /* 0x000fe400078e024b */
[----:B------:R-:W-:Y:S02]  /*5290*/  VIADD R6, R237, 0x134 ;  /* 0x00000134ed067836 */ /* 0x000fe40000000000 */
[----:B------:R-:W-:-:S02]  /*52a0*/  @!P4 IMAD.IADD R67, R67, 0x1, -R2 ;  /* 0x000000014343c824 */ /* 0x000fc400078e0a02 */
[----:B------:R-:W-:Y:S01]  /*52b0*/  IMAD.HI.U32 R0, R236, R71, RZ ;  /* 0x00000047ec007227 */ /* 0x000fe200078e00ff */
[----:B------:R-:W-:Y:S02]  /*52c0*/  IABS R79, R6 ;  /* 0x00000006004f7213 */ /* 0x000fe40000000000 */
[----:B------:R-:W-:Y:S01]  /*52d0*/  ISETP.GT.U32.AND P4, PT, R2, R67, PT ;  /* 0x000000430200720c */ /* 0x000fe20003f84070 */
[----:B------:R-:W-:Y:S01]  /*52e0*/  @!P3 IMAD.IADD R62, R62, 0x1, -R2 ;  /* 0x000000013e3eb824 */ /* 0x000fe200078e0a02 */
[----:B------:R-:W-:Y:S01]  /*52f0*/  ISETP.GE.AND P3, PT, R11, RZ, PT ;  /* 0x000000ff0b00720c */ /* 0x000fe20003f66270 */
[----:B------:R-:W-:Y:S02]  /*5300*/  IMAD.MOV R0, RZ, RZ, -R0 ;  /* 0x000000ffff007224 */ /* 0x000fe400078e0a00 */
[----:B------:R-:W-:Y:S01]  /*5310*/  @!P1 IMAD.IADD R64, R64, 0x1, -R2 ;  /* 0x0000000140409824 */ /* 0x000fe200078e0a02 */
[C---:B------:R-:W-:Y:S01]  /*5320*/  ISETP.GT.U32.AND P6, PT, R2.reuse, R62, PT ;  /* 0x0000003e0200720c */ /* 0x040fe20003fc4070 */
[----:B------:R-:W-:Y:S01]  /*5330*/  IMAD R71, R2, R0, R71 ;  /* 0x0000000002477224 */ /* 0x000fe200078e0247 */
[----:B------:R-:W-:Y:S01]  /*5340*/  ISETP.GE.AND P1, PT, R12, RZ, PT ;  /* 0x000000ff0c00720c */ /* 0x000fe20003f26270 */
[----:B------:R-:W-:-:S04]  /*5350*/  IMAD.HI.U32 R0, R236, R79, RZ ;  /* 0x0000004fec007227 */ /* 0x000fc800078e00ff */
[----:B------:R-:W-:Y:S01]  /*5360*/  @!P2 IMAD.IADD R60, R60, 0x1, -R2 ;  /* 0x000000013c3ca824 */ /* 0x000fe200078e0a02 */
[----:B------:R-:W-:Y:S01]  /*5370*/  ISETP.GE.AND P2, PT, R10, RZ, PT ;  /* 0x000000ff0a00720c */ /* 0x000fe20003f46270 */
[----:B------:R-:W-:Y:S02]  /*5380*/  IMAD.MOV R0, RZ, RZ, -R0 ;  /* 0x000000ffff007224 */ /* 0x000fe400078e0a00 */
[----:B------:R-:W-:Y:S01]  /*5390*/  @!P5 IMAD.MOV R58, RZ, RZ, -R58 ;  /* 0x000000ffff3ad224 */ /* 0x000fe200078e0a3a */
[C---:B------:R-:W-:Y:S01]  /*53a0*/  ISETP.GT.U32.AND P5, PT, R2.reuse, R71, PT ;  /* 0x000000470200720c */ /* 0x040fe20003fa4070 */
[--C-:B------:R-:W-:Y:S01]  /*53b0*/  @!P4 IMAD.IADD R67, R67, 0x1, -R2.reuse ;  /* 0x000000014343c824 */ /* 0x100fe200078e0a02 */
[----:B------:R-:W-:Y:S01]  /*53c0*/  ISETP.GE.AND P4, PT, R13, RZ, PT ;  /* 0x000000ff0d00720c */ /* 0x000fe20003f86270 */
[----:B------:R-:W-:Y:S02]  /*53d0*/  IMAD R79, R2, R0, R79 ;  /* 0x00000000024f7224 */ /* 0x000fe400078e024f */
[----:B------:R-:W-:Y:S01]  /*53e0*/  @!P6 IMAD.IADD R62, R62, 0x1, -R2 ;  /* 0x000000013e3ee824 */ /* 0x000fe200078e0a02 */
[C---:B------:R-:W-:Y:S01]  /*53f0*/  ISETP.GT.U32.AND P6, PT, R2.reuse, R75, PT ;  /* 0x0000004b0200720c */ /* 0x040fe20003fc4070 */
[----:B------:R-:W-:Y:S01]  /*5400*/  @!P1 IMAD.MOV R67, RZ, RZ, -R67 ;  /* 0x000000ffff439224 */ /* 0x000fe200078e0a43 */
[----:B------:R-:W-:Y:S01]  /*5410*/  ISETP.GT.U32.AND P1, PT, R2, R79, PT ;  /* 0x0000004f0200720c */ /* 0x000fe20003f24070 */
[----:B------:R-:W-:Y:S01]  /*5420*/  @!P2 IMAD.MOV R60, RZ, RZ, -R60 ;  /* 0x000000ffff3ca224 */ /* 0x000fe200078e0a3c */
[----:B------:R-:W-:Y:S01]  /*5430*/  ISETP.GE.AND P2, PT, R8, RZ, PT ;  /* 0x000000ff0800720c */ /* 0x000fe20003f46270 */
[----:B------:R-:W-:-:S02]  /*5440*/  VIADD R7, R237, 0x132 ;  /* 0x00000132ed077836 */ /* 0x000fc40000000000 */
[----:B------:R-:W-:Y:S01]  /*5450*/  @!P5 IMAD.IADD R71, R71, 0x1, -R2 ;  /* 0x000000014747d824 */ /* 0x000fe200078e0a02 */
[----:B------:R-:W-:Y:S01]  /*5460*/  ISETP.GE.AND P5, PT, R14, RZ, PT ;  /* 0x000000ff0e00720c */ /* 0x000fe20003fa6270 */
[----:B------:R-:W-:Y:S01]  /*5470*/  VIADD R8, R237, 0x130 ;  /* 0x00000130ed087836 */ /* 0x000fe20000000000 */
[----:B------:R-:W-:Y:S01]  /*5480*/  IABS R83, R7 ;  /* 0x0000000700537213 */ /* 0x000fe20000000000 */
[----:B------:R-:W-:Y:S02]  /*5490*/  @!P3 IMAD.MOV R62, RZ, RZ, -R62 ;  /* 0x000000ffff3eb224 */ /* 0x000fe400078e0a3e */
[--C-:B------:R-:W-:Y:S01]  /*54a0*/  @!P6 IMAD.IADD R75, R75, 0x1, -R2.reuse ;  /* 0x000000014b4be824 */ /* 0x100fe200078e0a02 */
[----:B------:R-:W-:Y:S01]  /*54b0*/  ISETP.GT.U32.AND P6, PT, R2, R71, PT ;  /* 0x000000470200720c */ /* 0x000fe20003fc4070 */
[----:B------:R-:W-:Y:S01]  /*54c0*/  @!P1 IMAD.IADD R79, R79, 0x1, -R2 ;  /* 0x000000014f4f9824 */ /* 0x000fe200078e0a02 */
[----:B------:R-:W-:Y:S01]  /*54d0*/  IABS R87, R8 ;  /* 0x0000000800577213 */ /* 0x000fe20000000000 */
[----:B------:R-:W-:Y:S01]  /*54e0*/  IMAD.HI.U32 R0, R236, R83, RZ ;  /* 0x00000053ec007227 */ /* 0x000fe200078e00ff */
[----:B------:R-:W-:-:S02]  /*54f0*/  ISETP.GT.U32.AND P3, PT, R2, R75, PT ;  /* 0x0000004b0200720c */ /* 0x000fc40003f64070 */
[----:B------:R-:W-:Y:S01]  /*5500*/  ISETP.GT.U32.AND P1, PT, R2, R79, PT ;  /* 0x0000004f0200720c */ /* 0x000fe20003f24070 */
[----:B------:R-:W-:Y:S01]  /*5510*/  @!P2 IMAD.MOV R64, RZ, RZ, -R64 ;  /* 0x000000ffff40a224 */ /* 0x000fe200078e0a40 */
[----:B------:R-:W-:Y:S01]  /*5520*/  ISETP.GE.AND P2, PT, R6, RZ, PT ;  /* 0x000000ff0600720c */ /* 0x000fe20003f46270 */
[----:B------:R-:W-:Y:S02]  /*5530*/  IMAD.MOV R6, RZ, RZ, -R0 ;  /* 0x000000ffff067224 */ /* 0x000fe400078e0a00 */
[----:B------:R-:W-:-:S04]  /*5540*/  IMAD.HI.U32 R0, R236, R87, RZ ;  /* 0x00000057ec007227 */ /* 0x000fc800078e00ff */
[C---:B------:R-:W-:Y:S02]  /*5550*/  IMAD R83, R2.reuse, R6, R83 ;  /* 0x0000000602537224 */ /* 0x040fe400078e0253 */
[----:B------:R-:W-:Y:S02]  /*5560*/  IMAD.MOV R6, RZ, RZ, -R0 ;  /* 0x000000ffff067224 */ /* 0x000fe400078e0a00 */
[--C-:B------:R-:W-:Y:S01]  /*5570*/  @!P6 IMAD.IADD R71, R71, 0x1, -R2.reuse ;  /* 0x000000014747e824 */ /* 0x100fe200078e0a02 */
[----:B------:R-:W-:Y:S01]  /*5580*/  ISETP.GE.AND P6, PT, R7, RZ, PT ;  /* 0x000000ff0700720c */ /* 0x000fe20003fc6270 */
[C---:B------:R-:W-:Y:S02]  /*5590*/  IMAD R87, R2.reuse, R6, R87 ;  /* 0x0000000602577224 */ /* 0x040fe400078e0257 */
[----:B------:R-:W-:Y:S01]  /*55a0*/  @!P4 IMAD.MOV R71, RZ, RZ, -R71 ;  /* 0x000000ffff47c224 */ /* 0x000fe200078e0a47 */
[C---:B------:R-:W-:Y:S01]  /*55b0*/  ISETP.GT.U32.AND P4, PT, R2.reuse, R83, PT ;  /* 0x000000530200720c */ /* 0x040fe20003f84070 */
[----:B------:R-:W-:Y:S01]  /*55c0*/  @!P1 IMAD.IADD R79, R79, 0x1, -R2 ;  /* 0x000000014f4f9824 */ /* 0x000fe200078e0a02 */
[----:B------:R-:W-:Y:S01]  /*55d0*/  ISETP.GT.U32.AND P1, PT, R2, R87, PT ;  /* 0x000000570200720c */ /* 0x000fe20003f24070 */
[----:B------:R-:W-:-:S02]  /*55e0*/  VIADD R9, R237, 0x12e ;  /* 0x0000012eed097836 */ /* 0x000fc40000000000 */
[----:B------:R-:W-:Y:S01]  /*55f0*/  @!P3 IMAD.IADD R75, R75, 0x1, -R2 ;  /* 0x000000014b4bb824 */ /* 0x000fe200078e0a02 */
[----:B------:R-:W-:Y:S01]  /*5600*/  ISETP.GE.AND P3, PT, R8, RZ, PT ;  /* 0x000000ff0800720c */ /* 0x000fe20003f66270 */
[----:B------:R-:W-:Y:S01]  /*5610*/  VIADD R8, R237, 0x12c ;  /* 0x0000012ced087836 */ /* 0x000fe20000000000 */
[----:B------:R-:W-:Y:S01]  /*5620*/  IABS R91, R9 ;  /* 0x00000009005b7213 */ /* 0x000fe20000000000 */
[----:B------:R-:W-:Y:S01]  /*5630*/  @!P5 IMAD.MOV R75, RZ, RZ, -R75 ;  /* 0x000000ffff4bd224 */ /* 0x000fe200078e0a4b */
[----:B------:R-:W-:Y:S01]  /*5640*/  ISETP.GE.AND P5, PT, R9, RZ, PT ;  /* 0x000000ff0900720c */ /* 0x000fe20003fa6270 */
[----:B------:R-:W-:Y:S01]  /*5650*/  VIADD R9, R237, 0x12a ;  /* 0x0000012aed097836 */ /* 0x000fe20000000000 */
[----:B------:R-:W-:Y:S01]  /*5660*/  IABS R95, R8 ;  /* 0x00000008005f7213 */ /* 0x000fe20000000000 */
[----:B------:R-:W-:-:S03]  /*5670*/  IMAD.HI.U32 R0, R236, R91, RZ ;  /* 0x0000005bec007227 */ /* 0x000fc600078e00ff */
[----:B------:R-:W-:Y:S01]  /*5680*/  IABS R99, R9 ;  /* 0x0000000900637213 */ /* 0x000fe20000000000 */
[--C-:B------:R-:W-:Y:S02]  /*5690*/  @!P4 IMAD.IADD R83, R83, 0x1, -R2.reuse ;  /* 0x000000015353c824 */ /* 0x100fe400078e0a02 */
[----:B------:R-:W-:Y:S02]  /*56a0*/  @!P1 IMAD.IADD R87, R87, 0x1, -R2 ;  /* 0x0000000157579824 */ /* 0x000fe400078e0a02 */
[----:B------:R-:W-:Y:S01]  /*56b0*/  IMAD.MOV R0, RZ, RZ, -R0 ;  /* 0x000000ffff007224 */ /* 0x000fe200078e0a00 */
[----:B------:R-:W-:Y:S01]  /*56c0*/  ISETP.GT.U32.AND P4, PT, R2, R83, PT ;  /* 0x000000530200720c */ /* 0x000fe20003f84070 */
[----:B------:R-:W-:Y:S01]  /*56d0*/  IMAD.HI.U32 R6, R236, R99, RZ ;  /* 0x00000063ec067227 */ /* 0x000fe200078e00ff */
[----:B------:R-:W-:-:S03]  /*56e0*/  ISETP.GT.U32.AND P1, PT, R2, R87, PT ;  /* 0x000000570200720c */ /* 0x000fc60003f24070 */
[----:B------:R-:W-:Y:S02]  /*56f0*/  IMAD R91, R2, R0, R91 ;  /* 0x00000000025b7224 */ /* 0x000fe400078e025b */
[----:B------:R-:W-:-:S04]  /*5700*/  IMAD.HI.U32 R0, R236, R95, RZ ;  /* 0x0000005fec007227 */ /* 0x000fc800078e00ff */
[----:B------:R-:W-:Y:S01]  /*5710*/  @!P2 IMAD.MOV R79, RZ, RZ, -R79 ;  /* 0x000000ffff4fa224 */ /* 0x000fe200078e0a4f */
[C---:B------:R-:W-:Y:S01]  /*5720*/  ISETP.GT.U32.AND P2, PT, R2.reuse, R91, PT ;  /* 0x0000005b0200720c */ /* 0x040fe20003f44070 */
[----:B------:R-:W-:Y:S02]  /*5730*/  IMAD.MOV R0, RZ, RZ, -R0 ;  /* 0x000000ffff007224 */ /* 0x000fe400078e0a00 */
[----:B------:R-:W-:Y:S02]  /*5740*/  IMAD.MOV R6, RZ, RZ, -R6 ;  /* 0x000000ffff067224 */ /* 0x000fe400078e0a06 */
[----:B------:R-:W-:Y:S02]  /*5750*/  IMAD R95, R2, R0, R95 ;  /* 0x00000000025f7224 */ /* 0x000fe400078e025f */
[----:B------:R-:W-:Y:S01]  /*5760*/  @!P4 IMAD.IADD R83, R83, 0x1, -R2 ;  /* 0x000000015353c824 */ /* 0x000fe200078e0a02 */
[----:B------:R-:W-:Y:S01]  /*5770*/  ISETP.GE.AND P4, PT, R8, RZ, PT ;  /* 0x000000ff0800720c */ /* 0x000fe20003f86270 */
[----:B------:R-:W-:-:S02]  /*5780*/  IMAD R99, R2, R6, R99 ;  /* 0x0000000602637224 */ /* 0x000fc400078e0263 */
[--C-:B------:R-:W-:Y:S01]  /*5790*/  @!P1 IMAD.IADD R87, R87, 0x1, -R2.reuse ;  /* 0x0000000157579824 */ /* 0x100fe200078e0a02 */
[C---:B------:R-:W-:Y:S01]  /*57a0*/  ISETP.GT.U32.AND P1, PT, R2.reuse, R95, PT ;  /* 0x0000005f0200720c */ /* 0x040fe20003f24070 */
[----:B------:R-:W-:Y:S01]  /*57b0*/  @!P6 IMAD.MOV R83, RZ, RZ, -R83 ;  /* 0x000000ffff53e224 */ /* 0x000fe200078e0a53 */
[C---:B------:R-:W-:Y:S01]  /*57c0*/  ISETP.GT.U32.AND P6, PT, R2.reuse, R99, PT ;  /* 0x000000630200720c */ /* 0x040fe20003fc4070 */
[----:B------:R-:W-:Y:S02]  /*57d0*/  VIADD R10, R237, 0x128 ;  /* 0x00000128ed0a7836 */ /* 0x000fe40000000000 */
[--C-:B------:R-:W-:Y:S02]  /*57e0*/  @!P2 IMAD.IADD R91, R91, 0x1, -R2.reuse ;  /* 0x000000015b5ba824 */ /* 0x100fe400078e0a02 */
[C---:B------:R-:W-:Y:S01]  /*57f0*/  VIADD R8, R237.reuse, 0x126 ;  /* 0x00000126ed087836 */ /* 0x040fe20000000000 */
[----:B------:R-:W-:Y:S01]  /*5800*/  IABS R103, R10 ;  /* 0x0000000a00677213 */ /* 0x000fe20000000000 */
[----:B------:R-:W-:Y:S01]  /*5810*/  VIADD R11, R237, 0x124 ;  /* 0x00000124ed0b7836 */ /* 0x000fe20000000000 */
[----:B------:R-:W-:Y:S01]  /*5820*/  ISETP.GT.U32.AND P2, PT, R2, R91, PT ;  /* 0x0000005b0200720c */ /* 0x000fe20003f44070 */
[----:B------:R-:W-:Y:S01]  /*5830*/  @!P3 IMAD.MOV R87, RZ, RZ, -R87 ;  /* 0x000000ffff57b224 */ /* 0x000fe200078e0a57 */
[----:B------:R-:W-:Y:S01]  /*5840*/  IABS R107, R8 ;  /* 0x00000008006b7213 */ /* 0x000fe20000000000 */
[----:B------:R-:W-:Y:S01]  /*5850*/  @!P1 IMAD.IADD R95, R95, 0x1, -R2 ;  /* 0x000000015f5f9824 */ /* 0x000fe200078e0a02 */
[----:B------:R-:W-:Y:S01]  /*5860*/  IABS R111, R11 ;  /* 0x0000000b006f7213 */ /* 0x000fe20000000000 */
[----:B------:R-:W-:Y:S01]  /*5870*/  IMAD.HI.U32 R7, R236, R103, RZ ;  /* 0x00000067ec077227 */ /* 0x000fe200078e00ff */
[----:B------:R-:W-:-:S02]  /*5880*/  ISETP.GE.AND P3, PT, R9, RZ, PT ;  /* 0x000000ff0900720c */ /* 0x000fc40003f66270 */
[----:B------:R-:W-:Y:S01]  /*5890*/  ISETP.GE.AND P1, PT, R10, RZ, PT ;  /* 0x000000ff0a00720c */ /* 0x000fe20003f26270 */
[----:B------:R-:W-:Y:S01]  /*58a0*/  @!P6 IMAD.IADD R99, R99, 0x1, -R2 ;  /* 0x000000016363e824 */ /* 0x000fe200078e0a02 */
[----:B------:R-:W-:Y:S01]  /*58b0*/  ISETP.GT.U32.AND P6, PT, R2, R95, PT ;  /* 0x0000005f0200720c */ /* 0x000fe20003fc4070 */
[----:B------:R-:W-:Y:S02]  /*58c0*/  IMAD.MOV R7, RZ, RZ, -R7 ;  /* 0x000000ffff077224 */ /* 0x000fe400078e0a07 */
[----:B------:R-:W-:-:S04]  /*58d0*/  IMAD.HI.U32 R0, R236, R107, RZ ;  /* 0x0000006bec007227 */ /* 0x000fc800078e00ff */
[C---:B------:R-:W-:Y:S02]  /*58e0*/  IMAD R103, R2.reuse, R7, R103 ;  /* 0x0000000702677224 */ /* 0x040fe400078e0267 */
[----:B------:R-:W-:Y:S02]  /*58f0*/  IMAD.MOV R0, RZ, RZ, -R0 ;  /* 0x000000ffff007224 */ /* 0x000fe400078e0a00 */
[----:B------:R-:W-:Y:S01]  /*5900*/  @!P2 IMAD.IADD R91, R91, 0x1, -R2 ;  /* 0x000000015b5ba824 */ /* 0x000fe200078e0a02 */
[C---:B------:R-:W-:Y:S01]  /*5910*/  ISETP.GT.U32.AND P2, PT, R2.reuse, R103, PT ;  /* 0x000000670200720c */ /* 0x040fe20003f44070 */
[----:B------:R-:W-:Y:S02]  /*5920*/  VIADD R7, R237, 0x122 ;  /* 0x00000122ed077836 */ /* 0x000fe40000000000 */
[----:B------:R-:W-:Y:S02]  /*5930*/  IMAD R107, R2, R0, R107 ;  /* 0x00000000026b7224 */ /* 0x000fe400078e026b */
[----:B------:R-:W-:Y:S01]  /*5940*/  @!P5 IMAD.MOV R91, RZ, RZ, -R91 ;  /* 0x000000ffff5bd224 */ /* 0x000fe200078e0a5b */
[----:B------:R-:W-:Y:S01]  /*5950*/  IABS R115, R7 ;  /* 0x0000000700737213 */ /* 0x000fe20000000000 */
[----:B------:R-:W-:Y:S01]  /*5960*/  IMAD.HI.U32 R6, R236, R111, RZ ;  /* 0x0000006fec067227 */ /* 0x000fe200078e00ff */
[----:B------:R-:W-:-:S03]  /*5970*/  ISETP.GT.U32.AND P5, PT, R2, R99, PT ;  /* 0x000000630200720c */ /* 0x000fc60003fa4070 */
[----:B------:R-:W-:Y:S01]  /*5980*/  @!P6 IMAD.IADD R95, R95, 0x1, -R2 ;  /* 0x000000015f5fe824 */ /* 0x000fe200078e0a02 */
[----:B------:R-:W-:Y:S01]  /*5990*/  ISETP.GT.U32.AND P6, PT, R2, R107, PT ;  /* 0x0000006b0200720c */ /* 0x000fe20003fc4070 */
[----:B------:R-:W-:Y:S02]  /*59a0*/  IMAD.MOV R6, RZ, RZ, -R6 ;  /* 0x000000ffff067224 */ /* 0x000fe400078e0a06 */
[----:B------:R-:W-:-:S04]  /*59b0*/  IMAD.HI.U32 R0, R236, R115, RZ ;  /* 0x00000073ec007227 */ /* 0x000fc800078e00ff */
[C---:B------:R-:W-:Y:S02]  /*59c0*/  IMAD R111, R2.reuse, R6, R111 ;  /* 0x00000006026f7224 */ /* 0x040fe400078e026f */
[----:B------:R-:W-:Y:S02]  /*59d0*/  IMAD.MOV R6, RZ, RZ, -R0 ;  /* 0x000000ffff067224 */ /* 0x000fe400078e0a00 */
[--C-:B------:R-:W-:Y:S01]  /*59e0*/  @!P5 IMAD.IADD R99, R99, 0x1, -R2.reuse ;  /* 0x000000016363d824 */ /* 0x100fe200078e0a02 */
[C---:B------:R-:W-:Y:S01]  /*59f0*/  ISETP.GT.U32.AND P5, PT, R2.reuse, R111, PT ;  /* 0x0000006f0200720c */ /* 0x040fe20003fa4070 */
[C---:B------:R-:W-:Y:S02]  /*5a00*/  IMAD R115, R2.reuse, R6, R115 ;  /* 0x0000000602737224 */ /* 0x040fe400078e0273 */
[----:B------:R-:W-:Y:S02]  /*5a10*/  VIADD R9, R237, 0x120 ;  /* 0x00000120ed097836 */ /* 0x000fe40000000000 */
[--C-:B------:R-:W-:Y:S01]  /*5a20*/  @!P6 IMAD.IADD R107, R107, 0x1, -R2.reuse ;  /* 0x000000016b6be824 */ /* 0x100fe200078e0a02 */
[----:B------:R-:W-:Y:S01]  /*5a30*/  ISETP.GT.U32.AND P6, PT, R2, R115, PT ;  /* 0x000000730200720c */ /* 0x000fe20003fc4070 */
[----:B------:R-:W-:Y:S01]  /*5a40*/  VIADD R10, R237, 0x11e ;  /* 0x0000011eed0a7836 */ /* 0x000fe20000000000 */
[----:B------:R-:W-:Y:S01]  /*5a50*/  IABS R119, R9 ;  /* 0x0000000900777213 */ /* 0x000fe20000000000 */
[----:B------:R-:W-:-:S02]  /*5a60*/  @!P2 IMAD.IADD R103, R103, 0x1, -R2 ;  /* 0x000000016767a824 */ /* 0x000fc400078e0a02 */
[----:B------:R-:W-:Y:S01]  /*5a70*/  VIADD R12, R237, 0x11c ;  /* 0x0000011ced0c7836 */ /* 0x000fe20000000000 */
[----:B------:R-:W-:Y:S01]  /*5a80*/  IABS R123, R10 ;  /* 0x0000000a007b7213 */ /* 0x000fe20000000000 */
[----:B------:R-:W-:Y:S01]  /*5a90*/  IMAD.HI.U32 R0, R236, R119, RZ ;  /* 0x00000077ec007227 */ /* 0x000fe200078e00ff */
[C---:B------:R-:W-:Y:S02]  /*5aa0*/  ISETP.GT.U32.AND P2, PT, R2.reuse, R103, PT ;  /* 0x000000670200720c */ /* 0x040fe40003f44070 */
[----:B------:R-:W-:Y:S01]  /*5ab0*/  IABS R127, R12 ;  /* 0x0000000c007f7213 */ /* 0x000fe20000000000 */
[----:B------:R-:W-:Y:S01]  /*5ac0*/  @!P5 IMAD.IADD R111, R111, 0x1, -R2 ;  /* 0x000000016f6fd824 */ /* 0x000fe200078e0a02 */
[----:B------:R-:W-:Y:S01]  /*5ad0*/  ISETP.GE.AND P5, PT, R11, RZ, PT ;  /* 0x000000ff0b00720c */ /* 0x000fe20003fa6270 */
[----:B------:R-:W-:Y:S01]  /*5ae0*/  @!P4 IMAD.MOV R95, RZ, RZ, -R95 ;  /* 0x000000ffff5fc224 */ /* 0x000fe200078e0a5f */
[----:B------:R-:W-:Y:S01]  /*5af0*/  ISETP.GT.U32.AND P4, PT, R2, R107, PT ;  /* 0x0000006b0200720c */ /* 0x000fe20003f84070 */
[----:B------:R-:W-:-:S02]  /*5b00*/  IMAD.MOV R0, RZ, RZ, -R0 ;  /* 0x000000ffff007224 */ /* 0x000fc400078e0a00 */
        /* <DEDUP_REMOVED lines=8> */
[--C-:B------:R-:W-:Y:S01]  /*5b90*/  @!P2 IMAD.IADD R103, R103, 0x1, -R2.reuse ;  /* 0x000000016767a824 */ /* 0x100fe200078e0a02 */
[----:B------:R-:W-:Y:S01]  /*5ba0*/  ISETP.GE.AND P2, PT, R8, RZ, PT ;  /* 0x000000ff0800720c */ /* 0x000fe20003f46270 */
[----:B------:R-:W-:Y:S01]  /*5bb0*/  @!P3 IMAD.MOV R99, RZ, RZ, -R99 ;  /* 0x000000ffff63b224 */ /* 0x000fe200078e0a63 */
[C---:B------:R-:W-:Y:S01]  /*5bc0*/  ISETP.GT.U32.AND P3, PT, R2.reuse, R115, PT ;  /* 0x000000730200720c */ /* 0x040fe20003f64070 */
[C---:B------:R-:W-:Y:S02]  /*5bd0*/  IMAD R127, R2.reuse, R0, R127 ;  /* 0x00000000027f7224 */ /* 0x040fe400078e027f */
[--C-:B------:R-:W-:Y:S01]  /*5be0*/  @!P4 IMAD.IADD R107, R107, 0x1, -R2.reuse ;  /* 0x000000016b6bc824 */ /* 0x100fe200078e0a02 */
[C---:B------:R-:W-:Y:S01]  /*5bf0*/  ISETP.GT.U32.AND P4, PT, R2.reuse, R123, PT ;  /* 0x0000007b0200720c */ /* 0x040fe20003f84070 */
[----:B------:R-:W-:Y:S01]  /*5c00*/  @!P1 IMAD.MOV R103, RZ, RZ, -R103 ;  /* 0x000000ffff679224 */ /* 0x000fe200078e0a67 */
[C---:B------:R-:W-:Y:S01]  /*5c10*/  ISETP.GT.U32.AND P1, PT, R2.reuse, R119, PT ;  /* 0x000000770200720c */ /* 0x040fe20003f24070 */
[----:B------:R-:W-:Y:S01]  /*5c20*/  @!P6 IMAD.IADD R111, R111, 0x1, -R2 ;  /* 0x000000016f6fe824 */ /* 0x000fe200078e0a02 */
[----:B------:R-:W-:Y:S01]  /*5c30*/  ISETP.GT.U32.AND P6, PT, R2, R127, PT ;  /* 0x0000007f0200720c */ /* 0x000fe20003fc4070 */
[----:B------:R-:W-:-:S02]  /*5c40*/  VIADD R8, R237, 0x11a ;  /* 0x0000011aed087836 */ /* 0x000fc40000000000 */
[----:B------:R-:W-:Y:S02]  /*5c50*/  VIADD R11, R237, 0x118 ;  /* 0x00000118ed0b7836 */ /* 0x000fe40000000000 */
[--C-:B------:R-:W-:Y:S01]  /*5c60*/  @!P3 IMAD.IADD R115, R115, 0x1, -R2.reuse ;  /* 0x000000017373b824 */ /* 0x100fe200078e0a02 */
[----:B------:R-:W-:Y:S01]  /*5c70*/  IABS R133, R8 ;  /* 0x0000000800857213 */ /* 0x000fe20000000000 */
[----:B------:R-:W-:Y:S01]  /*5c80*/  @!P2 IMAD.MOV R107, RZ, RZ, -R107 ;  /* 0x000000ffff6ba224 */ /* 0x000fe200078e0a6b */
[----:B------:R-:W-:Y:S01]  /*5c90*/  IABS R137, R11 ;  /* 0x0000000b00897213 */ /* 0x000fe20000000000 */
[----:B------:R-:W-:Y:S01]  /*5ca0*/  @!P4 IMAD.IADD R123, R123, 0x1, -R2 ;  /* 0x000000017b7bc824 */ /* 0x000fe200078e0a02 */
[----:B------:R-:W-:Y:S01]  /*5cb0*/  ISETP.GE.AND P3, PT, R7, RZ, PT ;  /* 0x000000ff0700720c */ /* 0x000fe20003f66270 */
[----:B------:R-:W-:-:S04]  /*5cc0*/  IMAD.HI.U32 R0, R236, R133, RZ ;  /* 0x00000085ec007227 */ /* 0x000fc800078e00ff */
[--C-:B------:R-:W-:Y:S01]  /*5cd0*/  @!P1 IMAD.IADD R119, R119, 0x1, -R2.reuse ;  /* 0x0000000177779824 */ /* 0x100fe200078e0a02 */
[----:B------:R-:W-:Y:S01]  /*5ce0*/  ISETP.GE.AND P1, PT, R9, RZ, PT ;  /* 0x000000ff0900720c */ /* 0x000fe20003f26270 */
[----:B------:R-:W-:Y:S01]  /*5cf0*/  @!P6 IMAD.IADD R127, R127, 0x1, -R2 ;  /* 0x000000017f7fe824 */ /* 0x000fe200078e0a02 */
[C---:B------:R-:W-:Y:S01]  /*5d00*/  ISETP.GT.U32.AND P6, PT, R2.reuse, R123, PT ;  /* 0x0000007b0200720c */ /* 0x040fe20003fc4070 */
[----:B------:R-:W-:Y:S01]  /*5d10*/  IMAD.MOV R6, RZ, RZ, -R0 ;  /* 0x000000ffff067224 */ /* 0x000fe200078e0a00 */
[----:B------:R-:W-:Y:S01]  /*5d20*/  ISETP.GT.U32.AND P4, PT, R2, R119, PT ;  /* 0x000000770200720c */ /* 0x000fe20003f84070 */
[----:B------:R-:W-:Y:S01]  /*5d30*/  IMAD.HI.U32 R0, R236, R137, RZ ;  /* 0x00000089ec007227 */ /* 0x000fe200078e00ff */
[----:B------:R-:W-:-:S03]  /*5d40*/  ISETP.GT.U32.AND P2, PT, R2, R127, PT ;  /* 0x0000007f0200720c */ /* 0x000fc60003f44070 */
[C---:B------:R-:W-:Y:S02]  /*5d50*/  IMAD R133, R2.reuse, R6, R133 ;  /* 0x0000000602857224 */ /* 0x040fe400078e0285 */
[----:B------:R-:W-:Y:S02]  /*5d60*/  IMAD.MOV R0, RZ, RZ, -R0 ;  /* 0x000000ffff007224 */ /* 0x000fe400078e0a00 */
[----:B------:R-:W-:Y:S02]  /*5d70*/  VIADD R7, R237, 0x116 ;  /* 0x00000116ed077836 */ /* 0x000fe40000000000 */
[C---:B------:R-:W-:Y:S02]  /*5d80*/  IMAD R137, R2.reuse, R0, R137 ;  /* 0x0000000002897224 */ /* 0x040fe400078e0289 */
[----:B------:R-:W-:Y:S01]  /*5d90*/  @!P3 IMAD.MOV R115, RZ, RZ, -R115 ;  /* 0x000000ffff73b224 */ /* 0x000fe200078e0a73 */
[C---:B------:R-:W-:Y:S01]  /*5da0*/  ISETP.GT.U32.AND P3, PT, R2.reuse, R133, PT ;  /* 0x000000850200720c */ /* 0x040fe20003f64070 */
[--C-:B------:R-:W-:Y:S01]  /*5db0*/  @!P6 IMAD.IADD R123, R123, 0x1, -R2.reuse ;  /* 0x000000017b7be824 */ /* 0x100fe200078e0a02 */
[----:B------:R-:W-:Y:S01]  /*5dc0*/  IABS R141, R7 ;  /* 0x00000007008d7213 */ /* 0x000fe20000000000 */
[----:B------:R-:W-:Y:S01]  /*5dd0*/  @!P4 IMAD.IADD R119, R119, 0x1, -R2 ;  /* 0x000000017777c824 */ /* 0x000fe200078e0a02 */
[----:B------:R-:W-:Y:S01]  /*5de0*/  ISETP.GT.U32.AND P6, PT, R2, R137, PT ;  /* 0x000000890200720c */ /* 0x000fe20003fc4070 */
[----:B------:R-:W-:Y:S01]  /*5df0*/  VIADD R6, R237, 0x114 ;  /* 0x00000114ed067836 */ /* 0x000fe20000000000 */
[----:B------:R-:W-:Y:S01]  /*5e00*/  ISETP.GE.AND P4, PT, R12, RZ, PT ;  /* 0x000000ff0c00720c */ /* 0x000fe20003f86270 */
[----:B------:R-:W-:-:S03]  /*5e10*/  IMAD.HI.U32 R0, R236, R141, RZ ;  /* 0x0000008dec007227 */ /* 0x000fc600078e00ff */
[----:B------:R-:W-:Y:S01]  /*5e20*/  IABS R145, R6 ;  /* 0x0000000600917213 */ /* 0x000fe20000000000 */
[----:B------:R-:W-:Y:S02]  /*5e30*/  IMAD.MOV R0, RZ, RZ, -R0 ;  /* 0x000000ffff007224 */ /* 0x000fe400078e0a00 */
[--C-:B------:R-:W-:Y:S01]  /*5e40*/  @!P3 IMAD.IADD R133, R133, 0x1, -R2.reuse ;  /* 0x000000018585b824 */ /* 0x100fe200078e0a02 */
[----:B------:R-:W-:Y:S01]  /*5e50*/  ISETP.GE.AND P3, PT, R11, RZ, PT ;  /* 0x000000ff0b00720c */ /* 0x000fe20003f66270 */
[--C-:B------:R-:W-:Y:S01]  /*5e60*/  @!P2 IMAD.IADD R127, R127, 0x1, -R2.reuse ;  /* 0x000000017f7fa824 */ /* 0x100fe200078e0a02 */
[----:B------:R-:W-:Y:S01]  /*5e70*/  ISETP.GE.AND P2, PT, R8, RZ, PT ;  /* 0x000000ff0800720c */ /* 0x000fe20003f46270 */
[C---:B------:R-:W-:Y:S02]  /*5e80*/  IMAD R141, R2.reuse, R0, R141 ;  /* 0x00000000028d7224 */ /* 0x040fe400078e028d */
[----:B------:R-:W-:Y:S01]  /*5e90*/  @!P6 IMAD.IADD R137, R137, 0x1, -R2 ;  /* 0x000000018989e824 */ /* 0x000fe200078e0a02 */
[----:B------:R-:W-:Y:S01]  /*5ea0*/  ISETP.GT.U32.AND P6, PT, R2, R133, PT ;  /* 0x000000850200720c */ /* 0x000fe20003fc4070 */
[----:B------:R-:W-:-:S04]  /*5eb0*/  IMAD.HI.U32 R0, R236, R145, RZ ;  /* 0x00000091ec007227 */ /* 0x000fc800078e00ff */
[----:B------:R-:W-:Y:S01]  /*5ec0*/  @!P4 IMAD.MOV R127, RZ, RZ, -R127 ;  /* 0x000000ffff7fc224 */ /* 0x000fe200078e0a7f */
[----:B------:R-:W-:Y:S01]  /*5ed0*/  ISETP.GT.U32.AND P4, PT, R2, R141, PT ;  /* 0x0000008d0200720c */ /* 0x000fe20003f84070 */
[----:B------:R-:W-:Y:S02]  /*5ee0*/  IMAD.MOV R0, RZ, RZ, -R0 ;  /* 0x000000ffff007224 */ /* 0x000fe400078e0a00 */
[----:B------:R-:W-:Y:S01]  /*5ef0*/  @!P5 IMAD.MOV R111, RZ, RZ, -R111 ;  /* 0x000000ffff6fd224 */ /* 0x000fe200078e0a6f */
[----:B------:R-:W-:Y:S01]  /*5f00*/  ISETP.GE.AND P5, PT, R10, RZ, PT ;  /* 0x000000ff0a00720c */ /* 0x000fe20003fa6270 */
[----:B------:R-:W-:Y:S01]  /*5f10*/  @!P1 IMAD.MOV R119, RZ, RZ, -R119 ;  /* 0x000000ffff779224 */ /* 0x000fe200078e0a77 */
[C---:B------:R-:W-:Y:S01]  /*5f20*/  ISETP.GT.U32.AND P1, PT, R2.reuse, R137, PT ;  /* 0x000000890200720c */ /* 0x040fe20003f24070 */
[----:B------:R-:W-:Y:S02]  /*5f30*/  IMAD R145, R2, R0, R145 ;  /* 0x0000000002917224 */ /* 0x000fe400078e0291 */
[----:B------:R-:W-:-:S02]  /*5f40*/  @!P6 IMAD.IADD R133, R133, 0x1, -R2 ;  /* 0x000000018585e824 */ /* 0x000fc400078e0a02 */
[C---:B------:R-:W-:Y:S01]  /*5f50*/  VIADD R8, R237.reuse, 0x112 ;  /* 0x00000112ed087836 */ /* 0x040fe20000000000 */
[C---:B------:R-:W-:Y:S01]  /*5f60*/  ISETP.GT.U32.AND P6, PT, R2.reuse, R145, PT ;  /* 0x000000910200720c */ /* 0x040fe20003fc4070 */
[----:B------:R-:W-:Y:S02]  /*5f70*/  VIADD R9, R237, 0x10e ;  /* 0x0000010eed097836 */ /* 0x000fe40000000000 */
[--C-:B------:R-:W-:Y:S01]  /*5f80*/  @!P4 IMAD.IADD R141, R141, 0x1, -R2.reuse ;  /* 0x000000018d8dc824 */ /* 0x100fe200078e0a02 */
[----:B------:R-:W-:Y:S01]  /*5f90*/  IABS R149, R8 ;  /* 0x0000000800957213 */ /* 0x000fe20000000000 */
[----:B------:R-:W-:Y:S01]  /*5fa0*/  @!P5 IMAD.MOV R123, RZ, RZ, -R123 ;  /* 0x000000ffff7bd224 */ /* 0x000fe200078e0a7b */
[----:B------:R-:W-:Y:S01]  /*5fb0*/  IABS R157, R9 ;  /* 0x00000009009d7213 */ /* 0x000fe20000000000 */
[----:B------:R-:W-:Y:S01]  /*5fc0*/  @!P1 IMAD.IADD R137, R137, 0x1, -R2 ;  /* 0x0000000189899824 */ /* 0x000fe200078e0a02 */
[----:B------:R-:W-:Y:S01]  /*5fd0*/  ISETP.GT.U32.AND P4, PT, R2, R141, PT ;  /* 0x0000008d0200720c */ /* 0x000fe20003f84070 */
[----:B------:R-:W-:Y:S01]  /*5fe0*/  IMAD.HI.U32 R0, R236, R149, RZ ;  /* 0x00000095ec007227 */ /* 0x000fe200078e00ff */
[----:B------:R-:W-:-:S02]  /*5ff0*/  ISETP.GE.AND P5, PT, R7, RZ, PT ;  /* 0x000000ff0700720c */ /* 0x000fc40003fa6270 */
[----:B------:R-:W-:Y:S01]  /*6000*/  ISETP.GE.AND P1, PT, R6, RZ, PT ;  /* 0x000000ff0600720c */ /* 0x000fe20003f26270 */
[----:B------:R-:W-:Y:S02]  /*6010*/  VIADD R7, R237, 0x110 ;  /* 0x00000110ed077836 */ /* 0x000fe40000000000 */
[----:B------:R-:W-:-:S03]  /*6020*/  IMAD.HI.U32 R6, R236, R157, RZ ;  /* 0x0000009dec067227 */ /* 0x000fc600078e00ff */
[----:B------:R-:W-:Y:S01]  /*6030*/  IABS R153, R7 ;  /* 0x0000000700997213 */ /* 0x000fe20000000000 */
[----:B------:R-:W-:Y:S02]  /*6040*/  @!P6 IMAD.IADD R145, R145, 0x1, -R2 ;  /* 0x000000019191e824 */ /* 0x000fe400078e0a02 */
[----:B------:R-:W-:Y:S02]  /*6050*/  IMAD.MOV R0, RZ, RZ, -R0 ;  /* 0x000000ffff007224 */ /* 0x000fe400078e0a00 */
[----:B------:R-:W-:Y:S01]  /*6060*/  IMAD.MOV R6, RZ, RZ, -R6 ;  /* 0x000000ffff067224 */ /* 0x000fe200078e0a06 */
[C---:B------:R-:W-:Y:S01]  /*6070*/  ISETP.GT.U32.AND P6, PT, R2.reuse, R145, PT ;  /* 0x000000910200720c */ /* 0x040fe20003fc4070 */
[----:B------:R-:W-:Y:S02]  /*6080*/  IMAD R149, R2, R0, R149 ;  /* 0x0000000002957224 */ /* 0x000fe400078e0295 */
[----:B------:R-:W-:-:S04]  /*6090*/  IMAD.HI.U32 R0, R236, R153, RZ ;  /* 0x00000099ec007227 */ /* 0x000fc800078e00ff */
[----:B------:R-:W-:Y:S01]  /*60a0*/  @!P4 IMAD.IADD R141, R141, 0x1, -R2 ;  /* 0x000000018d8dc824 */ /* 0x000fe200078e0a02 */
[----:B------:R-:W-:Y:S01]  /*60b0*/  ISETP.GE.AND P4, PT, R7, RZ, PT ;  /* 0x000000ff0700720c */ /* 0x000fe20003f86270 */
[----:B------:R-:W-:Y:S02]  /*60c0*/  IMAD R157, R2, R6, R157 ;  /* 0x00000006029d7224 */ /* 0x000fe400078e029d */
[----:B------:R-:W-:Y:S01]  /*60d0*/  @!P2 IMAD.MOV R133, RZ, RZ, -R133 ;  /* 0x000000ffff85a224 */ /* 0x000fe200078e0a85 */
[----:B------:R-:W-:Y:S01]  /*60e0*/  ISETP.GE.AND P2, PT, R8, RZ, PT ;  /* 0x000000ff0800720c */ /* 0x000fe20003f46270 */
[----:B------:R-:W-:Y:S02]  /*60f0*/  IMAD.MOV R0, RZ, RZ, -R0 ;  /* 0x000000ffff007224 */ /* 0x000fe400078e0a00 */
[----:B------:R-:W-:Y:S01]  /*6100*/  @!P5 IMAD.MOV R141, RZ, RZ, -R141 ;  /* 0x000000ffff8dd224 */ /* 0x000fe200078e0a8d */
[----:B------:R-:W-:Y:S01]  /*6110*/  ISETP.GT.U32.AND P5, PT, R2, R157, PT ;  /* 0x0000009d0200720c */ /* 0x000fe20003fa4070 */
[----:B------:R-:W-:-:S02]  /*6120*/  VIADD R8, R237, 0x10c ;  /* 0x0000010ced087836 */ /* 0x000fc40000000000 */
[----:B------:R-:W-:Y:S01]  /*6130*/  @!P3 IMAD.MOV R137, RZ, RZ, -R137 ;  /* 0x000000ffff89b224 */ /* 0x000fe200078e0a89 */
[C---:B------:R-:W-:Y:S01]  /*6140*/  ISETP.GT.U32.AND P3, PT, R2.reuse, R149, PT ;  /* 0x000000950200720c */ /* 0x040fe20003f64070 */
[C---:B------:R-:W-:Y:S01]  /*6150*/  IMAD R153, R2.reuse, R0, R153 ;  /* 0x0000000002997224 */ /* 0x040fe200078e0299 */
[----:B------:R-:W-:Y:S01]  /*6160*/  IABS R161, R8 ;  /* 0x0000000800a17213 */ /* 0x000fe20000000000 */
[----:B------:R-:W-:Y:S02]  /*6170*/  @!P6 IMAD.IADD R145, R145, 0x1, -R2 ;  /* 0x000000019191e824 */ /* 0x000fe400078e0a02 */
[----:B------:R-:W-:Y:S01]  /*6180*/  VIADD R7, R237, 0x10a ;  /* 0x0000010aed077836 */ /* 0x000fe20000000000 */
[----:B------:R-:W-:Y:S01]  /*6190*/  ISETP.GT.U32.AND P6, PT, R2, R153, PT ;  /* 0x000000990200720c */ /* 0x000fe20003fc4070 */
[----:B------:R-:W-:-:S03]  /*61a0*/  IMAD.HI.U32 R0, R236, R161, RZ ;  /* 0x000000a1ec007227 */ /* 0x000fc600078e00ff */
[----:B------:R-:W-:Y:S01]  /*61b0*/  IABS R165, R7 ;  /* 0x0000000700a57213 */ /* 0x000fe20000000000 */
[----:B------:R-:W-:Y:S02]  /*61c0*/  @!P5 IMAD.IADD R157, R157, 0x1, -R2 ;  /* 0x000000019d9dd824 */ /* 0x000fe400078e0a02 */
[----:B------:R-:W-:Y:S02]  /*61d0*/  IMAD.MOV R0, RZ, RZ, -R0 ;  /* 0x000000ffff007224 */ /* 0x000fe400078e0a00 */
[----:B------:R-:W-:Y:S01]  /*61e0*/  @!P3 IMAD.IADD R149, R149, 0x1, -R2 ;  /* 0x000000019595b824 */ /* 0x000fe200078e0a02 */
[C---:B------:R-:W-:Y:S01]  /*61f0*/  ISETP.GT.U32.AND P5, PT, R2.reuse, R157, PT ;  /* 0x0000009d0200720c */ /* 0x040fe20003fa4070 */
[----:B------:R-:W-:Y:S02]  /*6200*/  IMAD R161, R2, R0, R161 ;  /* 0x0000000002a17224 */ /* 0x000fe400078e02a1 */
[----:B------:R-:W-:Y:S01]  /*6210*/  IMAD.HI.U32 R0, R236, R165, RZ ;  /* 0x000000a5ec007227 */ /* 0x000fe200078e00ff */
[----:B------:R-:W-:-:S03]  /*6220*/  ISETP.GT.U32.AND P3, PT, R2, R149, PT ;  /* 0x000000950200720c */ /* 0x000fc60003f64070 */
[----:B------:R-:W-:Y:S02]  /*6230*/  @!P6 IMAD.IADD R153, R153, 0x1, -R2 ;  /* 0x000000019999e824 */ /* 0x000fe400078e0a02 */
[----:B------:R-:W-:Y:S02]  /*6240*/  IMAD.MOV R0, RZ, RZ, -R0 ;  /* 0x000000ffff007224 */ /* 0x000fe400078e0a00 */
[----:B------:R-:W-:Y:S01]  /*6250*/  VIADD R10, R237, 0x108 ;  /* 0x00000108ed0a7836 */ /* 0x000fe20000000000 */
[C---:B------:R-:W-:Y:S01]  /*6260*/  ISETP.GT.U32.AND P6, PT, R2.reuse, R153, PT ;  /* 0x000000990200720c */ /* 0x040fe20003fc4070 */
[C---:B------:R-:W-:Y:S02]  /*6270*/  IMAD R165, R2.reuse, R0, R165 ;  /* 0x0000000002a57224 */ /* 0x040fe400078e02a5 */
[--C-:B------:R-:W-:Y:S01]  /*6280*/  @!P5 IMAD.IADD R157, R157, 0x1, -R2.reuse ;  /* 0x000000019d9dd824 */ /* 0x100fe200078e0a02 */
[----:B------:R-:W-:Y:S01]  /*6290*/  IABS R169, R10 ;  /* 0x0000000a00a97213 */ /* 0x000fe20000000000 */
[----:B------:R-:W-:Y:S01]  /*62a0*/  @!P3 IMAD.IADD R149, R149, 0x1, -R2 ;  /* 0x000000019595b824 */ /* 0x000fe200078e0a02 */
[C---:B------:R-:W-:Y:S01]  /*62b0*/  ISETP.GT.U32.AND P5, PT, R2.reuse, R165, PT ;  /* 0x000000a50200720c */ /* 0x040fe20003fa4070 */
[----:B------:R-:W-:Y:S01]  /*62c0*/  @!P1 IMAD.MOV R145, RZ, RZ, -R145 ;  /* 0x000000ffff919224 */ /* 0x000fe200078e0a91 */
[----:B------:R-:W-:Y:S01]  /*62d0*/  ISETP.GT.U32.AND P3, PT, R2, R161, PT ;  /* 0x000000a10200720c */ /* 0x000fe20003f64070 */
[----:B------:R-:W-:Y:S01]  /*62e0*/  @!P2 IMAD.MOV R149, RZ, RZ, -R149 ;  /* 0x000000ffff95a224 */ /* 0x000fe200078e0a95 */
[----:B------:R-:W-:Y:S01]  /*62f0*/  ISETP.GE.AND P1, PT, R9, RZ, PT ;  /* 0x000000ff0900720c */ /* 0x000fe20003f26270 */
[----:B------:R-:W-:Y:S01]  /*6300*/  IMAD.HI.U32 R6, R236, R169, RZ ;  /* 0x000000a9ec067227 */ /* 0x000fe200078e00ff */
[----:B------:R-:W-:-:S03]  /*6310*/  ISETP.GE.AND P2, PT, R8, RZ, PT ;  /* 0x000000ff0800720c */ /* 0x000fc60003f46270 */
[--C-:B------:R-:W-:Y:S01]  /*6320*/  @!P6 IMAD.IADD R153, R153, 0x1, -R2.reuse ;  /* 0x000000019999e824 */ /* 0x100fe200078e0a02 */
[----:B------:R-:W-:Y:S01]  /*6330*/  ISETP.GE.AND P6, PT, R7, RZ, PT ;  /* 0x000000ff0700720c */ /* 0x000fe20003fc6270 */
[C---:B------:R-:W-:Y:S02]  /*6340*/  VIADD R7, R237.reuse, 0x106 ;  /* 0x00000106ed077836 */ /* 0x040fe40000000000 */
[----:B------:R-:W-:Y:S02]  /*6350*/  VIADD R8, R237, 0x104 ;  /* 0x00000104ed087836 */ /* 0x000fe40000000000 */
[--C-:B------:R-:W-:Y:S01]  /*6360*/  @!P5 IMAD.IADD R165, R165, 0x1, -R2.reuse ;  /* 0x00000001a5a5d824 */ /* 0x100fe200078e0a02 */
[----:B------:R-:W-:Y:S01]  /*6370*/  IABS R173, R7 ;  /* 0x0000000700ad7213 */ /* 0x000fe20000000000 */
[----:B------:R-:W-:Y:S01]  /*6380*/  @!P3 IMAD.IADD R161, R161, 0x1, -R2 ;  /* 0x00000001a1a1b824 */ /* 0x000fe200078e0a02 */
[----:B------:R-:W-:Y:S01]  /*6390*/  IABS R177, R8 ;  /* 0x0000000800b17213 */ /* 0x000fe20000000000 */
[----:B------:R-:W-:Y:S01]  /*63a0*/  IMAD.MOV R6, RZ, RZ, -R6 ;  /* 0x000000ffff067224 */ /* 0x000fe200078e0a06 */
[----:B------:R-:W-:Y:S01]  /*63b0*/  ISETP.GT.U32.AND P5, PT, R2, R165, PT ;  /* 0x000000a50200720c */ /* 0x000fe20003fa4070 */
[----:B------:R-:W-:Y:S01]  /*63c0*/  IMAD.HI.U32 R0, R236, R173, RZ ;  /* 0x000000adec007227 */ /* 0x000fe200078e00ff */
[----:B------:R-:W-:-:S03]  /*63d0*/  ISETP.GT.U32.AND P3, PT, R2, R161, PT ;  /* 0x000000a10200720c */ /* 0x000fc60003f64070 */
[----:B------:R-:W-:Y:S02]  /*63e0*/  IMAD R169, R2, R6, R169 ;  /* 0x0000000602a97224 */ /* 0x000fe400078e02a9 */
[----:B------:R-:W-:-:S04]  /*63f0*/  IMAD.HI.U32 R6, R236, R177, RZ ;  /* 0x000000b1ec067227 */ /* 0x000fc800078e00ff */
[----:B------:R-:W-:Y:S02]  /*6400*/  IMAD.MOV R0, RZ, RZ, -R0 ;  /* 0x000000ffff007224 */ /* 0x000fe400078e0a00 */
[----:B------:R-:W-:Y:S01]  /*6410*/  @!P1 IMAD.MOV R157, RZ, RZ, -R157 ;  /* 0x000000ffff9d9224 */ /* 0x000fe200078e0a9d */
[C---:B------:R-:W-:Y:S01]  /*6420*/  ISETP.GT.U32.AND P1, PT, R2.reuse, R169, PT ;  /* 0x000000a90200720c */ /* 0x040fe20003f24070 */
[----:B------:R-:W-:Y:S02]  /*6430*/  IMAD.MOV R6, RZ, RZ, -R6 ;  /* 0x000000ffff067224 */ /* 0x000fe400078e0a06 */
[C---:B------:R-:W-:Y:S02]  /*6440*/  IMAD R173, R2.reuse, R0, R173 ;  /* 0x0000000002ad7224 */ /* 0x040fe400078e02ad */
[C---:B------:R-:W-:Y:S02]  /*6450*/  IMAD R177, R2.reuse, R6, R177 ;  /* 0x0000000602b17224 */ /* 0x040fe400078e02b1 */
[--C-:B------:R-:W-:Y:S01]  /*6460*/  @!P5 IMAD.IADD R165, R165, 0x1, -R2.reuse ;  /* 0x00000001a5a5d824 */ /* 0x100fe200078e0a02 */
[----:B------:R-:W-:Y:S01]  /*6470*/  ISETP.GT.U32.AND P5, PT, R2, R173, PT ;  /* 0x000000ad0200720c */ /* 0x000fe20003fa4070 */
[----:B------:R-:W-:Y:S01]  /*6480*/  @!P3 IMAD.IADD R161, R161, 0x1, -R2 ;  /* 0x00000001a1a1b824 */ /* 0x000fe200078e0a02 */
[----:B------:R-:W-:Y:S01]  /*6490*/  ISETP.GE.AND P3, PT, R7, RZ, PT ;  /* 0x000000ff0700720c */ /* 0x000fe20003f66270 */
[----:B------:R-:W-:-:S02]  /*64a0*/  VIADD R7, R237, 0x102 ;  /* 0x00000102ed077836 */ /* 0x000fc40000000000 */
[----:B------:R-:W-:Y:S01]  /*64b0*/  @!P6 IMAD.MOV R165, RZ, RZ, -R165 ;  /* 0x000000ffffa5e224 */ /* 0x000fe200078e0aa5 */
[C---:B------:R-:W-:Y:S01]  /*64c0*/  ISETP.GT.U32.AND P6, PT, R2.reuse, R177, PT ;  /* 0x000000b10200720c */ /* 0x040fe20003fc4070 */
[--C-:B------:R-:W-:Y:S01]  /*64d0*/  @!P1 IMAD.IADD R169, R169, 0x1, -R2.reuse ;  /* 0x00000001a9a99824 */ /* 0x100fe200078e0a02 */
[----:B------:R-:W-:Y:S01]  /*64e0*/  IABS R181, R7 ;  /* 0x0000000700b57213 */ /* 0x000fe20000000000 */
[----:B------:R-:W-:Y:S02]  /*64f0*/  VIADD R9, R237, 0xfe ;  /* 0x000000feed097836 */ /* 0x000fe40000000000 */
[----:B------:R-:W-:Y:S01]  /*6500*/  @!P2 IMAD.MOV R161, RZ, RZ, -R161 ;  /* 0x000000ffffa1a224 */ /* 0x000fe200078e0aa1 */
[----:B------:R-:W-:Y:S01]  /*6510*/  ISETP.GT.U32.AND P1, PT, R2, R169, PT ;  /* 0x000000a90200720c */ /* 0x000fe20003f24070 */
[----:B------:R-:W-:Y:S01]  /*6520*/  IMAD.HI.U32 R0, R236, R181, RZ ;  /* 0x000000b5ec007227 */ /* 0x000fe200078e00ff */
[----:B------:R-:W-:Y:S02]  /*6530*/  ISETP.GE.AND P2, PT, R8, RZ, PT ;  /* 0x000000ff0800720c */ /* 0x000fe40003f46270 */
[----:B------:R-:W-:Y:S01]  /*6540*/  IABS R189, R9 ;  /* 0x0000000900bd7213 */ /* 0x000fe20000000000 */
[----:B------:R-:W-:-:S02]  /*6550*/  @!P5 IMAD.IADD R173, R173, 0x1, -R2 ;  /* 0x00000001adadd824 */ /* 0x000fc400078e0a02 */
[----:B------:R-:W-:Y:S02]  /*6560*/  IMAD.MOV R0, RZ, RZ, -R0 ;  /* 0x000000ffff007224 */ /* 0x000fe400078e0a00 */
[----:B------:R-:W-:Y:S01]  /*6570*/  @!P6 IMAD.IADD R177, R177, 0x1, -R2 ;  /* 0x00000001b1b1e824 */ /* 0x000fe200078e0a02 */
[----:B------:R-:W-:Y:S01]  /*6580*/  ISETP.GT.U32.AND P6, PT, R2, R173, PT ;  /* 0x000000ad0200720c */ /* 0x000fe20003fc4070 */
[----:B------:R-:W-:Y:S02]  /*6590*/  VIADD R8, R237, 0x100 ;  /* 0x00000100ed087836 */ /* 0x000fe40000000000 */
[----:B------:R-:W-:Y:S01]  /*65a0*/  @!P4 IMAD.MOV R153, RZ, RZ, -R153 ;  /* 0x000000ffff99c224 */ /* 0x000fe200078e0a99 */
[----:B------:R-:W-:Y:S01]  /*65b0*/  ISETP.GE.AND P4, PT, R10, RZ, PT ;  /* 0x000000ff0a00720c */ /* 0x000fe20003f86270 */
[----:B------:R-:W-:Y:S01]  /*65c0*/  IMAD R181, R2, R0, R181 ;  /* 0x0000000002b57224 */ /* 0x000fe200078e02b5 */
[----:B------:R-:W-:Y:S01]  /*65d0*/  IABS R185, R8 ;  /* 0x0000000800b97213 */ /* 0x000fe20000000000 */
[----:B------:R-:W-:-:S03]  /*65e0*/  IMAD.HI.U32 R6, R236, R189, RZ ;  /* 0x000000bdec067227 */ /* 0x000fc600078e00ff */
[----:B------:R-:W-:Y:S01]  /*65f0*/  ISETP.GT.U32.AND P5, PT, R2, R181, PT ;  /* 0x000000b50200720c */ /* 0x000fe20003fa4070 */
[----:B------:R-:W-:Y:S01]  /*6600*/  @!P1 IMAD.IADD R169, R169, 0x1, -R2 ;  /* 0x00000001a9a99824 */ /* 0x000fe200078e0a02 */
[----:B------:R-:W-:Y:S01]  /*6610*/  ISETP.GE.AND P1, PT, R7, RZ, PT ;  /* 0x000000ff0700720c */ /* 0x000fe20003f26270 */
[----:B------:R-:W-:Y:S02]  /*6620*/  VIADD R7, R237, 0xfc ;  /* 0x000000fced077836 */ /* 0x000fe40000000000 */
[----:B------:R-:W-:Y:S02]  /*6630*/  IMAD.MOV R6, RZ, RZ, -R6 ;  /* 0x000000ffff067224 */ /* 0x000fe400078e0a06 */
[----:B------:R-:W-:Y:S01]  /*6640*/  IMAD.HI.U32 R0, R236, R185, RZ ;  /* 0x000000b9ec007227 */ /* 0x000fe200078e00ff */
[----:B------:R-:W-:-:S03]  /*6650*/  IABS R193, R7 ;  /* 0x0000000700c17213 */ /* 0x000fc60000000000 */
[C---:B------:R-:W-:Y:S02]  /*6660*/  IMAD R189, R2.reuse, R6, R189 ;  /* 0x0000000602bd7224 */ /* 0x040fe400078e02bd */
[----:B------:R-:W-:Y:S02]  /*6670*/  @!P6 IMAD.IADD R173, R173, 0x1, -R2 ;  /* 0x00000001adade824 */ /* 0x000fe400078e0a02 */
[----:B------:R-:W-:Y:S02]  /*6680*/  IMAD.MOV R0, RZ, RZ, -R0 ;  /* 0x000000ffff007224 */ /* 0x000fe400078e0a00 */
[----:B------:R-:W-:Y:S01]  /*6690*/  @!P4 IMAD.MOV R169, RZ, RZ, -R169 ;  /* 0x000000ffffa9c224 */ /* 0x000fe200078e0aa9 */
[C---:B------:R-:W-:Y:S01]  /*66a0*/  ISETP.GT.U32.AND P4, PT, R2.reuse, R177, PT ;  /* 0x000000b10200720c */ /* 0x040fe20003f84070 */
[----:B------:R-:W-:Y:S01]  /*66b0*/  @!P3 IMAD.MOV R173, RZ, RZ, -R173 ;  /* 0x000000ffffadb224 */ /* 0x000fe200078e0aad */
[C---:B------:R-:W-:Y:S01]  /*66c0*/  ISETP.GT.U32.AND P3, PT, R2.reuse, R189, PT ;  /* 0x000000bd0200720c */ /* 0x040fe20003f64070 */
[----:B------:R-:W-:-:S02]  /*66d0*/  IMAD R185, R2, R0, R185 ;  /* 0x0000000002b97224 */ /* 0x000fc400078e02b9 */
[----:B------:R-:W-:Y:S02]  /*66e0*/  VIADD R10, R237, 0xfa ;  /* 0x000000faed0a7836 */ /* 0x000fe40000000000 */
[----:B------:R-:W-:Y:S01]  /*66f0*/  IMAD.HI.U32 R0, R236, R193, RZ ;  /* 0x000000c1ec007227 */ /* 0x000fe200078e00ff */
[C---:B------:R-:W-:Y:S02]  /*6700*/  ISETP.GT.U32.AND P6, PT, R2.reuse, R185, PT ;  /* 0x000000b90200720c */ /* 0x040fe40003fc4070 */
[----:B------:R-:W-:Y:S01]  /*6710*/  IABS R197, R10 ;  /* 0x0000000a00c57213 */ /* 0x000fe20000000000 */
[----:B------:R-:W-:Y:S02]  /*6720*/  @!P5 IMAD.IADD R181, R181, 0x1, -R2 ;  /* 0x00000001b5b5d824 */ /* 0x000fe400078e0a02 */
[----:B------:R-:W-:Y:S02]  /*6730*/  IMAD.MOV R0, RZ, RZ, -R0 ;  /* 0x000000ffff007224 */ /* 0x000fe400078e0a00 */
[----:B------:R-:W-:Y:S01]  /*6740*/  VIADD R11, R237, 0xf8 ;  /* 0x000000f8ed0b7836 */ /* 0x000fe20000000000 */
[C---:B------:R-:W-:Y:S01]  /*6750*/  ISETP.GT.U32.AND P5, PT, R2.reuse, R181, PT ;  /* 0x000000b50200720c */ /* 0x040fe20003fa4070 */
[----:B------:R-:W-:-:S02]  /*6760*/  IMAD R193, R2, R0, R193 ;  /* 0x0000000002c17224 */ /* 0x000fc400078e02c1 */
[----:B------:R-:W-:Y:S01]  /*6770*/  IMAD.HI.U32 R0, R236, R197, RZ ;  /* 0x000000c5ec007227 */ /* 0x000fe200078e00ff */
[----:B------:R-:W-:-:S03]  /*6780*/  IABS R201, R11 ;  /* 0x0000000b00c97213 */ /* 0x000fc60000000000 */
[--C-:B------:R-:W-:Y:S01]  /*6790*/  @!P4 IMAD.IADD R177, R177, 0x1, -R2.reuse ;  /* 0x00000001b1b1c824 */ /* 0x100fe200078e0a02 */
[C---:B------:R-:W-:Y:S01]  /*67a0*/  ISETP.GT.U32.AND P4, PT, R2.reuse, R193, PT ;  /* 0x000000c10200720c */ /* 0x040fe20003f84070 */
[----:B------:R-:W-:Y:S02]  /*67b0*/  @!P3 IMAD.IADD R189, R189, 0x1, -R2 ;  /* 0x00000001bdbdb824 */ /* 0x000fe400078e0a02 */
[----:B------:R-:W-:Y:S02]  /*67c0*/  IMAD.MOV R0, RZ, RZ, -R0 ;  /* 0x000000ffff007224 */ /* 0x000fe400078e0a00 */
[----:B------:R-:W-:Y:S01]  /*67d0*/  @!P2 IMAD.MOV R177, RZ, RZ, -R177 ;  /* 0x000000ffffb1a224 */ /* 0x000fe200078e0ab1 */
[C---:B------:R-:W-:Y:S01]  /*67e0*/  ISETP.GT.U32.AND P2, PT, R2.reuse, R189, PT ;  /* 0x000000bd0200720c */ /* 0x040fe20003f44070 */
[----:B------:R-:W-:Y:S02]  /*67f0*/  IMAD R197, R2, R0, R197 ;  /* 0x0000000002c57224 */ /* 0x000fe400078e02c5 */
[----:B------:R-:W-:-:S04]  /*6800*/  IMAD.HI.U32 R0, R236, R201, RZ ;  /* 0x000000c9ec007227 */ /* 0x000fc800078e00ff */
[----:B------:R-:W-:Y:S01]  /*6810*/  @!P5 IMAD.IADD R181, R181, 0x1, -R2 ;  /* 0x00000001b5b5d824 */ /* 0x000fe200078e0a02 */
[----:B------:R-:W-:Y:S01]  /*6820*/  ISETP.GE.AND P5, PT, R8, RZ, PT ;  /* 0x000000ff0800720c */ /* 0x000fe20003fa6270 */
[----:B------:R-:W-:Y:S02]  /*6830*/  VIADD R8, R237, 0xf6 ;  /* 0x000000f6ed087836 */ /* 0x000fe40000000000 */
[----:B------:R-:W-:Y:S02]  /*6840*/  IMAD.MOV R6, RZ, RZ, -R0 ;  /* 0x000000ffff067224 */ /* 0x000fe400078e0a00 */
[--C-:B------:R-:W-:Y:S01]  /*6850*/  @!P4 IMAD.IADD R193, R193, 0x1, -R2.reuse ;  /* 0x00000001c1c1c824 */ /* 0x100fe200078e0a02 */
[----:B------:R-:W-:Y:S01]  /*6860*/  IABS R205, R8 ;  /* 0x0000000800cd7213 */ /* 0x000fe20000000000 */
[C---:B------:R-:W-:Y:S02]  /*6870*/  IMAD R201, R2.reuse, R6, R201 ;  /* 0x0000000602c97224 */ /* 0x040fe400078e02c9 */
[----:B------:R-:W-:Y:S01]  /*6880*/  @!P2 IMAD.IADD R189, R189, 0x1, -R2 ;  /* 0x00000001bdbda824 */ /* 0x000fe200078e0a02 */
[----:B------:R-:W-:Y:S01]  /*6890*/  ISETP.GT.U32.AND P4, PT, R2, R193, PT ;  /* 0x000000c10200720c */ /* 0x000fe20003f84070 */
[----:B------:R-:W-:Y:S01]  /*68a0*/  IMAD.HI.U32 R0, R236, R205, RZ ;  /* 0x000000cdec007227 */ /* 0x000fe200078e00ff */
[----:B------:R-:W-:-:S03]  /*68b0*/  ISETP.GT.U32.AND P2, PT, R2, R201, PT ;  /* 0x000000c90200720c */ /* 0x000fc60003f44070 */
[----:B------:R-:W-:Y:S02]  /*68c0*/  IMAD.MOV R0, RZ, RZ, -R0 ;  /* 0x000000ffff007224 */ /* 0x000fe400078e0a00 */
[--C-:B------:R-:W-:Y:S01]  /*68d0*/  @!P6 IMAD.IADD R185, R185, 0x1, -R2.reuse ;  /* 0x00000001b9b9e824 */ /* 0x100fe200078e0a02 */
[----:B------:R-:W-:Y:S01]  /*68e0*/  ISETP.GE.AND P6, PT, R9, RZ, PT ;  /* 0x000000ff0900720c */ /* 0x000fe20003fc6270 */
[----:B------:R-:W-:Y:S01]  /*68f0*/  @!P1 IMAD.MOV R181, RZ, RZ, -R181 ;  /* 0x000000ffffb59224 */ /* 0x000fe200078e0ab5 */
[C---:B------:R-:W-:Y:S01]  /*6900*/  ISETP.GT.U32.AND P1, PT, R2.reuse, R197, PT ;  /* 0x000000c50200720c */ /* 0x040fe20003f24070 */
[C---:B------:R-:W-:Y:S01]  /*6910*/  IMAD R205, R2.reuse, R0, R205 ;  /* 0x0000000002cd7224 */ /* 0x040fe200078e02cd */
[C---:B------:R-:W-:Y:S01]  /*6920*/  ISETP.GT.U32.AND P3, PT, R2.reuse, R185, PT ;  /* 0x000000b90200720c */ /* 0x040fe20003f64070 */
[----:B------:R-:W-:Y:S02]  /*6930*/  VIADD R9, R237, 0xf4 ;  /* 0x000000f4ed097836 */ /* 0x000fe40000000000 */
[--C-:B------:R-:W-:Y:S01]  /*6940*/  @!P2 IMAD.IADD R201, R201, 0x1, -R2.reuse ;  /* 0x00000001c9c9a824 */ /* 0x100fe200078e0a02 */
[----:B------:R-:W-:Y:S01]  /*6950*/  ISETP.GT.U32.AND P2, PT, R2, R205, PT ;  /* 0x000000cd0200720c */ /* 0x000fe20003f44070 */
[----:B------:R-:W-:Y:S01]  /*6960*/  @!P4 IMAD.IADD R193, R193, 0x1, -R2 ;  /* 0x00000001c1c1c824 */ /* 0x000fe200078e0a02 */
[----:B------:R-:W-:Y:S01]  /*6970*/  IABS R209, R9 ;  /* 0x0000000900d17213 */ /* 0x000fe20000000000 */
[C---:B------:R-:W-:Y:S01]  /*6980*/  VIADD R12, R237.reuse, 0xee ;  /* 0x000000eeed0c7836 */ /* 0x040fe20000000000 */
[----:B------:R-:W-:Y:S01]  /*6990*/  ISETP.GE.AND P4, PT, R10, RZ, PT ;  /* 0x000000ff0a00720c */ /* 0x000fe20003f86270 */
[----:B------:R-:W-:-:S02]  /*69a0*/  VIADD R10, R237, 0xf2 ;  /* 0x000000f2ed0a7836 */ /* 0x000fc40000000000 */
[----:B------:R-:W-:Y:S01]  /*69b0*/  IMAD.HI.U32 R0, R236, R209, RZ ;  /* 0x000000d1ec007227 */ /* 0x000fe200078e00ff */
[----:B------:R-:W-:Y:S02]  /*69c0*/  IABS R221, R12 ;  /* 0x0000000c00dd7213 */ /* 0x000fe40000000000 */
[----:B------:R-:W-:Y:S01]  /*69d0*/  IABS R213, R10 ;  /* 0x0000000a00d57213 */ /* 0x000fe20000000000 */
[----:B------:R-:W-:Y:S01]  /*69e0*/  @!P1 IMAD.IADD R197, R197, 0x1, -R2 ;  /* 0x00000001c5c59824 */ /* 0x000fe200078e0a02 */
[----:B------:R-:W-:Y:S01]  /*69f0*/  ISETP.GE.AND P1, PT, R11, RZ, PT ;  /* 0x000000ff0b00720c */ /* 0x000fe20003f26270 */
[----:B------:R-:W-:Y:S02]  /*6a00*/  IMAD.MOV R0, RZ, RZ, -R0 ;  /* 0x000000ffff007224 */ /* 0x000fe400078e0a00 */
[----:B------:R-:W-:Y:S01]  /*6a10*/  @!P2 IMAD.IADD R205, R205, 0x1, -R2 ;  /* 0x00000001cdcda824 */ /* 0x000fe200078e0a02 */
[C---:B------:R-:W-:Y:S01]  /*6a20*/  ISETP.GT.U32.AND P2, PT, R2.reuse, R197, PT ;  /* 0x000000c50200720c */ /* 0x040fe20003f44070 */
[----:B------:R-:W-:-:S02]  /*6a30*/  IMAD R209, R2, R0, R209 ;  /* 0x0000000002d17224 */ /* 0x000fc400078e02d1 */
[----:B------:R-:W-:Y:S02]  /*6a40*/  VIADD R11, R237, 0xf0 ;  /* 0x000000f0ed0b7836 */ /* 0x000fe40000000000 */
[----:B------:R-:W-:-:S03]  /*6a50*/  IMAD.HI.U32 R0, R236, R213, RZ ;  /* 0x000000d5ec007227 */ /* 0x000fc600078e00ff */
[----:B------:R-:W-:Y:S01]  /*6a60*/  IABS R217, R11 ;  /* 0x0000000b00d97213 */ /* 0x000fe20000000000 */
[----:B------:R-:W-:Y:S01]  /*6a70*/  @!P3 IMAD.IADD R185, R185, 0x1, -R2 ;  /* 0x00000001b9b9b824 */ /* 0x000fe200078e0a02 */
[----:B------:R-:W-:Y:S01]  /*6a80*/  ISETP.GE.AND P3, PT, R7, RZ, PT ;  /* 0x000000ff0700720c */ /* 0x000fe20003f66270 */
        /* <DEDUP_REMOVED lines=8> */
[----:B------:R-:W-:Y:S01]  /*6b10*/  @!P6 IMAD.MOV R189, RZ, RZ, -R189 ;  /* 0x000000ffffbde224 */ /* 0x000fe200078e0abd */
[C---:B------:R-:W-:Y:S01]  /*6b20*/  ISETP.GT.U32.AND P6, PT, R2.reuse, R205, PT ;  /* 0x000000cd0200720c */ /* 0x040fe20003fc4070 */
[C---:B------:R-:W-:Y:S02]  /*6b30*/  IMAD R217, R2.reuse, R6, R217 ;  /* 0x0000000602d97224 */ /* 0x040fe400078e02d9 */
[----:B------:R-:W-:Y:S02]  /*6b40*/  @!P5 IMAD.IADD R201, R201, 0x1, -R2 ;  /* 0x00000001c9c9d824 */ /* 0x000fe400078e0a02 */
[----:B------:R-:W-:Y:S01]  /*6b50*/  @!P4 IMAD.MOV R197, RZ, RZ, -R197 ;  /* 0x000000ffffc5c224 */ /* 0x000fe200078e0ac5 */
[----:B------:R-:W-:Y:S01]  /*6b60*/  ISETP.GT.U32.AND P5, PT, R2, R217, PT ;  /* 0x000000d90200720c */ /* 0x000fe20003fa4070 */
[----:B------:R-:W-:-:S02]  /*6b70*/  VIADD R13, R237, 0xec ;  /* 0x000000eced0d7836 */ /* 0x000fc40000000000 */
[--C-:B------:R-:W-:Y:S02]  /*6b80*/  @!P2 IMAD.IADD R213, R213, 0x1, -R2.reuse ;  /* 0x00000001d5d5a824 */ /* 0x100fe400078e0a02 */
[----:B------:R-:W-:Y:S01]  /*6b90*/  @!P3 IMAD.MOV R193, RZ, RZ, -R193 ;  /* 0x000000ffffc1b224 */ /* 0x000fe200078e0ac1 */
[C---:B------:R-:W-:Y:S01]  /*6ba0*/  ISETP.GT.U32.AND P3, PT, R2.reuse, R209, PT ;  /* 0x000000d10200720c */ /* 0x040fe20003f64070 */
[----:B------:R-:W-:Y:S01]  /*6bb0*/  @!P6 IMAD.IADD R205, R205, 0x1, -R2 ;  /* 0x00000001cdcde824 */ /* 0x000fe200078e0a02 */
[----:B------:R-:W-:Y:S01]  /*6bc0*/  ISETP.GT.U32.AND P4, PT, R2, R213, PT ;  /* 0x000000d50200720c */ /* 0x000fe20003f84070 */
[----:B------:R-:W-:Y:S01]  /*6bd0*/  IMAD.HI.U32 R0, R236, R221, RZ ;  /* 0x000000ddec007227 */ /* 0x000fe200078e00ff */
[----:B------:R-:W-:Y:S02]  /*6be0*/  ISETP.GE.AND P6, PT, R8, RZ, PT ;  /* 0x000000ff0800720c */ /* 0x000fe40003fc6270 */
[----:B------:R-:W-:Y:S01]  /*6bf0*/  IABS R225, R13 ;  /* 0x0000000d00e17213 */ /* 0x000fe20000000000 */
[----:B------:R-:W-:-:S02]  /*6c00*/  VIADD R8, R237, 0xea ;  /* 0x000000eaed087836 */ /* 0x000fc40000000000 */
[----:B------:R-:W-:Y:S02]  /*6c10*/  @!P5 IMAD.IADD R217, R217, 0x1, -R2 ;  /* 0x00000001d9d9d824 */ /* 0x000fe400078e0a02 */
[----:B------:R-:W-:Y:S01]  /*6c20*/  IMAD.MOV R0, RZ, RZ, -R0 ;  /* 0x000000ffff007224 */ /* 0x000fe200078e0a00 */
[----:B------:R-:W-:Y:S01]  /*6c30*/  IABS R7, R8 ;  /* 0x0000000800077213 */ /* 0x000fe20000000000 */
[----:B------:R-:W-:Y:S01]  /*6c40*/  IMAD.HI.U32 R6, R236, R225, RZ ;  /* 0x000000e1ec067227 */ /* 0x000fe200078e00ff */
[----:B------:R-:W-:-:S03]  /*6c50*/  ISETP.GT.U32.AND P5, PT, R2, R217, PT ;  /* 0x000000d90200720c */ /* 0x000fc60003fa4070 */
[----:B------:R-:W-:Y:S01]  /*6c60*/  @!P4 IMAD.IADD R213, R213, 0x1, -R2 ;  /* 0x00000001d5d5c824 */ /* 0x000fe200078e0a02 */
[----:B------:R-:W-:Y:S01]  /*6c70*/  ISETP.GE.AND P4, PT, R11, RZ, PT ;  /* 0x000000ff0b00720c */ /* 0x000fe20003f86270 */
[----:B------:R-:W-:Y:S02]  /*6c80*/  IMAD R221, R2, R0, R221 ;  /* 0x0000000002dd7224 */ /* 0x000fe400078e02dd */
[----:B------:R-:W-:-:S04]  /*6c90*/  IMAD.HI.U32 R0, R236, R7, RZ ;  /* 0x00000007ec007227 */ /* 0x000fc800078e00ff */
[----:B------:R-:W-:Y:S02]  /*6ca0*/  IMAD.MOV R6, RZ, RZ, -R6 ;  /* 0x000000ffff067224 */ /* 0x000fe400078e0a06 */
[----:B------:R-:W-:Y:S01]  /*6cb0*/  @!P3 IMAD.IADD R209, R209, 0x1, -R2 ;  /* 0x00000001d1d1b824 */ /* 0x000fe200078e0a02 */
[----:B------:R-:W-:Y:S01]  /*6cc0*/  ISETP.GE.AND P3, PT, R9, RZ, PT ;  /* 0x000000ff0900720c */ /* 0x000fe20003f66270 */
[----:B------:R-:W-:Y:S02]  /*6cd0*/  IMAD.MOV R0, RZ, RZ, -R0 ;  /* 0x000000ffff007224 */ /* 0x000fe400078e0a00 */
[C---:B------:R-:W-:Y:S01]  /*6ce0*/  IMAD R225, R2.reuse, R6, R225 ;  /* 0x0000000602e17224 */ /* 0x040fe200078e02e1 */
[C---:B------:R-:W-:Y:S01]  /*6cf0*/  ISETP.GT.U32.AND P2, PT, R2.reuse, R209, PT ;  /* 0x000000d10200720c */ /* 0x040fe20003f44070 */
[----:B------:R-:W-:Y:S01]  /*6d00*/  @!P1 IMAD.MOV R201, RZ, RZ, -R201 ;  /* 0x000000ffffc99224 */ /* 0x000fe200078e0ac9 */
[----:B------:R-:W-:Y:S01]  /*6d10*/  ISETP.GT.U32.AND P1, PT, R2, R221, PT ;  /* 0x000000dd0200720c */ /* 0x000fe20003f24070 */
[----:B------:R-:W-:Y:S01]  /*6d20*/  @!P5 IMAD.IADD R217, R217, 0x1, -R2 ;  /* 0x00000001d9d9d824 */ /* 0x000fe200078e0a02 */
[----:B------:R-:W-:Y:S01]  /*6d30*/  ISETP.GE.AND P5, PT, R12, RZ, PT ;  /* 0x000000ff0c00720c */ /* 0x000fe20003fa6270 */
[----:B------:R-:W-:-:S02]  /*6d40*/  IMAD R6, R2, R0, R7 ;  /* 0x0000000002067224 */ /* 0x000fc400078e0207 */
[----:B------:R-:W-:Y:S02]  /*6d50*/  @!P4 IMAD.MOV R217, RZ, RZ, -R217 ;  /* 0x000000ffffd9c224 */ /* 0x000fe400078e0ad9 */
[----:B------:R-:W-:Y:S01]  /*6d60*/  VIADD R9, R237, 0xe8 ;  /* 0x000000e8ed097836 */ /* 0x000fe20000000000 */
[----:B------:R-:W-:Y:S01]  /*6d70*/  ISETP.GT.U32.AND P4, PT, R2, R6, PT ;  /* 0x000000060200720c */ /* 0x000fe20003f84070 */
[----:B------:R-:W-:Y:S01]  /*6d80*/  @!P6 IMAD.MOV R205, RZ, RZ, -R205 ;  /* 0x000000ffffcde224 */ /* 0x000fe200078e0acd */
[----:B------:R-:W-:Y:S01]  /*6d90*/  ISETP.GE.AND P6, PT, R10, RZ, PT ;  /* 0x000000ff0a00720c */ /* 0x000fe20003fc6270 */
[--C-:B------:R-:W-:Y:S01]  /*6da0*/  @!P2 IMAD.IADD R209, R209, 0x1, -R2.reuse ;  /* 0x00000001d1d1a824 */ /* 0x100fe200078e0a02 */
[----:B------:R-:W-:Y:S01]  /*6db0*/  IABS R7, R9 ;  /* 0x0000000900077213 */ /* 0x000fe20000000000 */
[----:B------:R-:W-:Y:S01]  /*6dc0*/  @!P1 IMAD.IADD R221, R221, 0x1, -R2 ;  /* 0x00000001dddd9824 */ /* 0x000fe200078e0a02 */
[C---:B------:R-:W-:Y:S01]  /*6dd0*/  ISETP.GT.U32.AND P2, PT, R2.reuse, R225, PT ;  /* 0x000000e10200720c */ /* 0x040fe20003f44070 */
[----:B------:R-:W-:Y:S01]  /*6de0*/  VIADD R10, R237, 0xe6 ;  /* 0x000000e6ed0a7836 */ /* 0x000fe20000000000 */
[----:B------:R-:W-:Y:S01]  /*6df0*/  ISETP.GE.AND P1, PT, R13, RZ, PT ;  /* 0x000000ff0d00720c */ /* 0x000fe20003f26270 */
[----:B------:R-:W-:Y:S01]  /*6e00*/  @!P3 IMAD.MOV R209, RZ, RZ, -R209 ;  /* 0x000000ffffd1b224 */ /* 0x000fe200078e0ad1 */
[----:B------:R-:W-:Y:S01]  /*6e10*/  ISETP.GT.U32.AND P3, PT, R2, R221, PT ;  /* 0x000000dd0200720c */ /* 0x000fe20003f64070 */
[----:B------:R-:W-:Y:S01]  /*6e20*/  IMAD.HI.U32 R0, R236, R7, RZ ;  /* 0x00000007ec007227 */ /* 0x000fe200078e00ff */
[----:B------:R-:W-:-:S03]  /*6e30*/  IABS R57, R10 ;  /* 0x0000000a00397213 */ /* 0x000fc60000000000 */
[----:B------:R-:W-:Y:S02]  /*6e40*/  @!P4 IMAD.IADD R6, R6, 0x1, -R2 ;  /* 0x000000010606c824 */ /* 0x000fe400078e0a02 */
[----:B------:R-:W-:Y:S02]  /*6e50*/  IMAD.MOV R42, RZ, RZ, -R0 ;  /* 0x000000ffff2a7224 */ /* 0x000fe400078e0a00 */
[----:B------:R-:W-:Y:S01]  /*6e60*/  IMAD.HI.U32 R0, R236, R57, RZ ;  /* 0x00000039ec007227 */ /* 0x000fe200078e00ff */
[----:B------:R-:W-:-:S03]  /*6e70*/  ISETP.GT.U32.AND P4, PT, R2, R6, PT ;  /* 0x000000060200720c */ /* 0x000fc60003f84070 */
[C---:B------:R-:W-:Y:S02]  /*6e80*/  IMAD R42, R2.reuse, R42, R7 ;  /* 0x0000002a022a7224 */ /* 0x040fe400078e0207 */
[----:B------:R-:W-:Y:S02]  /*6e90*/  IMAD.MOV R7, RZ, RZ, -R0 ;  /* 0x000000ffff077224 */ /* 0x000fe400078e0a00 */
[--C-:B------:R-:W-:Y:S02]  /*6ea0*/  @!P2 IMAD.IADD R225, R225, 0x1, -R2.reuse ;  /* 0x00000001e1e1a824 */ /* 0x100fe400078e0a02 */
[--C-:B------:R-:W-:Y:S01]  /*6eb0*/  @!P3 IMAD.IADD R221, R221, 0x1, -R2.reuse ;  /* 0x00000001ddddb824 */ /* 0x100fe200078e0a02 */
[----:B------:R-:W-:Y:S01]  /*6ec0*/  ISETP.GE.AND P3, PT, R9, RZ, PT ;  /* 0x000000ff0900720c */ /* 0x000fe20003f66270 */
[C---:B------:R-:W-:Y:S01]  /*6ed0*/  IMAD R57, R2.reuse, R7, R57 ;  /* 0x0000000702397224 */ /* 0x040fe200078e0239 */
[----:B------:R-:W-:Y:S01]  /*6ee0*/  ISETP.GT.U32.AND P2, PT, R2, R225, PT ;  /* 0x000000e10200720c */ /* 0x000fe20003f44070 */
[----:B------:R-:W-:Y:S01]  /*6ef0*/  @!P6 IMAD.MOV R213, RZ, RZ, -R213 ;  /* 0x000000ffffd5e224 */ /* 0x000fe200078e0ad5 */
[----:B------:R-:W-:Y:S01]  /*6f00*/  ISETP.GE.AND P6, PT, R8, RZ, PT ;  /* 0x000000ff0800720c */ /* 0x000fe20003fc6270 */
[----:B------:R-:W-:Y:S01]  /*6f10*/  @!P5 IMAD.MOV R221, RZ, RZ, -R221 ;  /* 0x000000ffffddd224 */ /* 0x000fe200078e0add */
[----:B------:R-:W-:Y:S01]  /*6f20*/  ISETP.GT.U32.AND P5, PT, R2, R42, PT ;  /* 0x0000002a0200720c */ /* 0x000fe20003fa4070 */
[----:B------:R-:W-:Y:S01]  /*6f30*/  @!P4 IMAD.IADD R6, R6, 0x1, -R2 ;  /* 0x000000010606c824 */ /* 0x000fe200078e0a02 */
[----:B------:R-:W-:Y:S01]  /*6f40*/  ISETP.GT.U32.AND P4, PT, R2, R57, PT ;  /* 0x000000390200720c */ /* 0x000fe20003f84070 */
[----:B------:R-:W-:-:S02]  /*6f50*/  VIADD R8, R237, 0xe4 ;  /* 0x000000e4ed087836 */ /* 0x000fc40000000000 */
[C---:B------:R-:W-:Y:S02]  /*6f60*/  VIADD R9, R237.reuse, 0xe2 ;  /* 0x000000e2ed097836 */ /* 0x040fe40000000000 */
[----:B------:R-:W-:Y:S01]  /*6f70*/  VIADD R11, R237, 0xde ;  /* 0x000000deed0b7836 */ /* 0x000fe20000000000 */
[----:B------:R-:W-:Y:S01]  /*6f80*/  IABS R61, R8 ;  /* 0x00000008003d7213 */ /* 0x000fe20000000000 */
[--C-:B------:R-:W-:Y:S01]  /*6f90*/  @!P2 IMAD.IADD R225, R225, 0x1, -R2.reuse ;  /* 0x00000001e1e1a824 */ /* 0x100fe200078e0a02 */
[----:B------:R-:W-:Y:S01]  /*6fa0*/  ISETP.GE.AND P2, PT, R10, RZ, PT ;  /* 0x000000ff0a00720c */ /* 0x000fe20003f46270 */
[----:B------:R-:W-:Y:S01]  /*6fb0*/  VIADD R10, R237, 0xe0 ;  /* 0x000000e0ed0a7836 */ /* 0x000fe20000000000 */
[----:B------:R-:W-:Y:S01]  /*6fc0*/  IABS R65, R9 ;  /* 0x0000000900417213 */ /* 0x000fe20000000000 */
[----:B------:R-:W-:Y:S01]  /*6fd0*/  IMAD.HI.U32 R0, R236, R61, RZ ;  /* 0x0000003dec007227 */ /* 0x000fe200078e00ff */
[----:B------:R-:W-:Y:S02]  /*6fe0*/  IABS R81, R11 ;  /* 0x0000000b00517213 */ /* 0x000fe40000000000 */
[----:B------:R-:W-:Y:S01]  /*6ff0*/  IABS R73, R10 ;  /* 0x0000000a00497213 */ /* 0x000fe20000000000 */
[----:B------:R-:W-:-:S02]  /*7000*/  @!P5 IMAD.IADD R42, R42, 0x1, -R2 ;  /* 0x000000012a2ad824 */ /* 0x000fc400078e0a02 */
[----:B------:R-:W-:Y:S02]  /*7010*/  @!P4 IMAD.IADD R57, R57, 0x1, -R2 ;  /* 0x000000013939c824 */ /* 0x000fe400078e0a02 */
[----:B------:R-:W-:Y:S01]  /*7020*/  IMAD.MOV R0, RZ, RZ, -R0 ;  /* 0x000000ffff007224 */ /* 0x000fe200078e0a00 */
[----:B------:R-:W-:Y:S01]  /*7030*/  ISETP.GT.U32.AND P5, PT, R2, R42, PT ;  /* 0x0000002a0200720c */ /* 0x000fe20003fa4070 */
[----:B------:R-:W-:Y:S01]  /*7040*/  IMAD.HI.U32 R7, R236, R73, RZ ;  /* 0x00000049ec077227 */ /* 0x000fe200078e00ff */
[----:B------:R-:W-:-:S03]  /*7050*/  ISETP.GT.U32.AND P4, PT, R2, R57, PT ;  /* 0x000000390200720c */ /* 0x000fc60003f84070 */
[----:B------:R-:W-:Y:S02]  /*7060*/  IMAD R61, R2, R0, R61 ;  /* 0x00000000023d7224 */ /* 0x000fe400078e023d */
[----:B------:R-:W-:-:S04]  /*7070*/  IMAD.HI.U32 R0, R236, R65, RZ ;  /* 0x00000041ec007227 */ /* 0x000fc800078e00ff */
[----:B------:R-:W-:Y:S02]  /*7080*/  IMAD.MOV R0, RZ, RZ, -R0 ;  /* 0x000000ffff007224 */ /* 0x000fe400078e0a00 */
[----:B------:R-:W-:Y:S02]  /*7090*/  IMAD.MOV R7, RZ, RZ, -R7 ;  /* 0x000000ffff077224 */ /* 0x000fe400078e0a07 */
[C---:B------:R-:W-:Y:S02]  /*70a0*/  IMAD R65, R2.reuse, R0, R65 ;  /* 0x0000000002417224 */ /* 0x040fe400078e0241 */
[----:B------:R-:W-:Y:S01]  /*70b0*/  @!P6 IMAD.MOV R6, RZ, RZ, -R6 ;  /* 0x000000ffff06e224 */ /* 0x000fe200078e0a06 */
[----:B------:R-:W-:Y:S01]  /*70c0*/  ISETP.GT.U32.AND P6, PT, R2, R61, PT ;  /* 0x0000003d0200720c */ /* 0x000fe20003fc4070 */
[----:B------:R-:W-:Y:S01]  /*70d0*/  @!P5 IMAD.IADD R42, R42, 0x1, -R2 ;  /* 0x000000012a2ad824 */ /* 0x000fe200078e0a02 */
[----:B------:R-:W-:Y:S01]  /*70e0*/  ISETP.GE.AND P5, PT, R9, RZ, PT ;  /* 0x000000ff0900720c */ /* 0x000fe20003fa6270 */
[----:B------:R-:W-:-:S02]  /*70f0*/  IMAD R73, R2, R7, R73 ;  /* 0x0000000702497224 */ /* 0x000fc400078e0249 */
[----:B------:R-:W-:Y:S01]  /*7100*/  @!P4 IMAD.IADD R57, R57, 0x1, -R2 ;  /* 0x000000013939c824 */ /* 0x000fe200078e0a02 */
[C---:B------:R-:W-:Y:S01]  /*7110*/  ISETP.GT.U32.AND P4, PT, R2.reuse, R65, PT ;  /* 0x000000410200720c */ /* 0x040fe20003f84070 */
[----:B------:R-:W-:Y:S01]  /*7120*/  @!P3 IMAD.MOV R42, RZ, RZ, -R42 ;  /* 0x000000ffff2ab224 */ /* 0x000fe200078e0a2a */
[----:B------:R-:W-:Y:S01]  /*7130*/  ISETP.GT.U32.AND P3, PT, R2, R73, PT ;  /* 0x000000490200720c */ /* 0x000fe20003f64070 */
[----:B------:R-:W-:Y:S02]  /*7140*/  VIADD R9, R237, 0xdc ;  /* 0x000000dced097836 */ /* 0x000fe40000000000 */
[----:B------:R-:W-:Y:S01]  /*7150*/  @!P1 IMAD.MOV R225, RZ, RZ, -R225 ;  /* 0x000000ffffe19224 */ /* 0x000fe200078e0ae1 */
[----:B------:R-:W-:Y:S01]  /*7160*/  ISETP.GE.AND P1, PT, R8, RZ, PT ;  /* 0x000000ff0800720c */ /* 0x000fe20003f26270 */
[----:B------:R-:W-:Y:S01]  /*7170*/  @!P6 IMAD.IADD R61, R61, 0x1, -R2 ;  /* 0x000000013d3de824 */ /* 0x000fe200078e0a02 */
[----:B------:R-:W-:Y:S01]  /*7180*/  IABS R89, R9 ;  /* 0x0000000900597213 */ /* 0x000fe20000000000 */
[----:B------:R-:W-:-:S03]  /*7190*/  IMAD.HI.U32 R8, R236, R81, RZ ;  /* 0x00000051ec087227 */ /* 0x000fc600078e00ff */
[C---:B------:R-:W-:Y:S01]  /*71a0*/  ISETP.GT.U32.AND P6, PT, R2.reuse, R61, PT ;  /* 0x0000003d0200720c */ /* 0x040fe20003fc4070 */
[--C-:B------:R-:W-:Y:S01]  /*71b0*/  @!P4 IMAD.IADD R65, R65, 0x1, -R2.reuse ;  /* 0x000000014141c824 */ /* 0x100fe200078e0a02 */
[----:B------:R-:W-:Y:S01]  /*71c0*/  ISETP.GE.AND P4, PT, R11, RZ, PT ;  /* 0x000000ff0b00720c */ /* 0x000fe20003f86270 */
[----:B------:R-:W-:Y:S02]  /*71d0*/  @!P3 IMAD.IADD R73, R73, 0x1, -R2 ;  /* 0x000000014949b824 */ /* 0x000fe400078e0a02 */
[----:B------:R-:W-:Y:S01]  /*71e0*/  IMAD.MOV R8, RZ, RZ, -R8 ;  /* 0x000000ffff087224 */ /* 0x000fe200078e0a08 */
[----:B------:R-:W-:Y:S01]  /*71f0*/  ISETP.GT.U32.AND P3, PT, R2, R65, PT ;  /* 0x000000410200720c */ /* 0x000fe20003f64070 */
[----:B------:R-:W-:Y:S02]  /*7200*/  VIADD R12, R237, 0xda ;  /* 0x000000daed0c7836 */ /* 0x000fe40000000000 */
[----:B------:R-:W-:-:S03]  /*7210*/  IMAD.HI.U32 R0, R236, R89, RZ ;  /* 0x00000059ec007227 */ /* 0x000fc600078e00ff */
[----:B------:R-:W-:Y:S01]  /*7220*/  IABS R97, R12 ;  /* 0x0000000c00617213 */ /* 0x000fe20000000000 */
[C---:B------:R-:W-:Y:S02]  /*7230*/  IMAD R81, R2.reuse, R8, R81 ;  /* 0x0000000802517224 */ /* 0x040fe400078e0251 */
[----:B------:R-:W-:Y:S02]  /*7240*/  IMAD.MOV R0, RZ, RZ, -R0 ;  /* 0x000000ffff007224 */ /* 0x000fe400078e0a00 */
[----:B------:R-:W-:Y:S02]  /*7250*/  VIADD R8, R237, 0xd8 ;  /* 0x000000d8ed087836 */ /* 0x000fe40000000000 */
[----:B------:R-:W-:Y:S02]  /*7260*/  IMAD R89, R2, R0, R89 ;  /* 0x0000000002597224 */ /* 0x000fe400078e0259 */
[----:B------:R-:W-:Y:S01]  /*7270*/  IMAD.HI.U32 R7, R236, R97, RZ ;  /* 0x00000061ec077227 */ /* 0x000fe200078e00ff */
[----:B------:R-:W-:-:S03]  /*7280*/  IABS R105, R8 ;  /* 0x0000000800697213 */ /* 0x000fc60000000000 */
[--C-:B------:R-:W-:Y:S01]  /*7290*/  @!P6 IMAD.IADD R61, R61, 0x1, -R2.reuse ;  /* 0x000000013d3de824 */ /* 0x100fe200078e0a02 */
[C---:B------:R-:W-:Y:S01]  /*72a0*/  ISETP.GT.U32.AND P6, PT, R2.reuse, R81, PT ;  /* 0x000000510200720c */ /* 0x040fe20003fc4070 */
[----:B------:R-:W-:Y:S01]  /*72b0*/  @!P3 IMAD.IADD R65, R65, 0x1, -R2 ;  /* 0x000000014141b824 */ /* 0x000fe200078e0a02 */
[C---:B------:R-:W-:Y:S01]  /*72c0*/  ISETP.GT.U32.AND P3, PT, R2.reuse, R89, PT ;  /* 0x000000590200720c */ /* 0x040fe20003f64070 */
[----:B------:R-:W-:Y:S02]  /*72d0*/  IMAD.MOV R7, RZ, RZ, -R7 ;  /* 0x000000ffff077224 */ /* 0x000fe400078e0a07 */
[----:B------:R-:W-:Y:S01]  /*72e0*/  @!P1 IMAD.MOV R61, RZ, RZ, -R61 ;  /* 0x000000ffff3d9224 */ /* 0x000fe200078e0a3d */
[----:B------:R-:W-:Y:S01]  /*72f0*/  ISETP.GT.U32.AND P1, PT, R2, R73, PT ;  /* 0x000000490200720c */ /* 0x000fe20003f24070 */
[----:B------:R-:W-:-:S04]  /*7300*/  IMAD.HI.U32 R0, R236, R105, RZ ;  /* 0x00000069ec007227 */ /* 0x000fc800078e00ff */
[----:B------:R-:W-:Y:S02]  /*7310*/  IMAD R97, R2, R7, R97 ;  /* 0x0000000702617224 */ /* 0x000fe400078e0261 */
[----:B------:R-:W-:Y:S02]  /*7320*/  IMAD.MOV R7, RZ, RZ, -R0 ;  /* 0x000000ffff077224 */ /* 0x000fe400078e0a00 */
[----:B------:R-:W-:Y:S01]  /*7330*/  @!P2 IMAD.MOV R57, RZ, RZ, -R57 ;  /* 0x000000ffff39a224 */ /* 0x000fe200078e0a39 */
[----:B------:R-:W-:Y:S01]  /*7340*/  ISETP.GE.AND P2, PT, R10, RZ, PT ;  /* 0x000000ff0a00720c */ /* 0x000fe20003f46270 */
[C---:B------:R-:W-:Y:S02]  /*7350*/  IMAD R105, R2.reuse, R7, R105 ;  /* 0x0000000702697224 */ /* 0x040fe400078e0269 */
[--C-:B------:R-:W-:Y:S02]  /*7360*/  @!P3 IMAD.IADD R89, R89, 0x1, -R2.reuse ;  /* 0x000000015959b824 */ /* 0x100fe400078e0a02 */
[----:B------:R-:W-:Y:S01]  /*7370*/  @!P6 IMAD.IADD R81, R81, 0x1, -R2 ;  /* 0x000000015151e824 */ /* 0x000fe200078e0a02 */
[----:B------:R-:W-:Y:S01]  /*7380*/  ISETP.GT.U32.AND P3, PT, R2, R105, PT ;  /* 0x000000690200720c */ /* 0x000fe20003f64070 */
[----:B------:R-:W-:-:S02]  /*7390*/  VIADD R10, R237, 0xd6 ;  /* 0x000000d6ed0a7836 */ /* 0x000fc40000000000 */
[----:B------:R-:W-:Y:S01]  /*73a0*/  @!P1 IMAD.IADD R73, R73, 0x1, -R2 ;  /* 0x0000000149499824 */ /* 0x000fe200078e0a02 */
[C---:B------:R-:W-:Y:S01]  /*73b0*/  ISETP.GT.U32.AND P1, PT, R2.reuse, R97, PT ;  /* 0x000000610200720c */ /* 0x040fe20003f24070 */
[C---:B------:R-:W-:Y:S01]  /*73c0*/  VIADD R11, R237.reuse, 0xd4 ;  /* 0x000000d4ed0b7836 */ /* 0x040fe20000000000 */
[----:B------:R-:W-:Y:S01]  /*73d0*/  ISETP.GT.U32.AND P6, PT, R2, R81, PT ;  /* 0x000000510200720c */ /* 0x000fe20003fc4070 */
[----:B------:R-:W-:Y:S01]  /*73e0*/  VIADD R13, R237, 0xd2 ;  /* 0x000000d2ed0d7836 */ /* 0x000fe20000000000 */
[----:B------:R-:W-:Y:S01]  /*73f0*/  IABS R113, R10 ;  /* 0x0000000a00717213 */ /* 0x000fe20000000000 */
[----:B------:R-:W-:Y:S01]  /*7400*/  @!P2 IMAD.MOV R73, RZ, RZ, -R73 ;  /* 0x000000ffff49a224 */ /* 0x000fe200078e0a49 */
[----:B------:R-:W-:Y:S01]  /*7410*/  IABS R121, R11 ;  /* 0x0000000b00797213 */ /* 0x000fe20000000000 */
[----:B------:R-:W-:Y:S01]  /*7420*/  @!P5 IMAD.MOV R65, RZ, RZ, -R65 ;  /* 0x000000ffff41d224 */ /* 0x000fe200078e0a41 */
[----:B------:R-:W-:Y:S01]  /*7430*/  IABS R131, R13 ;  /* 0x0000000d00837213 */ /* 0x000fe20000000000 */
[----:B------:R-:W-:-:S04]  /*7440*/  IMAD.HI.U32 R0, R236, R113, RZ ;  /* 0x00000071ec007227 */ /* 0x000fc800078e00ff */
[----:B------:R-:W-:Y:S01]  /*7450*/  @!P3 IMAD.IADD R105, R105, 0x1, -R2 ;  /* 0x000000016969b824 */ /* 0x000fe200078e0a02 */
[----:B------:R-:W-:Y:S01]  /*7460*/  ISETP.GT.U32.AND P3, PT, R2, R89, PT ;  /* 0x000000590200720c */ /* 0x000fe20003f64070 */
[----:B------:R-:W-:-:S03]  /*7470*/  IMAD.HI.U32 R7, R236, R121, RZ ;  /* 0x00000079ec077227 */ /* 0x000fc600078e00ff */
[----:B------:R-:W-:Y:S01]  /*7480*/  ISETP.GT.U32.AND P5, PT, R2, R105, PT ;  /* 0x000000690200720c */ /* 0x000fe20003fa4070 */
[----:B------:R-:W-:Y:S02]  /*7490*/  IMAD.MOV R0, RZ, RZ, -R0 ;  /* 0x000000ffff007224 */ /* 0x000fe400078e0a00 */
[--C-:B------:R-:W-:Y:S01]  /*74a0*/  @!P1 IMAD.IADD R97, R97, 0x1, -R2.reuse ;  /* 0x0000000161619824 */ /* 0x100fe200078e0a02 */
[----:B------:R-:W-:Y:S01]  /*74b0*/  ISETP.GE.AND P1, PT, R12, RZ, PT ;  /* 0x000000ff0c00720c */ /* 0x000fe20003f26270 */
[----:B------:R-:W-:Y:S01]  /*74c0*/  @!P6 IMAD.IADD R81, R81, 0x1, -R2 ;  /* 0x000000015151e824 */ /* 0x000fe200078e0a02 */
[----:B------:R-:W-:Y:S01]  /*74d0*/  ISETP.GE.AND P6, PT, R9, RZ, PT ;  /* 0x000000ff0900720c */ /* 0x000fe20003fc6270 */
[----:B------:R-:W-:Y:S01]  /*74e0*/  IMAD.MOV R7, RZ, RZ, -R7 ;  /* 0x000000ffff077224 */ /* 0x000fe200078e0a07 */
[C---:B------:R-:W-:Y:S01]  /*74f0*/  ISETP.GT.U32.AND P2, PT, R2.reuse, R97, PT ;  /* 0x000000610200720c */ /* 0x040fe20003f44070 */
[----:B------:R-:W-:Y:S02]  /*7500*/  IMAD R113, R2, R0, R113 ;  /* 0x0000000002717224 */ /* 0x000fe400078e0271 */
[----:B------:R-:W-:-:S04]  /*7510*/  IMAD.HI.U32 R0, R236, R131, RZ ;  /* 0x00000083ec007227 */ /* 0x000fc800078e00ff */
[C---:B------:R-:W-:Y:S02]  /*7520*/  IMAD R121, R2.reuse, R7, R121 ;  /* 0x0000000702797224 */ /* 0x040fe400078e0279 */
[----:B------:R-:W-:Y:S01]  /*7530*/  @!P4 IMAD.MOV R81, RZ, RZ, -R81 ;  /* 0x000000ffff51c224 */ /* 0x000fe200078e0a51 */
[C---:B------:R-:W-:Y:S01]  /*7540*/  ISETP.GT.U32.AND P4, PT, R2.reuse, R113, PT ;  /* 0x000000710200720c */ /* 0x040fe20003f84070 */
[----:B------:R-:W-:Y:S02]  /*7550*/  IMAD.MOV R0, RZ, RZ, -R0 ;  /* 0x000000ffff007224 */ /* 0x000fe400078e0a00 */
[----:B------:R-:W-:Y:S02]  /*7560*/  VIADD R9, R237, 0xd0 ;  /* 0x000000d0ed097836 */ /* 0x000fe40000000000 */
[--C-:B------:R-:W-:Y:S01]  /*7570*/  @!P3 IMAD.IADD R89, R89, 0x1, -R2.reuse ;  /* 0x000000015959b824 */ /* 0x100fe200078e0a02 */
[C---:B------:R-:W-:Y:S01]  /*7580*/  ISETP.GT.U32.AND P3, PT, R2.reuse, R121, PT ;  /* 0x000000790200720c */ /* 0x040fe20003f64070 */
[----:B------:R-:W-:Y:S01]  /*7590*/  IMAD R131, R2, R0, R131 ;  /* 0x0000000002837224 */ /* 0x000fe200078e0283 */
[----:B------:R-:W-:Y:S01]  /*75a0*/  IABS R139, R9 ;  /* 0x00000009008b7213 */ /* 0x000fe20000000000 */
[----:B------:R-:W-:-:S02]  /*75b0*/  @!P2 IMAD.IADD R97, R97, 0x1, -R2 ;  /* 0x000000016161a824 */ /* 0x000fc400078e0a02 */
[----:B------:R-:W-:Y:S01]  /*75c0*/  @!P5 IMAD.IADD R105, R105, 0x1, -R2 ;  /* 0x000000016969d824 */ /* 0x000fe200078e0a02 */
[----:B------:R-:W-:Y:S01]  /*75d0*/  ISETP.GT.U32.AND P2, PT, R2, R131, PT ;  /* 0x000000830200720c */ /* 0x000fe20003f44070 */
[----:B------:R-:W-:Y:S01]  /*75e0*/  VIADD R12, R237, 0xce ;  /* 0x000000ceed0c7836 */ /* 0x000fe20000000000 */
[----:B------:R-:W-:Y:S01]  /*75f0*/  ISETP.GE.AND P5, PT, R8, RZ, PT ;  /* 0x000000ff0800720c */ /* 0x000fe20003fa6270 */
[----:B------:R-:W-:-:S03]  /*7600*/  IMAD.HI.U32 R0, R236, R139, RZ ;  /* 0x0000008bec007227 */ /* 0x000fc600078e00ff */
[----:B------:R-:W-:Y:S01]  /*7610*/  IABS R147, R12 ;  /* 0x0000000c00937213 */ /* 0x000fe20000000000 */
[----:B------:R-:W-:Y:S01]  /*7620*/  @!P4 IMAD.IADD R113, R113, 0x1, -R2 ;  /* 0x000000017171c824 */ /* 0x000fe200078e0a02 */
[----:B------:R-:W-:Y:S01]  /*7630*/  ISETP.GE.AND P4, PT, R10, RZ, PT ;  /* 0x000000ff0a00720c */ /* 0x000fe20003f86270 */
[----:B------:R-:W-:Y:S02]  /*7640*/  IMAD.MOV R7, RZ, RZ, -R0 ;  /* 0x000000ffff077224 */ /* 0x000fe400078e0a00 */
[----:B------:R-:W-:Y:S01]  /*7650*/  @!P3 IMAD.IADD R121, R121, 0x1, -R2 ;  /* 0x000000017979b824 */ /* 0x000fe200078e0a02 */
[C---:B------:R-:W-:Y:S01]  /*7660*/  ISETP.GT.U32.AND P3, PT, R2.reuse, R113, PT ;  /* 0x000000710200720c */ /* 0x040fe20003f64070 */
[C---:B------:R-:W-:Y:S02]  /*7670*/  IMAD R139, R2.reuse, R7, R139 ;  /* 0x00000007028b7224 */ /* 0x040fe400078e028b */
[----:B------:R-:W-:Y:S01]  /*7680*/  @!P6 IMAD.MOV R89, RZ, RZ, -R89 ;  /* 0x000000ffff59e224 */ /* 0x000fe200078e0a59 */
[----:B------:R-:W-:Y:S01]  /*7690*/  ISETP.GT.U32.AND P6, PT, R2, R121, PT ;  /* 0x000000790200720c */ /* 0x000fe20003fc4070 */
[----:B------:R-:W-:-:S02]  /*76a0*/  VIADD R8, R237, 0xcc ;  /* 0x000000cced087836 */ /* 0x000fc40000000000 */
[----:B------:R-:W-:-:S03]  /*76b0*/  IMAD.HI.U32 R0, R236, R147, RZ ;  /* 0x00000093ec007227 */ /* 0x000fc600078e00ff */
[----:B------:R-:W-:Y:S01]  /*76c0*/  IABS R155, R8 ;  /* 0x00000008009b7213 */ /* 0x000fe20000000000 */
[----:B------:R-:W-:Y:S02]  /*76d0*/  @!P2 IMAD.IADD R131, R131, 0x1, -R2 ;  /* 0x000000018383a824 */ /* 0x000fe400078e0a02 */
[----:B------:R-:W-:Y:S01]  /*76e0*/  @!P5 IMAD.MOV R105, RZ, RZ, -R105 ;  /* 0x000000ffff69d224 */ /* 0x000fe200078e0a69 */
[C---:B------:R-:W-:Y:S01]  /*76f0*/  ISETP.GT.U32.AND P5, PT, R2.reuse, R139, PT ;  /* 0x0000008b0200720c */ /* 0x040fe20003fa4070 */
[----:B------:R-:W-:Y:S01]  /*7700*/  IMAD.MOV R0, RZ, RZ, -R0 ;  /* 0x000000ffff007224 */ /* 0x000fe200078e0a00 */
[C---:B------:R-:W-:Y:S01]  /*7710*/  ISETP.GT.U32.AND P2, PT, R2.reuse, R131, PT ;  /* 0x000000830200720c */ /* 0x040fe20003f44070 */
[----:B------:R-:W-:Y:S01]  /*7720*/  @!P3 IMAD.IADD R113, R113, 0x1, -R2 ;  /* 0x000000017171b824 */ /* 0x000fe200078e0a02 */
[----:B------:R-:W-:Y:S01]  /*7730*/  ISETP.GE.AND P3, PT, R13, RZ, PT ;  /* 0x000000ff0d00720c */ /* 0x000fe20003f66270 */
[----:B------:R-:W-:Y:S02]  /*7740*/  IMAD R147, R2, R0, R147 ;  /* 0x0000000002937224 */ /* 0x000fe400078e0293 */
[----:B------:R-:W-:-:S04]  /*7750*/  IMAD.HI.U32 R0, R236, R155, RZ ;  /* 0x0000009bec007227 */ /* 0x000fc800078e00ff */
[----:B------:R-:W-:Y:S02]  /*7760*/  VIADD R7, R237, 0xca ;  /* 0x000000caed077836 */ /* 0x000fe40000000000 */
[----:B------:R-:W-:Y:S01]  /*7770*/  @!P6 IMAD.IADD R121, R121, 0x1, -R2 ;  /* 0x000000017979e824 */ /* 0x000fe200078e0a02 */
[----:B------:R-:W-:Y:S01]  /*7780*/  ISETP.GT.U32.AND P6, PT, R2, R147, PT ;  /* 0x000000930200720c */ /* 0x000fe20003fc4070 */
[----:B------:R-:W-:Y:S01]  /*7790*/  IMAD.MOV R0, RZ, RZ, -R0 ;  /* 0x000000ffff007224 */ /* 0x000fe200078e0a00 */
[----:B------:R-:W-:Y:S01]  /*77a0*/  IABS R163, R7 ;  /* 0x0000000700a37213 */ /* 0x000fe20000000000 */
[--C-:B------:R-:W-:Y:S01]  /*77b0*/  @!P5 IMAD.IADD R139, R139, 0x1, -R2.reuse ;  /* 0x000000018b8bd824 */ /* 0x100fe200078e0a02 */
[----:B------:R-:W-:Y:S01]  /*77c0*/  ISETP.GE.AND P5, PT, R12, RZ, PT ;  /* 0x000000ff0c00720c */ /* 0x000fe20003fa6270 */
[----:B------:R-:W-:Y:S01]  /*77d0*/  @!P2 IMAD.IADD R131, R131, 0x1, -R2 ;  /* 0x000000018383a824 */ /* 0x000fe200078e0a02 */
[----:B------:R-:W-:Y:S01]  /*77e0*/  ISETP.GE.AND P2, PT, R9, RZ, PT ;  /* 0x000000ff0900720c */ /* 0x000fe20003f46270 */
[----:B------:R-:W-:-:S02]  /*77f0*/  IMAD R155, R2, R0, R155 ;  /* 0x00000000029b7224 */ /* 0x000fc400078e029b */
[----:B------:R-:W-:Y:S01]  /*7800*/  @!P4 IMAD.MOV R113, RZ, RZ, -R113 ;  /* 0x000000ffff71c224 */ /* 0x000fe200078e0a71 */
[----:B------:R-:W-:Y:S01]  /*7810*/  ISETP.GT.U32.AND P4, PT, R2, R139, PT ;  /* 0x0000008b0200720c */ /* 0x000fe20003f84070 */
[----:B------:R-:W-:-:S04]  /*7820*/  IMAD.HI.U32 R0, R236, R163, RZ ;  /* 0x000000a3ec007227 */ /* 0x000fc800078e00ff */
[----:B------:R-:W-:Y:S01]  /*7830*/  @!P3 IMAD.MOV R131, RZ, RZ, -R131 ;  /* 0x000000ffff83b224 */ /* 0x000fe200078e0a83 */
[C---:B------:R-:W-:Y:S01]  /*7840*/  ISETP.GT.U32.AND P3, PT, R2.reuse, R155, PT ;  /* 0x0000009b0200720c */ /* 0x040fe20003f64070 */
[----:B------:R-:W-:Y:S02]  /*7850*/  @!P6 IMAD.IADD R147, R147, 0x1, -R2 ;  /* 0x000000019393e824 */ /* 0x000fe400078e0a02 */
[----:B------:R-:W-:Y:S02]  /*7860*/  IMAD.MOV R0, RZ, RZ, -R0 ;  /* 0x000000ffff007224 */ /* 0x000fe400078e0a00 */
[----:B------:R-:W-:Y:S01]  /*7870*/  @!P1 IMAD.MOV R97, RZ, RZ, -R97 ;  /* 0x000000ffff619224 */ /* 0x000fe200078e0a61 */
[----:B------:R-:W-:Y:S01]  /*7880*/  ISETP.GE.AND P1, PT, R11, RZ, PT ;  /* 0x000000ff0b00720c */ /* 0x000fe20003f26270 */
[----:B------:R-:W-:Y:S01]  /*7890*/  VIADD R9, R237, 0xc8 ;  /* 0x000000c8ed097836 */ /* 0x000fe20000000000 */
[C---:B------:R-:W-:Y:S01]  /*78a0*/  ISETP.GT.U32.AND P6, PT, R2.reuse, R147, PT ;  /* 0x000000930200720c */ /* 0x040fe20003fc4070 */
[----:B------:R-:W-:-:S02]  /*78b0*/  IMAD R163, R2, R0, R163 ;  /* 0x0000000002a37224 */ /* 0x000fc400078e02a3 */
[--C-:B------:R-:W-:Y:S01]  /*78c0*/  @!P4 IMAD.IADD R139, R139, 0x1, -R2.reuse ;  /* 0x000000018b8bc824 */ /* 0x100fe200078e0a02 */
[----:B------:R-:W-:Y:S01]  /*78d0*/  IABS R171, R9 ;  /* 0x0000000900ab7213 */ /* 0x000fe20000000000 */
[----:B------:R-:W-:Y:S01]  /*78e0*/  VIADD R10, R237, 0xc4 ;  /* 0x000000c4ed0a7836 */ /* 0x000fe20000000000 */
[----:B------:R-:W-:Y:S01]  /*78f0*/  ISETP.GT.U32.AND P4, PT, R2, R163, PT ;  /* 0x000000a30200720c */ /* 0x000fe20003f84070 */
[----:B------:R-:W-:Y:S02]  /*7900*/  @!P3 IMAD.IADD R155, R155, 0x1, -R2 ;  /* 0x000000019b9bb824 */ /* 0x000fe400078e0a02 */
[----:B------:R-:W-:Y:S01]  /*7910*/  IMAD.HI.U32 R0, R236, R171, RZ ;  /* 0x000000abec007227 */ /* 0x000fe200078e00ff */
[----:B------:R-:W-:Y:S02]  /*7920*/  IABS R187, R10 ;  /* 0x0000000a00bb7213 */ /* 0x000fe40000000000 */
[----:B------:R-:W-:Y:S01]  /*7930*/  ISETP.GT.U32.AND P3, PT, R2, R155, PT ;  /* 0x0000009b0200720c */ /* 0x000fe20003f64070 */
[----:B------:R-:W-:Y:S01]  /*7940*/  @!P1 IMAD.MOV R121, RZ, RZ, -R121 ;  /* 0x000000ffff799224 */ /* 0x000fe200078e0a79 */
[----:B------:R-:W-:Y:S01]  /*7950*/  ISETP.GE.AND P1, PT, R8, RZ, PT ;  /* 0x000000ff0800720c */ /* 0x000fe20003f26270 */
[----:B------:R-:W-:-:S02]  /*7960*/  IMAD.MOV R0, RZ, RZ, -R0 ;  /* 0x000000ffff007224 */ /* 0x000fc400078e0a00 */
[----:B------:R-:W-:Y:S02]  /*7970*/  VIADD R8, R237, 0xc6 ;  /* 0x000000c6ed087836 */ /* 0x000fe40000000000 */
[----:B------:R-:W-:Y:S01]  /*7980*/  @!P6 IMAD.IADD R147, R147, 0x1, -R2 ;  /* 0x000000019393e824 */ /* 0x000fe200078e0a02 */
[----:B------:R-:W-:Y:S01]  /*7990*/  ISETP.GE.AND P6, PT, R7, RZ, PT ;  /* 0x000000ff0700720c */ /* 0x000fe20003fc6270 */
[----:B------:R-:W-:Y:S01]  /*79a0*/  IMAD R171, R2, R0, R171 ;  /* 0x0000000002ab7224 */ /* 0x000fe200078e02ab */
[----:B------:R-:W-:Y:S01]  /*79b0*/  IABS R179, R8 ;  /* 0x0000000800b37213 */ /* 0x000fe20000000000 */
[----:B------:R-:W-:-:S04]  /*79c0*/  IMAD.HI.U32 R7, R236, R187, RZ ;  /* 0x000000bbec077227 */ /* 0x000fc800078e00ff */
[----:B------:R-:W-:Y:S02]  /*79d0*/  @!P4 IMAD.IADD R163, R163, 0x1, -R2 ;  /* 0x00000001a3a3c824 */ /* 0x000fe400078e0a02 */
[----:B------:R-:W-:Y:S01]  /*79e0*/  @!P5 IMAD.MOV R147, RZ, RZ, -R147 ;  /* 0x000000ffff93d224 */ /* 0x000fe200078e0a93 */
[C---:B------:R-:W-:Y:S01]  /*79f0*/  ISETP.GT.U32.AND P5, PT, R2.reuse, R171, PT ;  /* 0x000000ab0200720c */ /* 0x040fe20003fa4070 */
[----:B------:R-:W-:Y:S01]  /*7a00*/  IMAD.MOV R7, RZ, RZ, -R7 ;  /* 0x000000ffff077224 */ /* 0x000fe200078e0a07 */
[----:B------:R-:W-:Y:S01]  /*7a10*/  ISETP.GT.U32.AND P4, PT, R2, R163, PT ;  /* 0x000000a30200720c */ /* 0x000fe20003f84070 */
[----:B------:R-:W-:-:S04]  /*7a20*/  IMAD.HI.U32 R0, R236, R179, RZ ;  /* 0x000000b3ec007227 */ /* 0x000fc800078e00ff */
[----:B------:R-:W-:Y:S01]  /*7a30*/  @!P3 IMAD.IADD R155, R155, 0x1, -R2 ;  /* 0x000000019b9bb824 */ /* 0x000fe200078e0a02 */
[----:B------:R-:W-:Y:S01]  /*7a40*/  ISETP.GE.AND P3, PT, R8, RZ, PT ;  /* 0x000000ff0800720c */ /* 0x000fe20003f66270 */
[C---:B------:R-:W-:Y:S02]  /*7a50*/  IMAD R187, R2.reuse, R7, R187 ;  /* 0x0000000702bb7224 */ /* 0x040fe400078e02bb */
[----:B------:R-:W-:Y:S01]  /*7a60*/  @!P2 IMAD.MOV R139, RZ, RZ, -R139 ;  /* 0x000000ffff8ba224 */ /* 0x000fe200078e0a8b */
[----:B------:R-:W-:Y:S01]  /*7a70*/  ISETP.GE.AND P2, PT, R9, RZ, PT ;  /* 0x000000ff0900720c */ /* 0x000fe20003f46270 */
[----:B------:R-:W-:Y:S02]  /*7a80*/  IMAD.MOV R0, RZ, RZ, -R0 ;  /* 0x000000ffff007224 */ /* 0x000fe400078e0a00 */
[----:B------:R-:W-:Y:S01]  /*7a90*/  @!P1 IMAD.MOV R155, RZ, RZ, -R155 ;  /* 0x000000ffff9b9224 */ /* 0x000fe200078e0a9b */
[----:B------:R-:W-:Y:S01]  /*7aa0*/  ISETP.GT.U32.AND P1, PT, R2, R187, PT ;  /* 0x000000bb0200720c */ /* 0x000fe20003f24070 */
[----:B------:R-:W-:-:S02]  /*7ab0*/  VIADD R9, R237, 0xc2 ;  /* 0x000000c2ed097836 */ /* 0x000fc40000000000 */
[C---:B------:R-:W-:Y:S02]  /*7ac0*/  IMAD R179, R2.reuse, R0, R179 ;  /* 0x0000000002b37224 */ /* 0x040fe400078e02b3 */
[--C-:B------:R-:W-:Y:S01]  /*7ad0*/  @!P5 IMAD.IADD R171, R171, 0x1, -R2.reuse ;  /* 0x00000001ababd824 */ /* 0x100fe200078e0a02 */
[----:B------:R-:W-:Y:S01]  /*7ae0*/  IABS R195, R9 ;  /* 0x0000000900c37213 */ /* 0x000fe20000000000 */
[----:B------:R-:W-:Y:S01]  /*7af0*/  @!P4 IMAD.IADD R163, R163, 0x1, -R2 ;  /* 0x00000001a3a3c824 */ /* 0x000fe200078e0a02 */
[C---:B------:R-:W-:Y:S01]  /*7b00*/  ISETP.GT.U32.AND P4, PT, R2.reuse, R179, PT ;  /* 0x000000b30200720c */ /* 0x040fe20003f84070 */
[----:B------:R-:W-:Y:S01]  /*7b10*/  VIADD R8, R237, 0xc0 ;  /* 0x000000c0ed087836 */ /* 0x000fe20000000000 */
[----:B------:R-:W-:Y:S01]  /*7b20*/  ISETP.GT.U32.AND P5, PT, R2, R171, PT ;  /* 0x000000ab0200720c */ /* 0x000fe20003fa4070 */
[----:B------:R-:W-:-:S03]  /*7b30*/  IMAD.HI.U32 R0, R236, R195, RZ ;  /* 0x000000c3ec007227 */ /* 0x000fc600078e00ff */
[----:B------:R-:W-:Y:S01]  /*7b40*/  IABS R203, R8 ;  /* 0x0000000800cb7213 */ /* 0x000fe20000000000 */
[----:B------:R-:W-:Y:S02]  /*7b50*/  @!P1 IMAD.IADD R187, R187, 0x1, -R2 ;  /* 0x00000001bbbb9824 */ /* 0x000fe400078e0a02 */
[----:B------:R-:W-:Y:S02]  /*7b60*/  IMAD.MOV R0, RZ, RZ, -R0 ;  /* 0x000000ffff007224 */ /* 0x000fe400078e0a00 */
[----:B------:R-:W-:Y:S01]  /*7b70*/  VIADD R11, R237, 0xbe ;  /* 0x000000beed0b7836 */ /* 0x000fe20000000000 */
[C---:B------:R-:W-:Y:S01]  /*7b80*/  ISETP.GT.U32.AND P1, PT, R2.reuse, R187, PT ;  /* 0x000000bb0200720c */ /* 0x040fe20003f24070 */
[----:B------:R-:W-:Y:S02]  /*7b90*/  IMAD R195, R2, R0, R195 ;  /* 0x0000000002c37224 */ /* 0x000fe400078e02c3 */
[----:B------:R-:W-:Y:S01]  /*7ba0*/  IMAD.HI.U32 R0, R236, R203, RZ ;  /* 0x000000cbec007227 */ /* 0x000fe200078e00ff */
[----:B------:R-:W-:-:S03]  /*7bb0*/  IABS R211, R11 ;  /* 0x0000000b00d37213 */ /* 0x000fc60000000000 */
[--C-:B------:R-:W-:Y:S02]  /*7bc0*/  @!P4 IMAD.IADD R179, R179, 0x1, -R2.reuse ;  /* 0x00000001b3b3c824 */ /* 0x100fe400078e0a02 */
[----:B------:R-:W-:Y:S01]  /*7bd0*/  @!P5 IMAD.IADD R171, R171, 0x1, -R2 ;  /* 0x00000001ababd824 */ /* 0x000fe200078e0a02 */
[C---:B------:R-:W-:Y:S01]  /*7be0*/  ISETP.GT.U32.AND P5, PT, R2.reuse, R195, PT ;  /* 0x000000c30200720c */ /* 0x040fe20003fa4070 */
[----:B------:R-:W-:Y:S01]  /*7bf0*/  IMAD.MOV R0, RZ, RZ, -R0 ;  /* 0x000000ffff007224 */ /* 0x000fe200078e0a00 */
[C---:B------:R-:W-:Y:S01]  /*7c00*/  ISETP.GT.U32.AND P4, PT, R2.reuse, R179, PT ;  /* 0x000000b30200720c */ /* 0x040fe20003f84070 */
[----:B------:R-:W-:Y:S02]  /*7c10*/  @!P1 IMAD.IADD R187, R187, 0x1, -R2 ;  /* 0x00000001bbbb9824 */ /* 0x000fe400078e0a02 */
[----:B------:R-:W-:Y:S02]  /*7c20*/  IMAD R203, R2, R0, R203 ;  /* 0x0000000002cb7224 */ /* 0x000fe400078e02cb */
[----:B------:R-:W-:Y:S01]  /*7c30*/  @!P6 IMAD.MOV R163, RZ, RZ, -R163 ;  /* 0x000000ffffa3e224 */ /* 0x000fe200078e0aa3 */
[----:B------:R-:W-:Y:S01]  /*7c40*/  ISETP.GE.AND P6, PT, R10, RZ, PT ;  /* 0x000000ff0a00720c */ /* 0x000fe20003fc6270 */
[----:B------:R-:W-:Y:S01]  /*7c50*/  IMAD.HI.U32 R7, R236, R211, RZ ;  /* 0x000000d3ec077227 */ /* 0x000fe200078e00ff */
[----:B------:R-:W-:-:S03]  /*7c60*/  ISETP.GT.U32.AND P1, PT, R2, R203, PT ;  /* 0x000000cb0200720c */ /* 0x000fc60003f24070 */
[--C-:B------:R-:W-:Y:S02]  /*7c70*/  @!P5 IMAD.IADD R195, R195, 0x1, -R2.reuse ;  /* 0x00000001c3c3d824 */ /* 0x100fe400078e0a02 */
[--C-:B------:R-:W-:Y:S01]  /*7c80*/  @!P4 IMAD.IADD R179, R179, 0x1, -R2.reuse ;  /* 0x00000001b3b3c824 */ /* 0x100fe200078e0a02 */
[----:B------:R-:W-:Y:S01]  /*7c90*/  ISETP.GE.AND P4, PT, R8, RZ, PT ;  /* 0x000000ff0800720c */ /* 0x000fe20003f86270 */
[C---:B------:R-:W-:Y:S01]  /*7ca0*/  VIADD R8, R237.reuse, 0xbc ;  /* 0x000000bced087836 */ /* 0x040fe20000000000 */
[----:B------:R-:W-:Y:S01]  /*7cb0*/  ISETP.GT.U32.AND P5, PT, R2, R195, PT ;  /* 0x000000c30200720c */ /* 0x000fe20003fa4070 */
[----:B------:R-:W-:Y:S02]  /*7cc0*/  IMAD.MOV R7, RZ, RZ, -R7 ;  /* 0x000000ffff077224 */ /* 0x000fe400078e0a07 */
[----:B------:R-:W-:Y:S01]  /*7cd0*/  VIADD R10, R237, 0xba ;  /* 0x000000baed0a7836 */ /* 0x000fe20000000000 */
[----:B------:R-:W-:Y:S01]  /*7ce0*/  IABS R219, R8 ;  /* 0x0000000800db7213 */ /* 0x000fe20000000000 */
[----:B------:R-:W-:-:S02]  /*7cf0*/  @!P1 IMAD.IADD R203, R203, 0x1, -R2 ;  /* 0x00000001cbcb9824 */ /* 0x000fc400078e0a02 */
[----:B------:R-:W-:Y:S01]  /*7d00*/  @!P2 IMAD.MOV R171, RZ, RZ, -R171 ;  /* 0x000000ffffaba224 */ /* 0x000fe200078e0aab */
[----:B------:R-:W-:Y:S01]  /*7d10*/  ISETP.GE.AND P2, PT, R9, RZ, PT ;  /* 0x000000ff0900720c */ /* 0x000fe20003f46270 */
[----:B------:R-:W-:Y:S01]  /*7d20*/  IMAD R211, R2, R7, R211 ;  /* 0x0000000702d37224 */ /* 0x000fe200078e02d3 */
[----:B------:R-:W-:Y:S01]  /*7d30*/  IABS R9, R10 ;  /* 0x0000000a00097213 */ /* 0x000fe20000000000 */
[----:B------:R-:W-:Y:S01]  /*7d40*/  IMAD.HI.U32 R0, R236, R219, RZ ;  /* 0x000000dbec007227 */ /* 0x000fe200078e00ff */
[----:B------:R-:W-:-:S03]  /*7d50*/  ISETP.GT.U32.AND P1, PT, R2, R203, PT ;  /* 0x000000cb0200720c */ /* 0x000fc60003f24070 */
[----:B------:R-:W-:Y:S01]  /*7d60*/  @!P6 IMAD.MOV R187, RZ, RZ, -R187 ;  /* 0x000000ffffbbe224 */ /* 0x000fe200078e0abb */
[----:B------:R-:W-:Y:S01]  /*7d70*/  ISETP.GT.U32.AND P6, PT, R2, R211, PT ;  /* 0x000000d30200720c */ /* 0x000fe20003fc4070 */
[----:B------:R-:W-:Y:S01]  /*7d80*/  @!P5 IMAD.IADD R195, R195, 0x1, -R2 ;  /* 0x00000001c3c3d824 */ /* 0x000fe200078e0a02 */
[----:B------:R-:W-:Y:S01]  /*7d90*/  ISETP.GE.AND P5, PT, R8, RZ, PT ;  /* 0x000000ff0800720c */ /* 0x000fe20003fa6270 */
[----:B------:R-:W-:-:S04]  /*7da0*/  IMAD.HI.U32 R7, R236, R9, RZ ;  /* 0x00000009ec077227 */ /* 0x000fc800078e00ff */
[----:B------:R-:W-:Y:S02]  /*7db0*/  IMAD.MOV R0, RZ, RZ, -R0 ;  /* 0x000000ffff007224 */ /* 0x000fe400078e0a00 */
[----:B------:R-:W-:Y:S02]  /*7dc0*/  VIADD R8, R237, 0xb8 ;  /* 0x000000b8ed087836 */ /* 0x000fe40000000000 */
[----:B------:R-:W-:Y:S02]  /*7dd0*/  IMAD.MOV R7, RZ, RZ, -R7 ;  /* 0x000000ffff077224 */ /* 0x000fe400078e0a07 */
[C---:B------:R-:W-:Y:S01]  /*7de0*/  IMAD R219, R2.reuse, R0, R219 ;  /* 0x0000000002db7224 */ /* 0x040fe200078e02db */
[----:B------:R-:W-:Y:S01]  /*7df0*/  IABS R55, R8 ;  /* 0x0000000800377213 */ /* 0x000fe20000000000 */
[C---:B------:R-:W-:Y:S02]  /*7e00*/  IMAD R0, R2.reuse, R7, R9 ;  /* 0x0000000702007224 */ /* 0x040fe400078e0209 */
[--C-:B------:R-:W-:Y:S01]  /*7e10*/  @!P1 IMAD.IADD R203, R203, 0x1, -R2.reuse ;  /* 0x00000001cbcb9824 */ /* 0x100fe200078e0a02 */
[----:B------:R-:W-:Y:S01]  /*7e20*/  ISETP.GT.U32.AND P1, PT, R2, R219, PT ;  /* 0x000000db0200720c */ /* 0x000fe20003f24070 */
[----:B------:R-:W-:-:S02]  /*7e30*/  @!P6 IMAD.IADD R211, R211, 0x1, -R2 ;  /* 0x00000001d3d3e824 */ /* 0x000fc400078e0a02 */
[----:B------:R-:W-:-:S03]  /*7e40*/  IMAD.HI.U32 R7, R236, R55, RZ ;  /* 0x00000037ec077227 */ /* 0x000fc600078e00ff */
[C---:B------:R-:W-:Y:S01]  /*7e50*/  ISETP.GT.U32.AND P6, PT, R2.reuse, R211, PT ;  /* 0x000000d30200720c */ /* 0x040fe20003fc4070 */
[----:B------:R-:W-:Y:S01]  /*7e60*/  @!P4 IMAD.MOV R203, RZ, RZ, -R203 ;  /* 0x000000ffffcbc224 */ /* 0x000fe200078e0acb */
[----:B------:R-:W-:Y:S01]  /*7e70*/  ISETP.GT.U32.AND P4, PT, R2, R0, PT ;  /* 0x000000000200720c */ /* 0x000fe20003f84070 */
[----:B------:R-:W-:Y:S02]  /*7e80*/  IMAD.MOV R7, RZ, RZ, -R7 ;  /* 0x000000ffff077224 */ /* 0x000fe400078e0a07 */
[----:B------:R-:W-:Y:S01]  /*7e90*/  @!P2 IMAD.MOV R195, RZ, RZ, -R195 ;  /* 0x000000ffffc3a224 */ /* 0x000fe200078e0ac3 */
[----:B------:R-:W-:Y:S01]  /*7ea0*/  ISETP.GE.AND P2, PT, R10, RZ, PT ;  /* 0x000000ff0a00720c */ /* 0x000fe20003f46270 */
[C---:B------:R-:W-:Y:S02]  /*7eb0*/  VIADD R9, R237.reuse, 0xb6 ;  /* 0x000000b6ed097836 */ /* 0x040fe40000000000 */
[C---:B------:R-:W-:Y:S02]  /*7ec0*/  IMAD R55, R2.reuse, R7, R55 ;  /* 0x0000000702377224 */ /* 0x040fe400078e0237 */
[----:B------:R-:W-:Y:S01]  /*7ed0*/  VIADD R10, R237, 0xb4 ;  /* 0x000000b4ed0a7836 */ /* 0x000fe20000000000 */
[----:B------:R-:W-:Y:S01]  /*7ee0*/  IABS R63, R9 ;  /* 0x00000009003f7213 */ /* 0x000fe20000000000 */
[--C-:B------:R-:W-:Y:S01]  /*7ef0*/  @!P1 IMAD.IADD R219, R219, 0x1, -R2.reuse ;  /* 0x00000001dbdb9824 */ /* 0x100fe200078e0a02 */
[----:B------:R-:W-:Y:S01]  /*7f00*/  ISETP.GT.U32.AND P1, PT, R2, R55, PT ;  /* 0x000000370200720c */ /* 0x000fe20003f24070 */
[----:B------:R-:W-:Y:S01]  /*7f10*/  @!P3 IMAD.MOV R179, RZ, RZ, -R179 ;  /* 0x000000ffffb3b224 */ /* 0x000fe200078e0ab3 */
[----:B------:R-:W-:Y:S01]  /*7f20*/  ISETP.GE.AND P3, PT, R11, RZ, PT ;  /* 0x000000ff0b00720c */ /* 0x000fe20003f66270 */
        /* <DEDUP_REMOVED lines=8> */
[----:B------:R-:W-:-:S04]  /*7fb0*/  IMAD.HI.U32 R8, R236, R77, RZ ;  /* 0x0000004dec087227 */ /* 0x000fc800078e00ff */
[----:B------:R-:W-:Y:S02]  /*7fc0*/  IMAD.MOV R7, RZ, RZ, -R7 ;  /* 0x000000ffff077224 */ /* 0x000fe400078e0a07 */
[----:B------:R-:W-:Y:S02]  /*7fd0*/  IMAD.MOV R8, RZ, RZ, -R8 ;  /* 0x000000ffff087224 */ /* 0x000fe400078e0a08 */
[C---:B------:R-:W-:Y:S02]  /*7fe0*/  IMAD R63, R2.reuse, R7, R63 ;  /* 0x00000007023f7224 */ /* 0x040fe400078e023f */
[----:B------:R-:W-:Y:S02]  /*7ff0*/  @!P1 IMAD.IADD R55, R55, 0x1, -R2 ;  /* 0x0000000137379824 */ /* 0x000fe400078e0a02 */
[----:B------:R-:W-:Y:S01]  /*8000*/  @!P3 IMAD.MOV R211, RZ, RZ, -R211 ;  /* 0x000000ffffd3b224 */ /* 0x000fe200078e0ad3 */
[C---:B------:R-:W-:Y:S01]  /*8010*/  ISETP.GT.U32.AND P3, PT, R2.reuse, R0, PT ;  /* 0x000000000200720c */ /* 0x040fe20003f64070 */
[C---:B------:R-:W-:Y:S01]  /*8020*/  IMAD R77, R2.reuse, R8, R77 ;  /* 0x00000008024d7224 */ /* 0x040fe200078e024d */
[----:B------:R-:W-:Y:S01]  /*8030*/  ISETP.GT.U32.AND P1, PT, R2, R55, PT ;  /* 0x000000370200720c */ /* 0x000fe20003f24070 */
[----:B------:R-:W-:-:S04]  /*8040*/  IMAD.HI.U32 R7, R236, R93, RZ ;  /* 0x0000005dec077227 */ /* 0x000fc800078e00ff */
[--C-:B------:R-:W-:Y:S01]  /*8050*/  @!P4 IMAD.IADD R219, R219, 0x1, -R2.reuse ;  /* 0x00000001dbdbc824 */ /* 0x100fe200078e0a02 */
[C---:B------:R-:W-:Y:S01]  /*8060*/  ISETP.GT.U32.AND P4, PT, R2.reuse, R63, PT ;  /* 0x0000003f0200720c */ /* 0x040fe20003f84070 */
[----:B------:R-:W-:Y:S02]  /*8070*/  VIADD R12, R237, 0xb0 ;  /* 0x000000b0ed0c7836 */ /* 0x000fe40000000000 */
[----:B------:R-:W-:Y:S02]  /*8080*/  IMAD.MOV R7, RZ, RZ, -R7 ;  /* 0x000000ffff077224 */ /* 0x000fe400078e0a07 */
[----:B------:R-:W-:Y:S01]  /*8090*/  @!P5 IMAD.MOV R219, RZ, RZ, -R219 ;  /* 0x000000ffffdbd224 */ /* 0x000fe200078e0adb */
[C---:B------:R-:W-:Y:S01]  /*80a0*/  ISETP.GT.U32.AND P5, PT, R2.reuse, R77, PT ;  /* 0x0000004d0200720c */ /* 0x040fe20003fa4070 */
[----:B------:R-:W-:Y:S01]  /*80b0*/  IMAD R93, R2, R7, R93 ;  /* 0x00000007025d7224 */ /* 0x000fe200078e025d */
[----:B------:R-:W-:Y:S01]  /*80c0*/  IABS R109, R12 ;  /* 0x0000000c006d7213 */ /* 0x000fe20000000000 */
[----:B------:R-:W-:-:S02]  /*80d0*/  @!P3 IMAD.IADD R0, R0, 0x1, -R2 ;  /* 0x000000010000b824 */ /* 0x000fc400078e0a02 */
[----:B------:R-:W-:Y:S01]  /*80e0*/  VIADD R13, R237, 0xae ;  /* 0x000000aeed0d7836 */ /* 0x000fe20000000000 */
[----:B------:R-:W-:Y:S01]  /*80f0*/  ISETP.GT.U32.AND P3, PT, R2, R93, PT ;  /* 0x0000005d0200720c */ /* 0x000fe20003f64070 */
[----:B------:R-:W-:-:S03]  /*8100*/  IMAD.HI.U32 R7, R236, R109, RZ ;  /* 0x0000006dec077227 */ /* 0x000fc600078e00ff */
[----:B------:R-:W-:Y:S01]  /*8110*/  IABS R125, R13 ;  /* 0x0000000d007d7213 */ /* 0x000fe20000000000 */
[--C-:B------:R-:W-:Y:S01]  /*8120*/  @!P1 IMAD.IADD R55, R55, 0x1, -R2.reuse ;  /* 0x0000000137379824 */ /* 0x100fe200078e0a02 */
[----:B------:R-:W-:Y:S01]  /*8130*/  ISETP.GE.AND P1, PT, R9, RZ, PT ;  /* 0x000000ff0900720c */ /* 0x000fe20003f26270 */
[--C-:B------:R-:W-:Y:S01]  /*8140*/  @!P4 IMAD.IADD R63, R63, 0x1, -R2.reuse ;  /* 0x000000013f3fc824 */ /* 0x100fe200078e0a02 */
[----:B------:R-:W-:Y:S01]  /*8150*/  ISETP.GE.AND P4, PT, R10, RZ, PT ;  /* 0x000000ff0a00720c */ /* 0x000fe20003f86270 */
[----:B------:R-:W-:Y:S02]  /*8160*/  IMAD.MOV R7, RZ, RZ, -R7 ;  /* 0x000000ffff077224 */ /* 0x000fe400078e0a07 */
[----:B------:R-:W-:Y:S02]  /*8170*/  VIADD R9, R237, 0xac ;  /* 0x000000aced097836 */ /* 0x000fe40000000000 */
[----:B------:R-:W-:Y:S01]  /*8180*/  @!P5 IMAD.IADD R77, R77, 0x1, -R2 ;  /* 0x000000014d4dd824 */ /* 0x000fe200078e0a02 */
[C---:B------:R-:W-:Y:S01]  /*8190*/  ISETP.GT.U32.AND P5, PT, R2.reuse, R63, PT ;  /* 0x0000003f0200720c */ /* 0x040fe20003fa4070 */
[C---:B------:R-:W-:Y:S01]  /*81a0*/  IMAD R109, R2.reuse, R7, R109 ;  /* 0x00000007026d7224 */ /* 0x040fe200078e026d */
[----:B------:R-:W-:Y:S01]  /*81b0*/  IABS R143, R9 ;  /* 0x00000009008f7213 */ /* 0x000fe20000000000 */
[----:B------:R-:W-:Y:S01]  /*81c0*/  @!P2 IMAD.MOV R0, RZ, RZ, -R0 ;  /* 0x000000ffff00a224 */ /* 0x000fe200078e0a00 */
[----:B------:R-:W-:Y:S01]  /*81d0*/  ISETP.GT.U32.AND P2, PT, R2, R77, PT ;  /* 0x0000004d0200720c */ /* 0x000fe20003f44070 */
[----:B------:R-:W-:-:S04]  /*81e0*/  IMAD.HI.U32 R7, R236, R125, RZ ;  /* 0x0000007dec077227 */ /* 0x000fc800078e00ff */
[----:B------:R-:W-:Y:S02]  /*81f0*/  @!P3 IMAD.IADD R93, R93, 0x1, -R2 ;  /* 0x000000015d5db824 */ /* 0x000fe400078e0a02 */
[----:B------:R-:W-:Y:S01]  /*8200*/  @!P6 IMAD.MOV R55, RZ, RZ, -R55 ;  /* 0x000000ffff37e224 */ /* 0x000fe200078e0a37 */
[C---:B------:R-:W-:Y:S01]  /*8210*/  ISETP.GT.U32.AND P6, PT, R2.reuse, R109, PT ;  /* 0x0000006d0200720c */ /* 0x040fe20003fc4070 */
[----:B------:R-:W-:Y:S01]  /*8220*/  IMAD.MOV R8, RZ, RZ, -R7 ;  /* 0x000000ffff087224 */ /* 0x000fe200078e0a07 */
[----:B------:R-:W-:Y:S01]  /*8230*/  ISETP.GT.U32.AND P3, PT, R2, R93, PT ;  /* 0x0000005d0200720c */ /* 0x000fe20003f64070 */
[----:B------:R-:W-:Y:S02]  /*8240*/  VIADD R10, R237, 0xaa ;  /* 0x000000aaed0a7836 */ /* 0x000fe40000000000 */
[----:B------:R-:W-:-:S03]  /*8250*/  IMAD.HI.U32 R7, R236, R143, RZ ;  /* 0x0000008fec077227 */ /* 0x000fc600078e00ff */
[----:B------:R-:W-:Y:S01]  /*8260*/  IABS R159, R10 ;  /* 0x0000000a009f7213 */ /* 0x000fe20000000000 */
[C---:B------:R-:W-:Y:S02]  /*8270*/  IMAD R125, R2.reuse, R8, R125 ;  /* 0x00000008027d7224 */ /* 0x040fe400078e027d */
[----:B------:R-:W-:Y:S02]  /*8280*/  IMAD.MOV R7, RZ, RZ, -R7 ;  /* 0x000000ffff077224 */ /* 0x000fe400078e0a07 */
[--C-:B------:R-:W-:Y:S01]  /*8290*/  @!P5 IMAD.IADD R63, R63, 0x1, -R2.reuse ;  /* 0x000000013f3fd824 */ /* 0x100fe200078e0a02 */
[----:B------:R-:W-:Y:S01]  /*82a0*/  ISETP.GE.AND P5, PT, R11, RZ, PT ;  /* 0x000000ff0b00720c */ /* 0x000fe20003fa6270 */
[----:B------:R-:W-:Y:S01]  /*82b0*/  @!P2 IMAD.IADD R77, R77, 0x1, -R2 ;  /* 0x000000014d4da824 */ /* 0x000fe200078e0a02 */
[C---:B------:R-:W-:Y:S01]  /*82c0*/  ISETP.GT.U32.AND P2, PT, R2.reuse, R125, PT ;  /* 0x0000007d0200720c */ /* 0x040fe20003f44070 */
[----:B------:R-:W-:Y:S02]  /*82d0*/  IMAD R143, R2, R7, R143 ;  /* 0x00000007028f7224 */ /* 0x000fe400078e028f */
[----:B------:R-:W-:-:S02]  /*82e0*/  VIADD R11, R237, 0xa8 ;  /* 0x000000a8ed0b7836 */ /* 0x000fc40000000000 */
[----:B------:R-:W-:-:S03]  /*82f0*/  IMAD.HI.U32 R7, R236, R159, RZ ;  /* 0x0000009fec077227 */ /* 0x000fc600078e00ff */
[----:B------:R-:W-:Y:S01]  /*8300*/  IABS R175, R11 ;  /* 0x0000000b00af7213 */ /* 0x000fe20000000000 */
[--C-:B------:R-:W-:Y:S01]  /*8310*/  @!P6 IMAD.IADD R109, R109, 0x1, -R2.reuse ;  /* 0x000000016d6de824 */ /* 0x100fe200078e0a02 */
[----:B------:R-:W-:Y:S01]  /*8320*/  ISETP.GE.AND P6, PT, R13, RZ, PT ;  /* 0x000000ff0d00720c */ /* 0x000fe20003fc6270 */
[----:B------:R-:W-:Y:S02]  /*8330*/  IMAD.MOV R7, RZ, RZ, -R7 ;  /* 0x000000ffff077224 */ /* 0x000fe400078e0a07 */
[----:B------:R-:W-:Y:S01]  /*8340*/  @!P3 IMAD.IADD R93, R93, 0x1, -R2 ;  /* 0x000000015d5db824 */ /* 0x000fe200078e0a02 */
[----:B------:R-:W-:Y:S01]  /*8350*/  ISETP.GE.AND P3, PT, R12, RZ, PT ;  /* 0x000000ff0c00720c */ /* 0x000fe20003f66270 */
[----:B------:R-:W-:Y:S01]  /*8360*/  @!P1 IMAD.MOV R63, RZ, RZ, -R63 ;  /* 0x000000ffff3f9224 */ /* 0x000fe200078e0a3f */
[C---:B------:R-:W-:Y:S01]  /*8370*/  ISETP.GT.U32.AND P1, PT, R2.reuse, R109, PT ;  /* 0x0000006d0200720c */ /* 0x040fe20003f24070 */
[----:B------:R-:W-:Y:S02]  /*8380*/  IMAD R159, R2, R7, R159 ;  /* 0x00000007029f7224 */ /* 0x000fe400078e029f */
[----:B------:R-:W-:-:S02]  /*8390*/  VIADD R12, R237, 0xa6 ;  /* 0x000000a6ed0c7836 */ /* 0x000fc40000000000 */
[----:B------:R-:W-:-:S03]  /*83a0*/  IMAD.HI.U32 R7, R236, R175, RZ ;  /* 0x000000afec077227 */ /* 0x000fc600078e00ff */
[----:B------:R-:W-:Y:S01]  /*83b0*/  IABS R191, R12 ;  /* 0x0000000c00bf7213 */ /* 0x000fe20000000000 */
[----:B------:R-:W-:Y:S01]  /*83c0*/  @!P2 IMAD.IADD R125, R125, 0x1, -R2 ;  /* 0x000000017d7da824 */ /* 0x000fe200078e0a02 */
[C---:B------:R-:W-:Y:S01]  /*83d0*/  ISETP.GT.U32.AND P2, PT, R2.reuse, R143, PT ;  /* 0x0000008f0200720c */ /* 0x040fe20003f44070 */
        /* <DEDUP_REMOVED lines=8> */
[----:B------:R-:W-:Y:S02]  /*8460*/  VIADD R14, R237, 0xa2 ;  /* 0x000000a2ed0e7836 */ /* 0x000fe40000000000 */
[C---:B------:R-:W-:Y:S02]  /*8470*/  IMAD R191, R2.reuse, R8, R191 ;  /* 0x0000000802bf7224 */ /* 0x040fe400078e02bf */
[--C-:B------:R-:W-:Y:S01]  /*8480*/  @!P4 IMAD.IADD R125, R125, 0x1, -R2.reuse ;  /* 0x000000017d7dc824 */ /* 0x100fe200078e0a02 */
[----:B------:R-:W-:Y:S01]  /*8490*/  IABS R223, R14 ;  /* 0x0000000e00df7213 */ /* 0x000fe20000000000 */
[----:B------:R-:W-:Y:S01]  /*84a0*/  VIADD R13, R237, 0xa4 ;  /* 0x000000a4ed0d7836 */ /* 0x000fe20000000000 */
[----:B------:R-:W-:Y:S01]  /*84b0*/  ISETP.GT.U32.AND P4, PT, R2, R191, PT ;  /* 0x000000bf0200720c */ /* 0x000fe20003f84070 */
[----:B------:R-:W-:-:S02]  /*84c0*/  @!P2 IMAD.IADD R143, R143, 0x1, -R2 ;  /* 0x000000018f8fa824 */ /* 0x000fc400078e0a02 */
[----:B------:R-:W-:Y:S01]  /*84d0*/  @!P1 IMAD.IADD R175, R175, 0x1, -R2 ;  /* 0x00000001afaf9824 */ /* 0x000fe200078e0a02 */
[----:B------:R-:W-:Y:S01]  /*84e0*/  IABS R207, R13 ;  /* 0x0000000d00cf7213 */ /* 0x000fe20000000000 */
[----:B------:R-:W-:Y:S01]  /*84f0*/  IMAD.HI.U32 R8, R236, R223, RZ ;  /* 0x000000dfec087227 */ /* 0x000fe200078e00ff */
[----:B------:R-:W-:-:S03]  /*8500*/  ISETP.GT.U32.AND P2, PT, R2, R143, PT ;  /* 0x0000008f0200720c */ /* 0x000fc60003f44070 */
        /* <DEDUP_REMOVED lines=11> */
[----:B------:R-:W-:Y:S02]  /*85c0*/  IMAD.MOV R7, RZ, RZ, -R7 ;  /* 0x000000ffff077224 */ /* 0x000fe400078e0a07 */
[----:B------:R-:W-:Y:S01]  /*85d0*/  @!P3 IMAD.IADD R175, R175, 0x1, -R2 ;  /* 0x00000001afafb824 */ /* 0x000fe200078e0a02 */
[----:B------:R-:W-:Y:S01]  /*85e0*/  ISETP.GE.AND P3, PT, R12, RZ, PT ;  /* 0x000000ff0c00720c */ /* 0x000fe20003f66270 */
[----:B------:R-:W-:Y:S02]  /*85f0*/  IMAD R207, R2, R7, R207 ;  /* 0x0000000702cf7224 */ /* 0x000fe400078e02cf */
[----:B------:R-:W-:-:S04]  /*8600*/  IMAD.HI.U32 R7, R236, R59, RZ ;  /* 0x0000003bec077227 */ /* 0x000fc800078e00ff */
[--C-:B------:R-:W-:Y:S01]  /*8610*/  @!P2 IMAD.IADD R143, R143, 0x1, -R2.reuse ;  /* 0x000000018f8fa824 */ /* 0x100fe200078e0a02 */
[----:B------:R-:W-:Y:S01]  /*8620*/  ISETP.GE.AND P2, PT, R9, RZ, PT ;  /* 0x000000ff0900720c */ /* 0x000fe20003f46270 */
[--C-:B------:R-:W-:Y:S01]  /*8630*/  @!P5 IMAD.IADD R159, R159, 0x1, -R2.reuse ;  /* 0x000000019f9fd824 */ /* 0x100fe200078e0a02 */
[----:B------:R-:W-:Y:S01]  /*8640*/  ISETP.GE.AND P5, PT, R10, RZ, PT ;  /* 0x000000ff0a00720c */ /* 0x000fe20003fa6270 */
[----:B------:R-:W-:Y:S02]  /*8650*/  IMAD.MOV R7, RZ, RZ, -R7 ;  /* 0x000000ffff077224 */ /* 0x000fe400078e0a07 */
[----:B------:R-:W-:Y:S01]  /*8660*/  @!P4 IMAD.IADD R191, R191, 0x1, -R2 ;  /* 0x00000001bfbfc824 */ /* 0x000fe200078e0a02 */
[C---:B------:R-:W-:Y:S01]  /*8670*/  ISETP.GT.U32.AND P1, PT, R2.reuse, R159, PT ;  /* 0x0000009f0200720c */ /* 0x040fe20003f24070 */
[----:B------:R-:W-:Y:S01]  /*8680*/  IMAD R59, R2, R7, R59 ;  /* 0x00000007023b7224 */ /* 0x000fe200078e023b */
[----:B------:R-:W-:Y:S01]  /*8690*/  ISETP.GE.AND P4, PT, R13, RZ, PT ;  /* 0x000000ff0d00720c */ /* 0x000fe20003f86270 */
[----:B------:R-:W-:-:S02]  /*86a0*/  @!P3 IMAD.MOV R191, RZ, RZ, -R191 ;  /* 0x000000ffffbfb224 */ /* 0x000fc400078e0abf */
[----:B------:R-:W-:Y:S01]  /*86b0*/  @!P6 IMAD.MOV R125, RZ, RZ, -R125 ;  /* 0x000000ffff7de224 */ /* 0x000fe200078e0a7d */
[C---:B------:R-:W-:Y:S01]  /*86c0*/  ISETP.GT.U32.AND P3, PT, R2.reuse, R59, PT ;  /* 0x0000003b0200720c */ /* 0x040fe20003f64070 */
[----:B------:R-:W-:Y:S01]  /*86d0*/  @!P2 IMAD.MOV R143, RZ, RZ, -R143 ;  /* 0x000000ffff8fa224 */ /* 0x000fe200078e0a8f */
[----:B------:R-:W-:Y:S01]  /*86e0*/  ISETP.GE.AND P2, PT, R11, RZ, PT ;  /* 0x000000ff0b00720c */ /* 0x000fe20003f46270 */
[C---:B------:R-:W-:Y:S01]  /*86f0*/  VIADD R9, R237.reuse, 0x9e ;  /* 0x0000009eed097836 */ /* 0x040fe20000000000 */
[C---:B------:R-:W-:Y:S01]  /*8700*/  ISETP.GT.U32.AND P6, PT, R2.reuse, R207, PT ;  /* 0x000000cf0200720c */ /* 0x040fe20003fc4070 */
[----:B------:R-:W-:Y:S02]  /*8710*/  VIADD R10, R237, 0x9c ;  /* 0x0000009ced0a7836 */ /* 0x000fe40000000000 */
[--C-:B------:R-:W-:Y:S01]  /*8720*/  @!P1 IMAD.IADD R159, R159, 0x1, -R2.reuse ;  /* 0x000000019f9f9824 */ /* 0x100fe200078e0a02 */
[----:B------:R-:W-:Y:S01]  /*8730*/  ISETP.GT.U32.AND P1, PT, R2, R223, PT ;  /* 0x000000df0200720c */ /* 0x000fe20003f24070 */
[----:B------:R-:W-:Y:S01]  /*8740*/  VIADD R11, R237, 0x9a ;  /* 0x0000009aed0b7836 */ /* 0x000fe20000000000 */
[----:B------:R-:W-:Y:S01]  /*8750*/  IABS R85, R9 ;  /* 0x0000000900557213 */ /* 0x000fe20000000000 */
[----:B------:R-:W-:Y:S01]  /*8760*/  @!P5 IMAD.MOV R159, RZ, RZ, -R159 ;  /* 0x000000ffff9fd224 */ /* 0x000fe200078e0a9f */
[----:B------:R-:W-:Y:S01]  /*8770*/  IABS R117, R10 ;  /* 0x0000000a00757213 */ /* 0x000fe20000000000 */
[----:B------:R-:W-:Y:S01]  /*8780*/  @!P3 IMAD.IADD R59, R59, 0x1, -R2 ;  /* 0x000000013b3bb824 */ /* 0x000fe200078e0a02 */
[----:B------:R-:W-:Y:S01]  /*8790*/  IABS R151, R11 ;  /* 0x0000000b00977213 */ /* 0x000fe20000000000 */
[----:B------:R-:W-:-:S03]  /*87a0*/  IMAD.HI.U32 R7, R236, R85, RZ ;  /* 0x00000055ec077227 */ /* 0x000fc600078e00ff */
[----:B------:R-:W-:Y:S01]  /*87b0*/  ISETP.GT.U32.AND P3, PT, R2, R59, PT ;  /* 0x0000003b0200720c */ /* 0x000fe20003f64070 */
[----:B------:R-:W-:Y:S01]  /*87c0*/  @!P2 IMAD.MOV R175, RZ, RZ, -R175 ;  /* 0x000000ffffafa224 */ /* 0x000fe200078e0aaf */
[----:B------:R-:W-:Y:S01]  /*87d0*/  ISETP.GE.AND P2, PT, R8, RZ, PT ;  /* 0x000000ff0800720c */ /* 0x000fe20003f46270 */
[----:B------:R-:W-:Y:S01]  /*87e0*/  @!P6 IMAD.IADD R207, R207, 0x1, -R2 ;  /* 0x00000001cfcfe824 */ /* 0x000fe200078e0a02 */
[----:B------:R-:W-:Y:S01]  /*87f0*/  ISETP.GE.AND P6, PT, R14, RZ, PT ;  /* 0x000000ff0e00720c */ /* 0x000fe20003fc6270 */
[----:B------:R-:W-:Y:S02]  /*8800*/  IMAD.MOV R8, RZ, RZ, -R7 ;  /* 0x000000ffff087224 */ /* 0x000fe400078e0a07 */
[----:B------:R-:W-:Y:S01]  /*8810*/  IMAD.HI.U32 R7, R236, R117, RZ ;  /* 0x00000075ec077227 */ /* 0x000fe200078e00ff */
[----:B------:R-:W-:-:S03]  /*8820*/  ISETP.GT.U32.AND P5, PT, R2, R207, PT ;  /* 0x000000cf0200720c */ /* 0x000fc60003fa4070 */
[--C-:B------:R-:W-:Y:S02]  /*8830*/  @!P1 IMAD.IADD R223, R223, 0x1, -R2.reuse ;  /* 0x00000001dfdf9824 */ /* 0x100fe400078e0a02 */
[C---:B------:R-:W-:Y:S02]  /*8840*/  IMAD R85, R2.reuse, R8, R85 ;  /* 0x0000000802557224 */ /* 0x040fe400078e0255 */
[----:B------:R-:W-:Y:S01]  /*8850*/  IMAD.MOV R8, RZ, RZ, -R7 ;  /* 0x000000ffff087224 */ /* 0x000fe200078e0a07 */
[C---:B------:R-:W-:Y:S01]  /*8860*/  ISETP.GT.U32.AND P1, PT, R2.reuse, R223, PT ;  /* 0x000000df0200720c */ /* 0x040fe20003f24070 */
[----:B------:R-:W-:Y:S02]  /*8870*/  @!P3 IMAD.IADD R59, R59, 0x1, -R2 ;  /* 0x000000013b3bb824 */ /* 0x000fe400078e0a02 */
[----:B------:R-:W-:Y:S02]  /*8880*/  IMAD R117, R2, R8, R117 ;  /* 0x0000000802757224 */ /* 0x000fe400078e0275 */
[----:B------:R-:W-:-:S03]  /*8890*/  IMAD.HI.U32 R7, R236, R151, RZ ;  /* 0x00000097ec077227 */ /* 0x000fc600078e00ff */
[----:B------:R-:W-:Y:S01]  /*88a0*/  ISETP.GT.U32.AND P3, PT, R2, R117, PT ;  /* 0x000000750200720c */ /* 0x000fe20003f64070 */
[--C-:B------:R-:W-:Y:S01]  /*88b0*/  @!P5 IMAD.IADD R207, R207, 0x1, -R2.reuse ;  /* 0x00000001cfcfd824 */ /* 0x100fe200078e0a02 */
[----:B------:R-:W-:Y:S01]  /*88c0*/  ISETP.GE.AND P5, PT, R9, RZ, PT ;  /* 0x000000ff0900720c */ /* 0x000fe20003fa6270 */
[----:B------:R-:W-:Y:S02]  /*88d0*/  IMAD.MOV R7, RZ, RZ, -R7 ;  /* 0x000000ffff077224 */ /* 0x000fe400078e0a07 */
[----:B------:R-:W-:Y:S01]  /*88e0*/  @!P1 IMAD.IADD R223, R223, 0x1, -R2 ;  /* 0x00000001dfdf9824 */ /* 0x000fe200078e0a02 */
[----:B------:R-:W-:Y:S01]  /*88f0*/  ISETP.GE.AND P1, PT, R10, RZ, PT ;  /* 0x000000ff0a00720c */ /* 0x000fe20003f26270 */
[----:B------:R-:W-:Y:S01]  /*8900*/  @!P4 IMAD.MOV R207, RZ, RZ, -R207 ;  /* 0x000000ffffcfc224 */ /* 0x000fe200078e0acf */
[C---:B------:R-:W-:Y:S01]  /*8910*/  ISETP.GT.U32.AND P4, PT, R2.reuse, R85, PT ;  /* 0x000000550200720c */ /* 0x040fe20003f84070 */
[----:B------:R-:W-:Y:S02]  /*8920*/  VIADD R10, R237, 0x98 ;  /* 0x00000098ed0a7836 */ /* 0x000fe40000000000 */
[----:B------:R-:W-:-:S02]  /*8930*/  IMAD R151, R2, R7, R151 ;  /* 0x0000000702977224 */ /* 0x000fc400078e0297 */
[----:B------:R-:W-:Y:S01]  /*8940*/  @!P2 IMAD.MOV R59, RZ, RZ, -R59 ;  /* 0x000000ffff3ba224 */ /* 0x000fe200078e0a3b */
[----:B------:R-:W-:Y:S01]  /*8950*/  IABS R183, R10 ;  /* 0x0000000a00b77213 */ /* 0x000fe20000000000 */
[----:B------:R-:W-:Y:S01]  /*8960*/  @!P3 IMAD.IADD R117, R117, 0x1, -R2 ;  /* 0x000000017575b824 */ /* 0x000fe200078e0a02 */
[----:B------:R-:W-:Y:S01]  /*8970*/  ISETP.GT.U32.AND P2, PT, R2, R151, PT ;  /* 0x000000970200720c */ /* 0x000fe20003f44070 */
[----:B------:R-:W-:Y:S01]  /*8980*/  @!P6 IMAD.MOV R223, RZ, RZ, -R223 ;  /* 0x000000ffffdfe224 */ /* 0x000fe200078e0adf */
[----:B------:R-:W-:Y:S01]  /*8990*/  ISETP.GE.AND P6, PT, R11, RZ, PT ;  /* 0x000000ff0b00720c */ /* 0x000fe20003fc6270 */
[----:B------:R-:W-:Y:S01]  /*89a0*/  IMAD.HI.U32 R7, R236, R183, RZ ;  /* 0x000000b7ec077227 */ /* 0x000fe200078e00ff */
[----:B------:R-:W-:-:S03]  /*89b0*/  ISETP.GT.U32.AND P3, PT, R2, R117, PT ;  /* 0x000000750200720c */ /* 0x000fc60003f64070 */
[----:B------:R-:W-:Y:S02]  /*89c0*/  VIADD R11, R237, 0x96 ;  /* 0x00000096ed0b7836 */ /* 0x000fe40000000000 */
[--C-:B------:R-:W-:Y:S02]  /*89d0*/  @!P4 IMAD.IADD R85, R85, 0x1, -R2.reuse ;  /* 0x000000015555c824 */ /* 0x100fe400078e0a02 */
[----:B------:R-:W-:Y:S01]  /*89e0*/  IMAD.MOV R7, RZ, RZ, -R7 ;  /* 0x000000ffff077224 */ /* 0x000fe200078e0a07 */
[----:B------:R-:W-:Y:S01]  /*89f0*/  IABS R215, R11 ;  /* 0x0000000b00d77213 */ /* 0x000fe20000000000 */
[----:B------:R-:W-:Y:S01]  /*8a00*/  @!P2 IMAD.IADD R151, R151, 0x1, -R2 ;  /* 0x000000019797a824 */ /* 0x000fe200078e0a02 */
[C---:B------:R-:W-:Y:S01]  /*8a10*/  ISETP.GT.U32.AND P4, PT, R2.reuse, R85, PT ;  /* 0x000000550200720c */ /* 0x040fe20003f84070 */
        /* <DEDUP_REMOVED lines=10> */
[----:B------:R-:W-:Y:S02]  /*8ac0*/  IMAD R215, R2, R8, R215 ;  /* 0x0000000802d77224 */ /* 0x000fe400078e02d7 */
[----:B------:R-:W-:-:S04]  /*8ad0*/  IMAD.HI.U32 R9, R236, R69, RZ ;  /* 0x00000045ec097227 */ /* 0x000fc800078e00ff */
[----:B------:R-:W-:Y:S02]  /*8ae0*/  VIADD R10, R237, 0x92 ;  /* 0x00000092ed0a7836 */ /* 0x000fe40000000000 */
[----:B------:R-:W-:Y:S01]  /*8af0*/  @!P5 IMAD.MOV R85, RZ, RZ, -R85 ;  /* 0x000000ffff55d224 */ /* 0x000fe200078e0a55 */
[----:B------:R-:W-:Y:S01]  /*8b00*/  ISETP.GT.U32.AND P5, PT, R2, R215, PT ;  /* 0x000000d70200720c */ /* 0x000fe20003fa4070 */
[----:B------:R-:W-:Y:S01]  /*8b10*/  IMAD.MOV R9, RZ, RZ, -R9 ;  /* 0x000000ffff097224 */ /* 0x000fe200078e0a09 */
[----:B------:R-:W-:Y:S01]  /*8b20*/  IABS R135, R10 ;  /* 0x0000000a00877213 */ /* 0x000fe20000000000 */
[--C-:B------:R-:W-:Y:S02]  /*8b30*/  @!P2 IMAD.IADD R151, R151, 0x1, -R2.reuse ;  /* 0x000000019797a824 */ /* 0x100fe400078e0a02 */
[----:B------:R-:W-:Y:S01]  /*8b40*/  @!P3 IMAD.IADD R183, R183, 0x1, -R2 ;  /* 0x00000001b7b7b824 */ /* 0x000fe200078e0a02 */
[----:B------:R-:W-:Y:S01]  /*8b50*/  ISETP.GE.AND P3, PT, R12, RZ, PT ;  /* 0x000000ff0c00720c */ /* 0x000fe20003f66270 */
[----:B------:R-:W-:-:S02]  /*8b60*/  IMAD R69, R2, R9, R69 ;  /* 0x0000000902457224 */ /* 0x000fc400078e0245 */
[----:B------:R-:W-:Y:S01]  /*8b70*/  @!P6 IMAD.MOV R151, RZ, RZ, -R151 ;  /* 0x000000ffff97e224 */ /* 0x000fe200078e0a97 */
[C---:B------:R-:W-:Y:S01]  /*8b80*/  ISETP.GT.U32.AND P6, PT, R2.reuse, R183, PT ;  /* 0x000000b70200720c */ /* 0x040fe20003fc4070 */
[----:B------:R-:W-:Y:S01]  /*8b90*/  VIADD R13, R237, 0x90 ;  /* 0x00000090ed0d7836 */ /* 0x000fe20000000000 */
[----:B------:R-:W-:Y:S01]  /*8ba0*/  ISETP.GT.U32.AND P2, PT, R2, R69, PT ;  /* 0x000000450200720c */ /* 0x000fe20003f44070 */
[----:B------:R-:W-:-:S03]  /*8bb0*/  IMAD.HI.U32 R7, R236, R135, RZ ;  /* 0x00000087ec077227 */ /* 0x000fc600078e00ff */
[----:B------:R-:W-:Y:S01]  /*8bc0*/  IABS R199, R13 ;  /* 0x0000000d00c77213 */ /* 0x000fe20000000000 */
        /* <DEDUP_REMOVED lines=11> */
[--C-:B------:R-:W-:Y:S02]  /*8c80*/  @!P2 IMAD.IADD R69, R69, 0x1, -R2.reuse ;  /* 0x000000014545a824 */ /* 0x100fe400078e0a02 */
[C---:B------:R-:W-:Y:S02]  /*8c90*/  IMAD R199, R2.reuse, R8, R199 ;  /* 0x0000000802c77224 */ /* 0x040fe400078e02c7 */
[----:B------:R-:W-:Y:S01]  /*8ca0*/  IMAD.MOV R8, RZ, RZ, -R7 ;  /* 0x000000ffff087224 */ /* 0x000fe200078e0a07 */
[C---:B------:R-:W-:Y:S01]  /*8cb0*/  ISETP.GT.U32.AND P2, PT, R2.reuse, R69, PT ;  /* 0x000000450200720c */ /* 0x040fe20003f44070 */
[----:B------:R-:W-:Y:S02]  /*8cc0*/  VIADD R14, R237, 0x8c ;  /* 0x0000008ced0e7836 */ /* 0x000fe40000000000 */
[C---:B------:R-:W-:Y:S02]  /*8cd0*/  IMAD R101, R2.reuse, R8, R101 ;  /* 0x0000000802657224 */ /* 0x040fe400078e0265 */
[--C-:B------:R-:W-:Y:S01]  /*8ce0*/  @!P5 IMAD.IADD R215, R215, 0x1, -R2.reuse ;  /* 0x00000001d7d7d824 */ /* 0x100fe200078e0a02 */
[C---:B------:R-:W-:Y:S01]  /*8cf0*/  ISETP.GT.U32.AND P5, PT, R2.reuse, R199, PT ;  /* 0x000000c70200720c */ /* 0x040fe20003fa4070 */
[----:B------:R-:W-:Y:S01]  /*8d00*/  VIADD R15, R237, 0x8a ;  /* 0x0000008aed0f7836 */ /* 0x000fe20000000000 */
[----:B------:R-:W-:Y:S01]  /*8d10*/  IABS R9, R14 ;  /* 0x0000000e00097213 */ /* 0x000fe20000000000 */
[----:B------:R-:W-:Y:S01]  /*8d20*/  @!P6 IMAD.IADD R135, R135, 0x1, -R2 ;  /* 0x000000018787e824 */ /* 0x000fe200078e0a02 */
[----:B------:R-:W-:Y:S01]  /*8d30*/  ISETP.GT.U32.AND P6, PT, R2, R101, PT ;  /* 0x000000650200720c */ /* 0x000fe20003fc4070 */
[----:B------:R-:W-:Y:S01]  /*8d40*/  @!P1 IMAD.MOV R117, RZ, RZ, -R117 ;  /* 0x000000ffff759224 */ /* 0x000fe200078e0a75 */
[----:B------:R-:W-:Y:S01]  /*8d50*/  ISETP.GE.AND P1, PT, R11, RZ, PT ;  /* 0x000000ff0b00720c */ /* 0x000fe20003f26270 */
[----:B------:R-:W-:Y:S01]  /*8d60*/  VIADD R16, R237, 0x88 ;  /* 0x00000088ed107836 */ /* 0x000fe20000000000 */
[----:B------:R-:W-:Y:S01]  /*8d70*/  IABS R167, R15 ;  /* 0x0000000f00a77213 */ /* 0x000fe20000000000 */
[----:B------:R-:W-:-:S04]  /*8d80*/  IMAD.HI.U32 R7, R236, R9, RZ ;  /* 0x00000009ec077227 */ /* 0x000fc800078e00ff */
[----:B------:R-:W-:Y:S01]  /*8d90*/  @!P2 IMAD.IADD R69, R69, 0x1, -R2 ;  /* 0x000000014545a824 */ /* 0x000fe200078e0a02 */
[----:B------:R-:W-:Y:S01]  /*8da0*/  ISETP.GE.AND P2, PT, R10, RZ, PT ;  /* 0x000000ff0a00720c */ /* 0x000fe20003f46270 */
[----:B------:R-:W-:Y:S01]  /*8db0*/  IMAD.HI.U32 R8, R236, R167, RZ ;  /* 0x000000a7ec087227 */ /* 0x000fe200078e00ff */
[----:B------:R-:W-:-:S03]  /*8dc0*/  IABS R10, R16 ;  /* 0x00000010000a7213 */ /* 0x000fc60000000000 */
[----:B------:R-:W-:Y:S02]  /*8dd0*/  IMAD.MOV R7, RZ, RZ, -R7 ;  /* 0x000000ffff077224 */ /* 0x000fe400078e0a07 */
[----:B------:R-:W-:Y:S01]  /*8de0*/  @!P4 IMAD.MOV R183, RZ, RZ, -R183 ;  /* 0x000000ffffb7c224 */ /* 0x000fe200078e0ab7 */
[C---:B------:R-:W-:Y:S01]  /*8df0*/  ISETP.GT.U32.AND P4, PT, R2.reuse, R135, PT ;  /* 0x000000870200720c */ /* 0x040fe20003f84070 */
[----:B------:R-:W-:Y:S01]  /*8e00*/  @!P5 IMAD.IADD R199, R199, 0x1, -R2 ;  /* 0x00000001c7c7d824 */ /* 0x000fe200078e0a02 */
[----:B------:R-:W-:Y:S01]  /*8e10*/  ISETP.GE.AND P5, PT, R13, RZ, PT ;  /* 0x000000ff0d00720c */ /* 0x000fe20003fa6270 */
[----:B------:R-:W-:Y:S02]  /*8e20*/  IMAD.MOV R8, RZ, RZ, -R8 ;  /* 0x000000ffff087224 */ /* 0x000fe400078e0a08 */
[----:B------:R-:W-:Y:S02]  /*8e30*/  IMAD R7, R2, R7, R9 ;  /* 0x0000000702077224 */ /* 0x000fe400078e0209 */
[----:B------:R-:W-:Y:S01]  /*8e40*/  IMAD.MOV.U32 R9, RZ, RZ, R10 ;  /* 0x000000ffff097224 */ /* 0x000fe200078e000a */
[----:B------:R-:W-:Y:S01]  /*8e50*/  IABS R10, R18 ;  /* 0x00000012000a7213 */ /* 0x000fe20000000000 */
[----:B------:R-:W-:-:S02]  /*8e60*/  @!P6 IMAD.IADD R101, R101, 0x1, -R2 ;  /* 0x000000016565e824 */ /* 0x000fc400078e0a02 */
[----:B------:R-:W-:Y:S01]  /*8e70*/  @!P1 IMAD.MOV R215, RZ, RZ, -R215 ;  /* 0x000000ffffd79224 */ /* 0x000fe200078e0ad7 */
[C---:B------:R-:W-:Y:S01]  /*8e80*/  ISETP.GT.U32.AND P1, PT, R2.reuse, R199, PT ;  /* 0x000000c70200720c */ /* 0x040fe20003f24070 */
[C---:B------:R-:W-:Y:S01]  /*8e90*/  IMAD R167, R2.reuse, R8, R167 ;  /* 0x0000000802a77224 */ /* 0x040fe200078e02a7 */
[----:B------:R-:W-:Y:S01]  /*8ea0*/  ISETP.GT.U32.AND P6, PT, R2, R101, PT ;  /* 0x000000650200720c */ /* 0x000fe20003fc4070 */
[----:B------:R-:W-:-:S04]  /*8eb0*/  IMAD.HI.U32 R8, R236, R9, RZ ;  /* 0x00000009ec087227 */ /* 0x000fc800078e00ff */
        /* <DEDUP_REMOVED lines=11> */
[----:B------:R-:W-:Y:S01]  /*8f70*/  IMAD.HI.U32 R8, R236, R11, RZ ;  /* 0x0000000bec087227 */ /* 0x000fe200078e00ff */
[----:B------:R-:W-:-:S03]  /*8f80*/  ISETP.GE.AND P6, PT, R12, RZ, PT ;  /* 0x000000ff0c00720c */ /* 0x000fc60003fc6270 */
[----:B------:R-:W-:Y:S01]  /*8f90*/  @!P3 IMAD.IADD R7, R7, 0x1, -R2 ;  /* 0x000000010707b824 */ /* 0x000fe200078e0a02 */
[----:B------:R-:W-:Y:S01]  /*8fa0*/  ISETP.GE.AND P3, PT, R14, RZ, PT ;  /* 0x000000ff0e00720c */ /* 0x000fe20003f66270 */
[----:B------:R-:W-:Y:S02]  /*8fb0*/  IMAD.MOV R26, RZ, RZ, -R8 ;  /* 0x000000ffff1a7224 */ /* 0x000fe400078e0a08 */
[----:B------:R-:W-:Y:S01]  /*8fc0*/  @!P4 IMAD.IADD R167, R167, 0x1, -R2 ;  /* 0x00000001a7a7c824 */ /* 0x000fe200078e0a02 */
[C---:B------:R-:W-:Y:S01]  /*8fd0*/  ISETP.GT.U32.AND P4, PT, R2.reuse, R7, PT ;  /* 0x000000070200720c */ /* 0x040fe20003f84070 */
[----:B------:R-:W-:Y:S02]  /*8fe0*/  IMAD.MOV.U32 R9, RZ, RZ, R10 ;  /* 0x000000ffff097224 */ /* 0x000fe400078e000a */
[----:B------:R-:W-:Y:S02]  /*8ff0*/  IMAD R26, R2, R26, R11 ;  /* 0x0000001a021a7224 */ /* 0x000fe400078e020b */
[----:B------:R-:W-:-:S02]  /*9000*/  VIADD R10, R237, 0x82 ;  /* 0x00000082ed0a7836 */ /* 0x000fc40000000000 */
[----:B------:R-:W-:Y:S01]  /*9010*/  @!P1 IMAD.IADD R52, R52, 0x1, -R2 ;  /* 0x0000000134349824 */ /* 0x000fe200078e0a02 */
[----:B------:R-:W-:Y:S01]  /*9020*/  ISETP.GT.U32.AND P1, PT, R2, R167, PT ;  /* 0x000000a70200720c */ /* 0x000fe20003f24070 */
[----:B------:R-:W-:Y:S01]  /*9030*/  IMAD.HI.U32 R8, R236, R9, RZ ;  /* 0x00000009ec087227 */ /* 0x000fe200078e00ff */
[----:B------:R-:W-:-:S03]  /*9040*/  IABS R11, R10 ;  /* 0x0000000a000b7213 */ /* 0x000fc60000000000 */
[----:B------:R-:W-:Y:S01]  /*9050*/  @!P6 IMAD.MOV R101, RZ, RZ, -R101 ;  /* 0x000000ffff65e224 */ /* 0x000fe200078e0a65 */
[C---:B------:R-:W-:Y:S01]  /*9060*/  ISETP.GT.U32.AND P6, PT, R2.reuse, R26, PT ;  /* 0x0000001a0200720c */ /* 0x040fe20003fc4070 */
[----:B------:R-:W-:Y:S01]  /*9070*/  @!P2 IMAD.MOV R135, RZ, RZ, -R135 ;  /* 0x000000ffff87a224 */ /* 0x000fe200078e0a87 */
[----:B------:R-:W-:Y:S01]  /*9080*/  ISETP.GT.U32.AND P2, PT, R2, R52, PT ;  /* 0x000000340200720c */ /* 0x000fe20003f44070 */
[----:B------:R-:W-:Y:S02]  /*9090*/  IMAD.MOV R8, RZ, RZ, -R8 ;  /* 0x000000ffff087224 */ /* 0x000fe400078e0a08 */
[----:B------:R-:W-:Y:S01]  /*90a0*/  @!P4 IMAD.IADD R7, R7, 0x1, -R2 ;  /* 0x000000010707c824 */ /* 0x000fe200078e0a02 */
[----:B------:R-:W-:Y:S01]  /*90b0*/  ISETP.GE.AND P4, PT, R16, RZ, PT ;  /* 0x000000ff1000720c */ /* 0x000fe20003f86270 */
[----:B------:R-:W-:Y:S02]  /*90c0*/  IMAD R9, R2, R8, R9 ;  /* 0x0000000802097224 */ /* 0x000fe400078e0209 */
[----:B------:R-:W-:-:S04]  /*90d0*/  IMAD.HI.U32 R8, R236, R11, RZ ;  /* 0x0000000bec087227 */ /* 0x000fc800078e00ff */
[----:B------:R-:W-:Y:S02]  /*90e0*/  VIADD R12, R237, 0x80 ;  /* 0x00000080ed0c7836 */ /* 0x000fe40000000000 */
[----:B------:R-:W-:Y:S02]  /*90f0*/  IMAD.MOV R8, RZ, RZ, -R8 ;  /* 0x000000ffff087224 */ /* 0x000fe400078e0a08 */
[--C-:B------:R-:W-:Y:S01]  /*9100*/  @!P6 IMAD.IADD R26, R26, 0x1, -R2.reuse ;  /* 0x000000011a1ae824 */ /* 0x100fe200078e0a02 */
[----:B------:R-:W-:Y:S01]  /*9110*/  IABS R17, R12 ;  /* 0x0000000c00117213 */ /* 0x000fe20000000000 */
[----:B------:R-:W-:Y:S01]  /*9120*/  @!P2 IMAD.IADD R52, R52, 0x1, -R2 ;  /* 0x000000013434a824 */ /* 0x000fe200078e0a02 */
[----:B------:R-:W-:Y:S01]  /*9130*/  ISETP.GE.AND P2, PT, R13, RZ, PT ;  /* 0x000000ff0d00720c */ /* 0x000fe20003f46270 */
[----:B------:R-:W-:Y:S01]  /*9140*/  IMAD R44, R2, R8, R11 ;  /* 0x00000008022c7224 */ /* 0x000fe200078e020b */
[----:B------:R-:W-:Y:S01]  /*9150*/  ISETP.GE.AND P6, PT, R18, RZ, PT ;  /* 0x000000ff1200720c */ /* 0x000fe20003fc6270 */
[----:B------:R-:W-:Y:S01]  /*9160*/  @!P3 IMAD.MOV R7, RZ, RZ, -R7 ;  /* 0x000000ffff07b224 */ /* 0x000fe200078e0a07 */
[----:B------:R-:W-:Y:S01]  /*9170*/  ISETP.GT.U32.AND P3, PT, R2, R26, PT ;  /* 0x0000001a0200720c */ /* 0x000fe20003f64070 */
[----:B------:R-:W-:-:S04]  /*9180*/  IMAD.HI.U32 R8, R236, R17, RZ ;  /* 0x00000011ec087227 */ /* 0x000fc800078e00ff */
[----:B------:R-:W-:Y:S01]  /*9190*/  @!P4 IMAD.MOV R52, RZ, RZ, -R52 ;  /* 0x000000ffff34c224 */ /* 0x000fe200078e0a34 */
[C---:B------:R-:W-:Y:S01]  /*91a0*/  ISETP.GT.U32.AND P4, PT, R2.reuse, R44, PT ;  /* 0x0000002c0200720c */ /* 0x040fe20003f84070 */
[----:B------:R-:W-:Y:S01]  /*91b0*/  @!P1 IMAD.IADD R167, R167, 0x1, -R2 ;  /* 0x00000001a7a79824 */ /* 0x000fe200078e0a02 */
[C---:B------:R-:W-:Y:S01]  /*91c0*/  ISETP.GT.U32.AND P1, PT, R2.reuse, R9, PT ;  /* 0x000000090200720c */ /* 0x040fe20003f24070 */
[----:B------:R-:W-:Y:S02]  /*91d0*/  IMAD.MOV R8, RZ, RZ, -R8 ;  /* 0x000000ffff087224 */ /* 0x000fe400078e0a08 */
[----:B------:R-:W-:Y:S01]  /*91e0*/  @!P5 IMAD.MOV R199, RZ, RZ, -R199 ;  /* 0x000000ffffc7d224 */ /* 0x000fe200078e0ac7 */
[----:B------:R-:W-:Y:S01]  /*91f0*/  ISETP.GE.AND P5, PT, R15, RZ, PT ;  /* 0x000000ff0f00720c */ /* 0x000fe20003fa6270 */
[----:B------:R-:W-:Y:S02]  /*9200*/  IMAD R17, R2, R8, R17 ;  /* 0x0000000802117224 */ /* 0x000fe400078e0211 */
[----:B------:R-:W-:-:S02]  /*9210*/  @!P3 IMAD.IADD R26, R26, 0x1, -R2 ;  /* 0x000000011a1ab824 */ /* 0x000fc400078e0a02 */
[C---:B------:R-:W-:Y:S01]  /*9220*/  VIADD R13, R237.reuse, 0x7e ;  /* 0x0000007eed0d7836 */ /* 0x040fe20000000000 */
[----:B------:R-:W-:Y:S01]  /*9230*/  ISETP.GT.U32.AND P3, PT, R2, R17, PT ;  /* 0x000000110200720c */ /* 0x000fe20003f64070 */
[----:B------:R-:W-:Y:S02]  /*9240*/  VIADD R15, R237, 0x7a ;  /* 0x0000007aed0f7836 */ /* 0x000fe40000000000 */
[--C-:B------:R-:W-:Y:S01]  /*9250*/  @!P4 IMAD.IADD R44, R44, 0x1, -R2.reuse ;  /* 0x000000012c2cc824 */ /* 0x100fe200078e0a02 */
[----:B------:R-:W-:Y:S01]  /*9260*/  IABS R21, R13 ;  /* 0x0000000d00157213 */ /* 0x000fe20000000000 */
[----:B------:R-:W-:Y:S01]  /*9270*/  @!P1 IMAD.IADD R9, R9, 0x1, -R2 ;  /* 0x0000000109099824 */ /* 0x000fe200078e0a02 */
[----:B------:R-:W-:Y:S01]  /*9280*/  IABS R11, R15 ;  /* 0x0000000f000b7213 */ /* 0x000fe20000000000 */
[----:B------:R-:W-:Y:S01]  /*9290*/  @!P5 IMAD.MOV R167, RZ, RZ, -R167 ;  /* 0x000000ffffa7d224 */ /* 0x000fe200078e0aa7 */
[C---:B------:R-:W-:Y:S01]  /*92a0*/  ISETP.GT.U32.AND P4, PT, R2.reuse, R44, PT ;  /* 0x0000002c0200720c */ /* 0x040fe20003f84070 */
[----:B------:R-:W-:Y:S01]  /*92b0*/  VIADD R14, R237, 0x7c ;  /* 0x0000007ced0e7836 */ /* 0x000fe20000000000 */
[----:B------:R-:W-:Y:S01]  /*92c0*/  ISETP.GT.U32.AND P1, PT, R2, R9, PT ;  /* 0x000000090200720c */ /* 0x000fe20003f24070 */
[----:B------:R-:W-:Y:S01]  /*92d0*/  IMAD.HI.U32 R8, R236, R21, RZ ;  /* 0x00000015ec087227 */ /* 0x000fe200078e00ff */
[----:B------:R-:W-:-:S02]  /*92e0*/  ISETP.GE.AND P5, PT, R10, RZ, PT ;  /* 0x000000ff0a00720c */ /* 0x000fc40003fa6270 */
[----:B------:R-:W-:Y:S01]  /*92f0*/  IABS R31, R14 ;  /* 0x0000000e001f7213 */ /* 0x000fe20000000000 */
[----:B------:R-:W-:-:S04]  /*9300*/  IMAD.HI.U32 R10, R236, R11, RZ ;  /* 0x0000000bec0a7227 */ /* 0x000fc800078e00ff */
[----:B------:R-:W-:Y:S02]  /*9310*/  @!P3 IMAD.IADD R17, R17, 0x1, -R2 ;  /* 0x000000011111b824 */ /* 0x000fe400078e0a02 */
[----:B------:R-:W-:Y:S02]  /*9320*/  IMAD.MOV R8, RZ, RZ, -R8 ;  /* 0x000000ffff087224 */ /* 0x000fe400078e0a08 */
[----:B------:R-:W-:Y:S01]  /*9330*/  IMAD.MOV R10, RZ, RZ, -R10 ;  /* 0x000000ffff0a7224 */ /* 0x000fe200078e0a0a */
[C---:B------:R-:W-:Y:S01]  /*9340*/  ISETP.GT.U32.AND P3, PT, R2.reuse, R17, PT ;  /* 0x000000110200720c */ /* 0x040fe20003f64070 */
[----:B------:R-:W-:Y:S02]  /*9350*/  IMAD R21, R2, R8, R21 ;  /* 0x0000000802157224 */ /* 0x000fe400078e0215 */
[----:B------:R-:W-:-:S04]  /*9360*/  IMAD.HI.U32 R8, R236, R31, RZ ;  /* 0x0000001fec087227 */ /* 0x000fc800078e00ff */
[--C-:B------:R-:W-:Y:S01]  /*9370*/  @!P4 IMAD.IADD R44, R44, 0x1, -R2.reuse ;  /* 0x000000012c2cc824 */ /* 0x100fe200078e0a02 */
[----:B------:R-:W-:Y:S01]  /*9380*/  ISETP.GE.AND P4, PT, R14, RZ, PT ;  /* 0x000000ff0e00720c */ /* 0x000fe20003f86270 */
[----:B------:R-:W-:Y:S02]  /*9390*/  IMAD R48, R2, R10, R11 ;  /* 0x0000000a02307224 */ /* 0x000fe400078e020b */
[----:B------:R-:W-:Y:S02]  /*93a0*/  VIADD R16, R237, 0x78 ;  /* 0x00000078ed107836 */ /* 0x000fe40000000000 */
[----:B------:R-:W-:Y:S01]  /*93b0*/  @!P1 IMAD.IADD R9, R9, 0x1, -R2 ;  /* 0x0000000109099824 */ /* 0x000fe200078e0a02 */
[----:B------:R-:W-:Y:S01]  /*93c0*/  ISETP.GE.AND P1, PT, R12, RZ, PT ;  /* 0x000000ff0c00720c */ /* 0x000fe20003f26270 */
[----:B------:R-:W-:Y:S01]  /*93d0*/  IMAD.MOV R8, RZ, RZ, -R8 ;  /* 0x000000ffff087224 */ /* 0x000fe200078e0a08 */
[----:B------:R-:W-:Y:S01]  /*93e0*/  IABS R12, R16 ;  /* 0x00000010000c7213 */ /* 0x000fe20000000000 */
[----:B------:R-:W-:Y:S01]  /*93f0*/  @!P5 IMAD.MOV R44, RZ, RZ, -R44 ;  /* 0x000000ffff2cd224 */ /* 0x000fe200078e0a2c */
[C---:B------:R-:W-:Y:S01]  /*9400*/  ISETP.GT.U32.AND P5, PT, R2.reuse, R48, PT ;  /* 0x000000300200720c */ /* 0x040fe20003fa4070 */
[----:B------:R-:W-:-:S02]  /*9410*/  IMAD R31, R2, R8, R31 ;  /* 0x00000008021f7224 */ /* 0x000fc400078e021f */
[----:B------:R-:W-:Y:S02]  /*9420*/  IMAD.MOV.U32 R11, RZ, RZ, R12 ;  /* 0x000000ffff0b7224 */ /* 0x000fe400078e000c */
[----:B------:R-:W-:Y:S01]  /*9430*/  @!P6 IMAD.MOV R9, RZ, RZ, -R9 ;  /* 0x000000ffff09e224 */ /* 0x000fe200078e0a09 */
[C---:B------:R-:W-:Y:S01]  /*9440*/  ISETP.GT.U32.AND P6, PT, R2.reuse, R21, PT ;  /* 0x000000150200720c */ /* 0x040fe20003fc4070 */
[----:B------:R-:W-:Y:S01]  /*9450*/  @!P3 IMAD.IADD R17, R17, 0x1, -R2 ;  /* 0x000000011111b824 */ /* 0x000fe200078e0a02 */
[----:B------:R-:W-:Y:S01]  /*9460*/  ISETP.GT.U32.AND P3, PT, R2, R31, PT ;  /* 0x0000001f0200720c */ /* 0x000fe20003f64070 */
[----:B------:R-:W-:Y:S02]  /*9470*/  VIADD R14, R237, 0x76 ;  /* 0x00000076ed0e7836 */ /* 0x000fe40000000000 */
[----:B------:R-:W-:-:S04]  /*9480*/  IMAD.HI.U32 R8, R236, R11, RZ ;  /* 0x0000000bec087227 */ /* 0x000fc800078e00ff */
[----:B------:R-:W-:Y:S01]  /*9490*/  @!P2 IMAD.MOV R26, RZ, RZ, -R26 ;  /* 0x000000ffff1aa224 */ /* 0x000fe200078e0a1a */
[----:B------:R-:W-:Y:S01]  /*94a0*/  ISETP.GE.AND P2, PT, R13, RZ, PT ;  /* 0x000000ff0d00720c */ /* 0x000fe20003f46270 */
[----:B------:R-:W-:Y:S01]  /*94b0*/  @!P5 IMAD.IADD R48, R48, 0x1, -R2 ;  /* 0x000000013030d824 */ /* 0x000fe200078e0a02 */
[----:B------:R-:W-:Y:S01]  /*94c0*/  IABS R13, R14 ;  /* 0x0000000e000d7213 */ /* 0x000fe20000000000 */
        /* <DEDUP_REMOVED lines=10> */
[----:B------:R-:W-:Y:S02]  /*9570*/  IMAD R22, R2, R8, R13 ;  /* 0x0000000802167224 */ /* 0x000fe400078e020d */
[--C-:B------:R-:W-:Y:S02]  /*9580*/  @!P5 IMAD.IADD R48, R48, 0x1, -R2.reuse ;  /* 0x000000013030d824 */ /* 0x100fe400078e0a02 */
[----:B------:R-:W-:Y:S01]  /*9590*/  @!P1 IMAD.MOV R17, RZ, RZ, -R17 ;  /* 0x000000ffff119224 */ /* 0x000fe200078e0a11 */
[----:B------:R-:W-:Y:S01]  /*95a0*/  ISETP.GT.U32.AND P5, PT, R2, R22, PT ;  /* 0x000000160200720c */ /* 0x000fe20003fa4070 */
[----:B------:R-:W-:Y:S01]  /*95b0*/  @!P6 IMAD.IADD R21, R21, 0x1, -R2 ;  /* 0x000000011515e824 */ /* 0x000fe200078e0a02 */
[----:B------:R-:W-:Y:S01]  /*95c0*/  ISETP.GE.AND P1, PT, R15, RZ, PT ;  /* 0x000000ff0f00720c */ /* 0x000fe20003f26270 */
[----:B------:R-:W-:Y:S01]  /*95d0*/  IMAD.HI.U32 R241, R236, R238, RZ ;  /* 0x000000eeecf17227 */ /* 0x000fe200078e00ff */
[----:B------:R-:W-:-:S02]  /*95e0*/  IABS R15, R18 ;  /* 0x00000012000f7213 */ /* 0x000fc40000000000 */
[----:B------:R-:W-:Y:S01]  /*95f0*/  ISETP.GT.U32.AND P6, PT, R2, R12, PT ;  /* 0x0000000c0200720c */ /* 0x000fe20003fc4070 */
[--C-:B------:R-:W-:Y:S01]  /*9600*/  @!P3 IMAD.IADD R31, R31, 0x1, -R2.reuse ;  /* 0x000000011f1fb824 */ /* 0x100fe200078e0a02 */
[----:B------:R-:W-:Y:S01]  /*9610*/  ISETP.GE.AND P3, PT, R14, RZ, PT ;  /* 0x000000ff0e00720c */ /* 0x000fe20003f66270 */
[C---:B------:R-:W-:Y:S02]  /*9620*/  VIADD R14, R237.reuse, 0x72 ;  /* 0x00000072ed0e7836 */ /* 0x040fe40000000000 */
[----:B------:R-:W-:Y:S01]  /*9630*/  @!P2 IMAD.MOV R21, RZ, RZ, -R21 ;  /* 0x000000ffff15a224 */ /* 0x000fe200078e0a15 */
[----:B------:R-:W-:Y:S01]  /*9640*/  ISETP.GE.AND P2, PT, R16, RZ, PT ;  /* 0x000000ff1000720c */ /* 0x000fe20003f46270 */
[----:B------:R-:W-:Y:S01]  /*9650*/  VIADD R16, R237, 0x70 ;  /* 0x00000070ed107836 */ /* 0x000fe20000000000 */
[----:B------:R-:W-:Y:S01]  /*9660*/  IABS R11, R14 ;  /* 0x0000000e000b7213 */ /* 0x000fe20000000000 */
[----:B------:R-:W-:Y:S02]  /*9670*/  @!P5 IMAD.IADD R22, R22, 0x1, -R2 ;  /* 0x000000011616d824 */ /* 0x000fe400078e0a02 */
[----:B------:R-:W-:Y:S01]  /*9680*/  IMAD.HI.U32 R10, R236, R15, RZ ;  /* 0x0000000fec0a7227 */ /* 0x000fe200078e00ff */
[----:B------:R-:W-:-:S02]  /*9690*/  IABS R13, R16 ;  /* 0x00000010000d7213 */ /* 0x000fc40000000000 */
[----:B------:R-:W-:Y:S01]  /*96a0*/  ISETP.GT.U32.AND P5, PT, R2, R22, PT ;  /* 0x000000160200720c */ /* 0x000fe20003fa4070 */
[----:B------:R-:W-:Y:S02]  /*96b0*/  IMAD.MOV R10, RZ, RZ, -R10 ;  /* 0x000000ffff0a7224 */ /* 0x000fe400078e0a0a */
[----:B------:R-:W-:-:S04]  /*96c0*/  IMAD.HI.U32 R8, R236, R11, RZ ;  /* 0x0000000bec087227 */ /* 0x000fc800078e00ff */
[----:B------:R-:W-:Y:S02]  /*96d0*/  IMAD R15, R2, R10, R15 ;  /* 0x0000000a020f7224 */ /* 0x000fe400078e020f */
[----:B------:R-:W-:-:S04]  /*96e0*/  IMAD.HI.U32 R10, R236, R13, RZ ;  /* 0x0000000dec0a7227 */ /* 0x000fc800078e00ff */
[----:B------:R-:W-:Y:S02]  /*96f0*/  IMAD.MOV R8, RZ, RZ, -R8 ;  /* 0x000000ffff087224 */ /* 0x000fe400078e0a08 */
[----:B------:R-:W-:Y:S02]  /*9700*/  IMAD.MOV R10, RZ, RZ, -R10 ;  /* 0x000000ffff0a7224 */ /* 0x000fe400078e0a0a */
[----:B------:R-:W-:Y:S02]  /*9710*/  IMAD R24, R2, R8, R11 ;  /* 0x0000000802187224 */ /* 0x000fe400078e020b */
[----:B------:R-:W-:Y:S01]  /*9720*/  @!P4 IMAD.MOV R31, RZ, RZ, -R31 ;  /* 0x000000ffff1fc224 */ /* 0x000fe200078e0a1f */
[----:B------:R-:W-:Y:S01]  /*9730*/  ISETP.GE.AND P4, PT, R18, RZ, PT ;  /* 0x000000ff1200720c */ /* 0x000fe20003f86270 */
[----:B------:R-:W-:Y:S02]  /*9740*/  @!P6 IMAD.IADD R12, R12, 0x1, -R2 ;  /* 0x000000010c0ce824 */ /* 0x000fe400078e0a02 */
[----:B------:R-:W-:-:S02]  /*9750*/  VIADD R18, R237, 0x6e ;  /* 0x0000006eed127836 */ /* 0x000fc40000000000 */
[C---:B------:R-:W-:Y:S01]  /*9760*/  IMAD R28, R2.reuse, R10, R13 ;  /* 0x0000000a021c7224 */ /* 0x040fe200078e020d */
[----:B------:R-:W-:Y:S01]  /*9770*/  ISETP.GT.U32.AND P6, PT, R2, R12, PT ;  /* 0x0000000c0200720c */ /* 0x000fe20003fc4070 */
[----:B------:R-:W-:Y:S01]  /*9780*/  @!P5 IMAD.IADD R22, R22, 0x1, -R2 ;  /* 0x000000011616d824 */ /* 0x000fe200078e0a02 */
[C---:B------:R-:W-:Y:S01]  /*9790*/  ISETP.GT.U32.AND P5, PT, R2.reuse, R24, PT ;  /* 0x000000180200720c */ /* 0x040fe20003fa4070 */
[----:B------:R-:W-:Y:S01]  /*97a0*/  @!P1 IMAD.MOV R48, RZ, RZ, -R48 ;  /* 0x000000ffff309224 */ /* 0x000fe200078e0a30 */
[----:B------:R-:W-:Y:S01]  /*97b0*/  ISETP.GT.U32.AND P1, PT, R2, R15, PT ;  /* 0x0000000f0200720c */ /* 0x000fe20003f24070 */
[----:B------:R-:W-:Y:S01]  /*97c0*/  @!P3 IMAD.MOV R22, RZ, RZ, -R22 ;  /* 0x000000ffff16b224 */ /* 0x000fe200078e0a16 */
[----:B------:R-:W-:Y:S01]  /*97d0*/  IABS R11, R18 ;  /* 0x00000012000b7213 */ /* 0x000fe20000000000 */
[----:B------:R-:W-:Y:S01]  /*97e0*/  IMAD.HI.U32 R10, R236, R19, RZ ;  /* 0x00000013ec0a7227 */ /* 0x000fe200078e00ff */
[----:B------:R-:W-:-:S03]  /*97f0*/  ISETP.GT.U32.AND P3, PT, R2, R28, PT ;  /* 0x0000001c0200720c */ /* 0x000fc60003f64070 */
[----:B------:R-:W-:-:S04]  /*9800*/  IMAD.HI.U32 R8, R236, R11, RZ ;  /* 0x0000000bec087227 */ /* 0x000fc800078e00ff */
[----:B------:R-:W-:Y:S02]  /*9810*/  IMAD.MOV R8, RZ, RZ, -R8 ;  /* 0x000000ffff087224 */ /* 0x000fe400078e0a08 */
[--C-:B------:R-:W-:Y:S02]  /*9820*/  @!P5 IMAD.IADD R24, R24, 0x1, -R2.reuse ;  /* 0x000000011818d824 */ /* 0x100fe400078e0a02 */
[--C-:B------:R-:W-:Y:S01]  /*9830*/  @!P6 IMAD.IADD R12, R12, 0x1, -R2.reuse ;  /* 0x000000010c0ce824 */ /* 0x100fe200078e0a02 */
[----:B------:R-:W-:Y:S01]  /*9840*/  ISETP.GE.AND P6, PT, R14, RZ, PT ;  /* 0x000000ff0e00720c */ /* 0x000fe20003fc6270 */
[--C-:B------:R-:W-:Y:S02]  /*9850*/  @!P1 IMAD.IADD R15, R15, 0x1, -R2.reuse ;  /* 0x000000010f0f9824 */ /* 0x100fe400078e0a02 */
[----:B------:R-:W-:Y:S02]  /*9860*/  IMAD R34, R2, R8, R11 ;  /* 0x0000000802227224 */ /* 0x000fe400078e020b */
[----:B------:R-:W-:Y:S01]  /*9870*/  @!P3 IMAD.IADD R28, R28, 0x1, -R2 ;  /* 0x000000011c1cb824 */ /* 0x000fe200078e0a02 */
[C---:B------:R-:W-:Y:S01]  /*9880*/  ISETP.GT.U32.AND P3, PT, R2.reuse, R24, PT ;  /* 0x000000180200720c */ /* 0x040fe20003f64070 */
[----:B------:R-:W-:Y:S01]  /*9890*/  VIADD R14, R237, 0x6c ;  /* 0x0000006ced0e7836 */ /* 0x000fe20000000000 */
[C---:B------:R-:W-:Y:S01]  /*98a0*/  ISETP.GT.U32.AND P1, PT, R2.reuse, R15, PT ;  /* 0x0000000f0200720c */ /* 0x040fe20003f24070 */
[----:B------:R-:W-:Y:S01]  /*98b0*/  @!P2 IMAD.MOV R12, RZ, RZ, -R12 ;  /* 0x000000ffff0ca224 */ /* 0x000fe200078e0a0c */
[----:B------:R-:W-:Y:S01]  /*98c0*/  ISETP.GT.U32.AND P5, PT, R2, R34, PT ;  /* 0x000000220200720c */ /* 0x000fe20003fa4070 */
[----:B------:R-:W-:Y:S01]  /*98d0*/  IMAD.MOV R10, RZ, RZ, -R10 ;  /* 0x000000ffff0a7224 */ /* 0x000fe200078e0a0a */
[----:B------:R-:W-:Y:S01]  /*98e0*/  IABS R13, R14 ;  /* 0x0000000e000d7213 */ /* 0x000fe20000000000 */
[----:B------:R-:W-:Y:S01]  /*98f0*/  IMAD.HI.U32 R240, R236, R233, RZ ;  /* 0x000000e9ecf07227 */ /* 0x000fe200078e00ff */
[----:B------:R-:W-:-:S03]  /*9900*/  ISETP.GE.AND P2, PT, R16, RZ, PT ;  /* 0x000000ff1000720c */ /* 0x000fc60003f46270 */
[----:B------:R-:W-:Y:S02]  /*9910*/  VIADD R16, R237, 0x68 ;  /* 0x00000068ed107836 */ /* 0x000fe40000000000 */
[----:B------:R-:W-:-:S03]  /*9920*/  IMAD.HI.U32 R8, R236, R13, RZ ;  /* 0x0000000dec087227 */ /* 0x000fc600078e00ff */
[----:B------:R-:W-:Y:S01]  /*9930*/  IABS R33, R16 ;  /* 0x0000001000217213 */ /* 0x000fe20000000000 */
[----:B------:R-:W-:Y:S02]  /*9940*/  IMAD R50, R2, R10, R19 ;  /* 0x0000000a02327224 */ /* 0x000fe400078e0213 */
[----:B------:R-:W-:Y:S02]  /*9950*/  @!P3 IMAD.IADD R24, R24, 0x1, -R2 ;  /* 0x000000011818b824 */ /* 0x000fe400078e0a02 */
[----:B------:R-:W-:Y:S02]  /*9960*/  IMAD.MOV R8, RZ, RZ, -R8 ;  /* 0x000000ffff087224 */ /* 0x000fe400078e0a08 */
[--C-:B------:R-:W-:Y:S01]  /*9970*/  @!P1 IMAD.IADD R15, R15, 0x1, -R2.reuse ;  /* 0x000000010f0f9824 */ /* 0x100fe200078e0a02 */
[----:B------:R-:W-:Y:S01]  /*9980*/  ISETP.GE.AND P1, PT, R18, RZ, PT ;  /* 0x000000ff1200720c */ /* 0x000fe20003f26270 */
[----:B------:R-:W-:Y:S01]  /*9990*/  @!P5 IMAD.IADD R34, R34, 0x1, -R2 ;  /* 0x000000012222d824 */ /* 0x000fe200078e0a02 */
[C---:B------:R-:W-:Y:S01]  /*99a0*/  ISETP.GT.U32.AND P5, PT, R2.reuse, R28, PT ;  /* 0x0000001c0200720c */ /* 0x040fe20003fa4070 */
[----:B------:R-:W-:Y:S01]  /*99b0*/  @!P6 IMAD.MOV R24, RZ, RZ, -R24 ;  /* 0x000000ffff18e224 */ /* 0x000fe200078e0a18 */
[C---:B------:R-:W-:Y:S01]  /*99c0*/  ISETP.GT.U32.AND P6, PT, R2.reuse, R50, PT ;  /* 0x000000320200720c */ /* 0x040fe20003fc4070 */
[----:B------:R-:W-:Y:S01]  /*99d0*/  IMAD R46, R2, R8, R13 ;  /* 0x00000008022e7224 */ /* 0x000fe200078e020d */
[----:B------:R-:W-:Y:S01]  /*99e0*/  IABS R13, R25 ;  /* 0x00000019000d7213 */ /* 0x000fe20000000000 */
[----:B------:R-:W-:-:S02]  /*99f0*/  VIADD R18, R237, 0x66 ;  /* 0x00000066ed127836 */ /* 0x000fc40000000000 */
[----:B------:R-:W-:Y:S01]  /*9a00*/  IMAD.HI.U32 R8, R236, R33, RZ ;  /* 0x00000021ec087227 */ /* 0x000fe200078e00ff */
[C---:B------:R-:W-:Y:S02]  /*9a10*/  ISETP.GT.U32.AND P3, PT, R2.reuse, R46, PT ;  /* 0x0000002e0200720c */ /* 0x040fe40003f64070 */
[----:B------:R-:W-:Y:S01]  /*9a20*/  IABS R35, R18 ;  /* 0x0000001200237213 */ /* 0x000fe20000000000 */
[----:B------:R-:W-:Y:S02]  /*9a30*/  IMAD.MOV R8, RZ, RZ, -R8 ;  /* 0x000000ffff087224 */ /* 0x000fe400078e0a08 */
[----:B------:R-:W-:Y:S01]  /*9a40*/  @!P4 IMAD.MOV R15, RZ, RZ, -R15 ;  /* 0x000000ffff0fc224 */ /* 0x000fe200078e0a0f */
[C---:B------:R-:W-:Y:S01]  /*9a50*/  ISETP.GT.U32.AND P4, PT, R2.reuse, R34, PT ;  /* 0x000000220200720c */ /* 0x040fe20003f84070 */
[----:B------:R-:W-:Y:S02]  /*9a60*/  VIADD R19, R237, 0x64 ;  /* 0x00000064ed137836 */ /* 0x000fe40000000000 */
[----:B------:R-:W-:-:S02]  /*9a70*/  IMAD R33, R2, R8, R33 ;  /* 0x0000000802217224 */ /* 0x000fc400078e0221 */
[----:B------:R-:W-:Y:S01]  /*9a80*/  IMAD.HI.U32 R8, R236, R35, RZ ;  /* 0x00000023ec087227 */ /* 0x000fe200078e00ff */
[----:B------:R-:W-:-:S03]  /*9a90*/  IABS R37, R19 ;  /* 0x0000001300257213 */ /* 0x000fc60000000000 */
[--C-:B------:R-:W-:Y:S01]  /*9aa0*/  @!P5 IMAD.IADD R28, R28, 0x1, -R2.reuse ;  /* 0x000000011c1cd824 */ /* 0x100fe200078e0a02 */
[----:B------:R-:W-:Y:S01]  /*9ab0*/  ISETP.GT.U32.AND P5, PT, R2, R33, PT ;  /* 0x000000210200720c */ /* 0x000fe20003fa4070 */
        /* <DEDUP_REMOVED lines=12> */
[----:B------:R-:W-:Y:S02]  /*9b80*/  IMAD R37, R2, R10, R37 ;  /* 0x0000000a02257224 */ /* 0x000fe400078e0225 */
[----:B------:R-:W-:Y:S01]  /*9b90*/  @!P3 IMAD.IADD R46, R46, 0x1, -R2 ;  /* 0x000000012e2eb824 */ /* 0x000fe200078e0a02 */
[----:B------:R-:W-:Y:S01]  /*9ba0*/  ISETP.GE.AND P3, PT, R20, RZ, PT ;  /* 0x000000ff1400720c */ /* 0x000fe20003f66270 */
[----:B------:R-:W-:Y:S01]  /*9bb0*/  IMAD.HI.U32 R8, R236, R11, RZ ;  /* 0x0000000bec087227 */ /* 0x000fe200078e00ff */
[----:B------:R-:W-:-:S02]  /*9bc0*/  ISETP.GT.U32.AND P2, PT, R2, R37, PT ;  /* 0x000000250200720c */ /* 0x000fc40003f44070 */
[C---:B------:R-:W-:Y:S01]  /*9bd0*/  ISETP.GT.U32.AND P6, PT, R2.reuse, R46, PT ;  /* 0x0000002e0200720c */ /* 0x040fe20003fc4070 */
[----:B------:R-:W-:Y:S02]  /*9be0*/  IMAD.MOV R8, RZ, RZ, -R8 ;  /* 0x000000ffff087224 */ /* 0x000fe400078e0a08 */
[----:B------:R-:W-:Y:S01]  /*9bf0*/  @!P1 IMAD.MOV R34, RZ, RZ, -R34 ;  /* 0x000000ffff229224 */ /* 0x000fe200078e0a22 */
[C---:B------:R-:W-:Y:S01]  /*9c00*/  ISETP.GT.U32.AND P1, PT, R2.reuse, R35, PT ;  /* 0x000000230200720c */ /* 0x040fe20003f24070 */
[----:B------:R-:W-:Y:S02]  /*9c10*/  IMAD R36, R2, R8, R11 ;  /* 0x0000000802247224 */ /* 0x000fe400078e020b */
[----:B------:R-:W-:Y:S02]  /*9c20*/  @!P5 IMAD.IADD R33, R33, 0x1, -R2 ;  /* 0x000000012121d824 */ /* 0x000fe400078e0a02 */
[----:B------:R-:W-:-:S03]  /*9c30*/  IMAD.HI.U32 R8, R236, R13, RZ ;  /* 0x0000000dec087227 */ /* 0x000fc600078e00ff */
[C---:B------:R-:W-:Y:S01]  /*9c40*/  ISETP.GT.U32.AND P5, PT, R2.reuse, R33, PT ;  /* 0x000000210200720c */ /* 0x040fe20003fa4070 */
[--C-:B------:R-:W-:Y:S01]  /*9c50*/  @!P2 IMAD.IADD R37, R37, 0x1, -R2.reuse ;  /* 0x000000012525a824 */ /* 0x100fe200078e0a02 */
[----:B------:R-:W-:Y:S01]  /*9c60*/  ISETP.GT.U32.AND P2, PT, R2, R36, PT ;  /* 0x000000240200720c */ /* 0x000fe20003f44070 */
[--C-:B------:R-:W-:Y:S01]  /*9c70*/  @!P6 IMAD.IADD R46, R46, 0x1, -R2.reuse ;  /* 0x000000012e2ee824 */ /* 0x100fe200078e0a02 */
[----:B------:R-:W-:Y:S01]  /*9c80*/  ISETP.GE.AND P6, PT, R16, RZ, PT ;  /* 0x000000ff1000720c */ /* 0x000fe20003fc6270 */
[----:B------:R-:W-:Y:S01]  /*9c90*/  @!P1 IMAD.IADD R35, R35, 0x1, -R2 ;  /* 0x0000000123239824 */ /* 0x000fe200078e0a02 */
[----:B------:R-:W-:Y:S01]  /*9ca0*/  ISETP.GE.AND P1, PT, R19, RZ, PT ;  /* 0x000000ff1300720c */ /* 0x000fe20003f26270 */
[C---:B------:R-:W-:Y:S01]  /*9cb0*/  VIADD R20, R237.reuse, 0x5a ;  /* 0x0000005aed147836 */ /* 0x040fe20000000000 */
[----:B------:R-:W-:Y:S01]  /*9cc0*/  IABS R19, R32 ;  /* 0x0000002000137213 */ /* 0x000fe20000000000 */
[----:B------:R-:W-:Y:S02]  /*9cd0*/  VIADD R16, R237, 0x5c ;  /* 0x0000005ced107836 */ /* 0x000fe40000000000 */
[----:B------:R-:W-:Y:S01]  /*9ce0*/  IMAD.MOV R8, RZ, RZ, -R8 ;  /* 0x000000ffff087224 */ /* 0x000fe200078e0a08 */
[----:B------:R-:W-:Y:S01]  /*9cf0*/  IABS R10, R20 ;  /* 0x00000014000a7213 */ /* 0x000fe20000000000 */
[----:B------:R-:W-:Y:S01]  /*9d00*/  @!P3 IMAD.MOV R50, RZ, RZ, -R50 ;  /* 0x000000ffff32b224 */ /* 0x000fe200078e0a32 */
[----:B------:R-:W-:Y:S01]  /*9d10*/  IABS R23, R16 ;  /* 0x0000001000177213 */ /* 0x000fe20000000000 */
[----:B------:R-:W-:Y:S01]  /*9d20*/  @!P2 IMAD.IADD R36, R36, 0x1, -R2 ;  /* 0x000000012424a824 */ /* 0x000fe200078e0a02 */
[C---:B------:R-:W-:Y:S01]  /*9d30*/  ISETP.GT.U32.AND P2, PT, R2.reuse, R35, PT ;  /* 0x000000230200720c */ /* 0x040fe20003f44070 */
[C---:B------:R-:W-:Y:S01]  /*9d40*/  IMAD R11, R2.reuse, R8, R13 ;  /* 0x00000008020b7224 */ /* 0x040fe200078e020d */
[----:B------:R-:W-:Y:S01]  /*9d50*/  ISETP.GT.U32.AND P3, PT, R2, R37, PT ;  /* 0x000000250200720c */ /* 0x000fe20003f64070 */
[----:B------:R-:W-:-:S04]  /*9d60*/  IMAD.HI.U32 R8, R236, R19, RZ ;  /* 0x00000013ec087227 */ /* 0x000fc800078e00ff */
[----:B------:R-:W-:Y:S02]  /*9d70*/  IMAD.MOV.U32 R13, RZ, RZ, R10 ;  /* 0x000000ffff0d7224 */ /* 0x000fe400078e000a */
[----:B------:R-:W-:-:S04]  /*9d80*/  IMAD.HI.U32 R10, R236, R23, RZ ;  /* 0x00000017ec0a7227 */ /* 0x000fc800078e00ff */
[----:B------:R-:W-:Y:S02]  /*9d90*/  IMAD.MOV R8, RZ, RZ, -R8 ;  /* 0x000000ffff087224 */ /* 0x000fe400078e0a08 */
[----:B------:R-:W-:Y:S01]  /*9da0*/  @!P5 IMAD.IADD R33, R33, 0x1, -R2 ;  /* 0x000000012121d824 */ /* 0x000fe200078e0a02 */
[----:B------:R-:W-:Y:S01]  /*9db0*/  ISETP.GE.AND P5, PT, R18, RZ, PT ;  /* 0x000000ff1200720c */ /* 0x000fe20003fa6270 */
[----:B------:R-:W-:Y:S02]  /*9dc0*/  IMAD.MOV R10, RZ, RZ, -R10 ;  /* 0x000000ffff0a7224 */ /* 0x000fe400078e0a0a */
[C---:B------:R-:W-:Y:S02]  /*9dd0*/  IMAD R18, R2.reuse, R8, R19 ;  /* 0x0000000802127224 */ /* 0x040fe400078e0213 */
[C---:B------:R-:W-:Y:S02]  /*9de0*/  IMAD R23, R2.reuse, R10, R23 ;  /* 0x0000000a02177224 */ /* 0x040fe400078e0217 */
[--C-:B------:R-:W-:Y:S01]  /*9df0*/  @!P2 IMAD.IADD R35, R35, 0x1, -R2.reuse ;  /* 0x000000012323a824 */ /* 0x100fe200078e0a02 */
[C---:B------:R-:W-:Y:S01]  /*9e00*/  ISETP.GT.U32.AND P2, PT, R2.reuse, R18, PT ;  /* 0x000000120200720c */ /* 0x040fe20003f44070 */
[----:B------:R-:W-:Y:S01]  /*9e10*/  @!P3 IMAD.IADD R37, R37, 0x1, -R2 ;  /* 0x000000012525b824 */ /* 0x000fe200078e0a02 */
[C---:B------:R-:W-:Y:S01]  /*9e20*/  ISETP.GT.U32.AND P3, PT, R2.reuse, R23, PT ;  /* 0x000000170200720c */ /* 0x040fe20003f64070 */
[----:B------:R-:W-:Y:S01]  /*9e30*/  @!P6 IMAD.MOV R33, RZ, RZ, -R33 ;  /* 0x000000ffff21e224 */ /* 0x000fe200078e0a21 */
[----:B------:R-:W-:Y:S01]  /*9e40*/  ISETP.GT.U32.AND P6, PT, R2, R11, PT ;  /* 0x0000000b0200720c */ /* 0x000fe20003fc4070 */
[----:B------:R-:W-:-:S04]  /*9e50*/  IMAD.HI.U32 R8, R236, R13, RZ ;  /* 0x0000000dec087227 */ /* 0x000fc800078e00ff */
[----:B------:R-:W-:-:S04]  /*9e60*/  IMAD.HI.U32 R10, R236, R27, RZ ;  /* 0x0000001bec0a7227 */ /* 0x000fc800078e00ff */
[----:B------:R-:W-:Y:S02]  /*9e70*/  @!P2 IMAD.IADD R18, R18, 0x1, -R2 ;  /* 0x000000011212a824 */ /* 0x000fe400078e0a02 */
[----:B------:R-:W-:Y:S02]  /*9e80*/  IMAD.MOV R8, RZ, RZ, -R8 ;  /* 0x000000ffff087224 */ /* 0x000fe400078e0a08 */
[----:B------:R-:W-:Y:S01]  /*9e90*/  @!P3 IMAD.IADD R23, R23, 0x1, -R2 ;  /* 0x000000011717b824 */ /* 0x000fe200078e0a02 */
[C---:B------:R-:W-:Y:S01]  /*9ea0*/  ISETP.GT.U32.AND P3, PT, R2.reuse, R18, PT ;  /* 0x000000120200720c */ /* 0x040fe20003f64070 */
[----:B------:R-:W-:Y:S02]  /*9eb0*/  IMAD.MOV R10, RZ, RZ, -R10 ;  /* 0x000000ffff0a7224 */ /* 0x000fe400078e0a0a */
[----:B------:R-:W-:Y:S01]  /*9ec0*/  @!P6 IMAD.IADD R11, R11, 0x1, -R2 ;  /* 0x000000010b0be824 */ /* 0x000fe200078e0a02 */
[----:B------:R-:W-:Y:S01]  /*9ed0*/  ISETP.GE.AND P6, PT, R25, RZ, PT ;  /* 0x000000ff1900720c */ /* 0x000fe20003fc6270 */
[----:B------:R-:W-:-:S02]  /*9ee0*/  IMAD R25, R2, R8, R13 ;  /* 0x0000000802197224 */ /* 0x000fc400078e020d */
[C---:B------:R-:W-:Y:S01]  /*9ef0*/  IMAD R27, R2.reuse, R10, R27 ;  /* 0x0000000a021b7224 */ /* 0x040fe200078e021b */
[C---:B------:R-:W-:Y:S01]  /*9f00*/  ISETP.GT.U32.AND P2, PT, R2.reuse, R11, PT ;  /* 0x0000000b0200720c */ /* 0x040fe20003f44070 */
[C---:B------:R-:W-:Y:S02]  /*9f10*/  VIADD R10, R237.reuse, 0x56 ;  /* 0x00000056ed0a7836 */ /* 0x040fe40000000000 */
[----:B------:R-:W-:Y:S01]  /*9f20*/  @!P4 IMAD.MOV R46, RZ, RZ, -R46 ;  /* 0x000000ffff2ec224 */ /* 0x000fe200078e0a2e */
[C---:B------:R-:W-:Y:S01]  /*9f30*/  ISETP.GT.U32.AND P4, PT, R2.reuse, R36, PT ;  /* 0x000000240200720c */ /* 0x040fe20003f84070 */
[----:B------:R-:W-:Y:S01]  /*9f40*/  @!P1 IMAD.MOV R37, RZ, RZ, -R37 ;  /* 0x000000ffff259224 */ /* 0x000fe200078e0a25 */
[C---:B------:R-:W-:Y:S01]  /*9f50*/  ISETP.GT.U32.AND P1, PT, R2.reuse, R25, PT ;  /* 0x000000190200720c */ /* 0x040fe20003f24070 */
[----:B------:R-:W-:Y:S01]  /*9f60*/  @!P5 IMAD.MOV R35, RZ, RZ, -R35 ;  /* 0x000000ffff23d224 */ /* 0x000fe200078e0a23 */
[----:B------:R-:W-:Y:S01]  /*9f70*/  ISETP.GT.U32.AND P5, PT, R2, R23, PT ;  /* 0x000000170200720c */ /* 0x000fe20003fa4070 */
[--C-:B------:R-:W-:Y:S01]  /*9f80*/  @!P3 IMAD.IADD R18, R18, 0x1, -R2.reuse ;  /* 0x000000011212b824 */ /* 0x100fe200078e0a02 */
[----:B------:R-:W-:Y:S01]  /*9f90*/  IABS R13, R10 ;  /* 0x0000000a000d7213 */ /* 0x000fe20000000000 */
[----:B------:R-:W-:Y:S01]  /*9fa0*/  VIADD R19, R237, 0x50 ;  /* 0x00000050ed137836 */ /* 0x000fe20000000000 */
[----:B------:R-:W-:Y:S01]  /*9fb0*/  ISETP.GE.AND P3, PT, R16, RZ, PT ;  /* 0x000000ff1000720c */ /* 0x000fe20003f66270 */
[----:B------:R-:W-:Y:S01]  /*9fc0*/  @!P2 IMAD.IADD R11, R11, 0x1, -R2 ;  /* 0x000000010b0ba824 */ /* 0x000fe200078e0a02 */
[----:B------:R-:W-:Y:S01]  /*9fd0*/  ISETP.GT.U32.AND P2, PT, R2, R27, PT ;  /* 0x0000001b0200720c */ /* 0x000fe20003f44070 */
[----:B------:R-:W-:Y:S01]  /*9fe0*/  IMAD.HI.U32 R8, R236, R13, RZ ;  /* 0x0000000dec087227 */ /* 0x000fe200078e00ff */
[----:B------:R-:W-:-:S03]  /*9ff0*/  IABS R45, R19 ;  /* 0x00000013002d7213 */ /* 0x000fc60000000000 */
[----:B------:R-:W-:Y:S02]  /*a000*/  IMAD.MOV R8, RZ, RZ, -R8 ;  /* 0x000000ffff087224 */ /* 0x000fe400078e0a08 */
[--C-:B------:R-:W-:Y:S01]  /*a010*/  @!P4 IMAD.IADD R36, R36, 0x1, -R2.reuse ;  /* 0x000000012424c824 */ /* 0x100fe200078e0a02 */
[----:B------:R-:W-:Y:S01]  /*a020*/  ISETP.GE.AND P4, PT, R14, RZ, PT ;  /* 0x000000ff0e00720c */ /* 0x000fe20003f86270 */
[--C-:B------:R-:W-:Y:S01]  /*a030*/  @!P1 IMAD.IADD R25, R25, 0x1, -R2.reuse ;  /* 0x0000000119199824 */ /* 0x100fe200078e0a02 */
[----:B------:R-:W-:Y:S01]  /*a040*/  ISETP.GE.AND P1, PT, R30, RZ, PT ;  /* 0x000000ff1e00720c */ /* 0x000fe20003f26270 */
[----:B------:R-:W-:Y:S01]  /*a050*/  @!P5 IMAD.IADD R23, R23, 0x1, -R2 ;  /* 0x000000011717d824 */ /* 0x000fe200078e0a02 */
[----:B------:R-:W-:Y:S01]  /*a060*/  ISETP.GE.AND P5, PT, R20, RZ, PT ;  /* 0x000000ff1400720c */ /* 0x000fe20003fa6270 */
[----:B------:R-:W-:Y:S02]  /*a070*/  IMAD R30, R2, R8, R13 ;  /* 0x00000008021e7224 */ /* 0x000fe400078e020d */
[----:B------:R-:W-:-:S02]  /*a080*/  @!P3 IMAD.MOV R23, RZ, RZ, -R23 ;  /* 0x000000ffff17b224 */ /* 0x000fc400078e0a17 */
[C---:B------:R-:W-:Y:S01]  /*a090*/  VIADD R14, R237.reuse, 0x54 ;  /* 0x00000054ed0e7836 */ /* 0x040fe20000000000 */
[----:B------:R-:W-:Y:S01]  /*a0a0*/  ISETP.GT.U32.AND P3, PT, R2, R30, PT ;  /* 0x0000001e0200720c */ /* 0x000fe20003f64070 */
[----:B------:R-:W-:Y:S02]  /*a0b0*/  VIADD R16, R237, 0x52 ;  /* 0x00000052ed107836 */ /* 0x000fe40000000000 */
[----:B------:R-:W-:Y:S01]  /*a0c0*/  @!P4 IMAD.MOV R36, RZ, RZ, -R36 ;  /* 0x000000ffff24c224 */ /* 0x000fe200078e0a24 */
[----:B------:R-:W-:Y:S01]  /*a0d0*/  ISETP.GE.AND P4, PT, R32, RZ, PT ;  /* 0x000000ff2000720c */ /* 0x000fe20003f86270 */
[----:B------:R-:W-:Y:S01]  /*a0e0*/  @!P6 IMAD.MOV R11, RZ, RZ, -R11 ;  /* 0x000000ffff0be224 */ /* 0x000fe200078e0a0b */
[----:B------:R-:W-:Y:S01]  /*a0f0*/  IABS R13, R14 ;  /* 0x0000000e000d7213 */ /* 0x000fe20000000000 */
[----:B------:R-:W-:Y:S01]  /*a100*/  @!P2 IMAD.IADD R27, R27, 0x1, -R2 ;  /* 0x000000011b1ba824 */ /* 0x000fe200078e0a02 */
[----:B------:R-:W-:Y:S01]  /*a110*/  ISETP.GT.U32.AND P6, PT, R2, R25, PT ;  /* 0x000000190200720c */ /* 0x000fe20003fc4070 */
[----:B------:R-:W-:Y:S01]  /*a120*/  IMAD.MOV R241, RZ, RZ, -R241 ;  /* 0x000000fffff17224 */ /* 0x000fe200078e0af1 */
[----:B------:R-:W-:Y:S01]  /*a130*/  IABS R43, R16 ;  /* 0x00000010002b7213 */ /* 0x000fe20000000000 */
[----:B------:R-:W-:Y:S01]  /*a140*/  IMAD.HI.U32 R8, R236, R13, RZ ;  /* 0x0000000dec087227 */ /* 0x000fe200078e00ff */
[----:B------:R-:W-:-:S03]  /*a150*/  ISETP.GT.U32.AND P2, PT, R2, R27, PT ;  /* 0x0000001b0200720c */ /* 0x000fc60003f44070 */
[----:B------:R-:W-:Y:S02]  /*a160*/  @!P3 IMAD.IADD R30, R30, 0x1, -R2 ;  /* 0x000000011e1eb824 */ /* 0x000fe400078e0a02 */
[----:B------:R-:W-:Y:S02]  /*a170*/  IMAD.MOV R32, RZ, RZ, -R8 ;  /* 0x000000ffff207224 */ /* 0x000fe400078e0a08 */
[----:B------:R-:W-:Y:S01]  /*a180*/  IMAD.HI.U32 R8, R236, R43, RZ ;  /* 0x0000002bec087227 */ /* 0x000fe200078e00ff */
[----:B------:R-:W-:-:S03]  /*a190*/  ISETP.GT.U32.AND P3, PT, R2, R30, PT ;  /* 0x0000001e0200720c */ /* 0x000fc60003f64070 */
[----:B------:R-:W-:Y:S01]  /*a1a0*/  @!P4 IMAD.MOV R18, RZ, RZ, -R18 ;  /* 0x000000ffff12c224 */ /* 0x000fe200078e0a12 */
[----:B------:R-:W-:Y:S01]  /*a1b0*/  ISETP.GE.AND P4, PT, R10, RZ, PT ;  /* 0x000000ff0a00720c */ /* 0x000fe20003f86270 */
[----:B------:R-:W-:Y:S02]  /*a1c0*/  IMAD.MOV R10, RZ, RZ, -R8 ;  /* 0x000000ffff0a7224 */ /* 0x000fe400078e0a08 */
[--C-:B------:R-:W-:Y:S01]  /*a1d0*/  @!P6 IMAD.IADD R25, R25, 0x1, -R2.reuse ;  /* 0x000000011919e824 */ /* 0x100fe200078e0a02 */
[----:B------:R-:W-:Y:S01]  /*a1e0*/  ISETP.GE.AND P6, PT, R14, RZ, PT ;  /* 0x000000ff0e00720c */ /* 0x000fe20003fc6270 */
[C---:B------:R-:W-:Y:S02]  /*a1f0*/  IMAD R32, R2.reuse, R32, R13 ;  /* 0x0000002002207224 */ /* 0x040fe400078e020d */
[C---:B------:R-:W-:Y:S02]  /*a200*/  IMAD R43, R2.reuse, R10, R43 ;  /* 0x0000000a022b7224 */ /* 0x040fe400078e022b */
[----:B------:R-:W-:Y:S01]  /*a210*/  @!P5 IMAD.MOV R25, RZ, RZ, -R25 ;  /* 0x000000ffff19d224 */ /* 0x000fe200078e0a19 */
[----:B------:R-:W-:Y:S01]  /*a220*/  ISETP.GT.U32.AND P5, PT, R2, R32, PT ;  /* 0x000000200200720c */ /* 0x000fe20003fa4070 */
[--C-:B------:R-:W-:Y:S01]  /*a230*/  @!P3 IMAD.IADD R30, R30, 0x1, -R2.reuse ;  /* 0x000000011e1eb824 */ /* 0x100fe200078e0a02 */
[----:B------:R-:W-:Y:S01]  /*a240*/  ISETP.GT.U32.AND P3, PT, R2, R43, PT ;  /* 0x0000002b0200720c */ /* 0x000fe20003f64070 */
[----:B------:R-:W-:Y:S01]  /*a250*/  @!P2 IMAD.IADD R27, R27, 0x1, -R2 ;  /* 0x000000011b1ba824 */ /* 0x000fe200078e0a02 */
[----:B------:R-:W-:Y:S01]  /*a260*/  ISETP.GE.AND P2, PT, R16, RZ, PT ;  /* 0x000000ff1000720c */ /* 0x000fe20003f46270 */
[----:B------:R-:W-:-:S04]  /*a270*/  IMAD.HI.U32 R8, R236, R45, RZ ;  /* 0x0000002dec087227 */ /* 0x000fc800078e00ff */
[----:B------:R-:W-:Y:S01]  /*a280*/  @!P1 IMAD.MOV R27, RZ, RZ, -R27 ;  /* 0x000000ffff1b9224 */ /* 0x000fe200078e0a1b */
[----:B------:R-:W-:Y:S01]  /*a290*/  ISETP.GE.AND P1, PT, R19, RZ, PT ;  /* 0x000000ff1300720c */ /* 0x000fe20003f26270 */
[C---:B------:R-:W-:Y:S02]  /*a2a0*/  VIADD R19, R237.reuse, 0x4e ;  /* 0x0000004eed137836 */ /* 0x040fe40000000000 */
[----:B------:R-:W-:Y:S02]  /*a2b0*/  VIADD R13, R237, 0x4c ;  /* 0x0000004ced0d7836 */ /* 0x000fe40000000000 */
[----:B------:R-:W-:Y:S01]  /*a2c0*/  IMAD.MOV R8, RZ, RZ, -R8 ;  /* 0x000000ffff087224 */ /* 0x000fe200078e0a08 */
[----:B------:R-:W-:Y:S01]  /*a2d0*/  IABS R47, R19 ;  /* 0x00000013002f7213 */ /* 0x000fe20000000000 */
[--C-:B------:R-:W-:Y:S01]  /*a2e0*/  @!P5 IMAD.IADD R32, R32, 0x1, -R2.reuse ;  /* 0x000000012020d824 */ /* 0x100fe200078e0a02 */
[----:B------:R-:W-:Y:S01]  /*a2f0*/  IABS R49, R13 ;  /* 0x0000000d00317213 */ /* 0x000fe20000000000 */
[----:B------:R-:W-:-:S02]  /*a300*/  @!P3 IMAD.IADD R43, R43, 0x1, -R2 ;  /* 0x000000012b2bb824 */ /* 0x000fc400078e0a02 */
[C---:B------:R-:W-:Y:S01]  /*a310*/  IMAD R45, R2.reuse, R8, R45 ;  /* 0x00000008022d7224 */ /* 0x040fe200078e022d */
[----:B------:R-:W-:Y:S01]  /*a320*/  ISETP.GT.U32.AND P5, PT, R2, R32, PT ;  /* 0x000000200200720c */ /* 0x000fe20003fa4070 */
[----:B------:R-:W-:Y:S01]  /*a330*/  IMAD.HI.U32 R8, R236, R47, RZ ;  /* 0x0000002fec087227 */ /* 0x000fe200078e00ff */
[----:B------:R-:W-:-:S03]  /*a340*/  ISETP.GT.U32.AND P3, PT, R2, R43, PT ;  /* 0x0000002b0200720c */ /* 0x000fc60003f64070 */
[----:B------:R-:W-:Y:S01]  /*a350*/  @!P4 IMAD.MOV R30, RZ, RZ, -R30 ;  /* 0x000000ffff1ec224 */ /* 0x000fe200078e0a1e */
[----:B------:R-:W-:Y:S01]  /*a360*/  ISETP.GT.U32.AND P4, PT, R2, R45, PT ;  /* 0x0000002d0200720c */ /* 0x000fe20003f84070 */
[----:B------:R-:W-:-:S04]  /*a370*/  IMAD.HI.U32 R10, R236, R49, RZ ;  /* 0x00000031ec0a7227 */ /* 0x000fc800078e00ff */
[----:B------:R-:W-:Y:S02]  /*a380*/  IMAD.MOV R8, RZ, RZ, -R8 ;  /* 0x000000ffff087224 */ /* 0x000fe400078e0a08 */
[----:B------:R-:W-:Y:S02]  /*a390*/  IMAD.MOV R20, RZ, RZ, -R10 ;  /* 0x000000ffff147224 */ /* 0x000fe400078e0a0a */
[----:B------:R-:W-:Y:S02]  /*a3a0*/  IMAD R47, R2, R8, R47 ;  /* 0x00000008022f7224 */ /* 0x000fe400078e022f */
[----:B------:R-:W-:Y:S02]  /*a3b0*/  VIADD R14, R237, 0x4a ;  /* 0x0000004aed0e7836 */ /* 0x000fe40000000000 */
[--C-:B------:R-:W-:Y:S01]  /*a3c0*/  @!P5 IMAD.IADD R32, R32, 0x1, -R2.reuse ;  /* 0x000000012020d824 */ /* 0x100fe200078e0a02 */
[----:B------:R-:W-:Y:S01]  /*a3d0*/  ISETP.GE.AND P5, PT, R19, RZ, PT ;  /* 0x000000ff1300720c */ /* 0x000fe20003fa6270 */
[C---:B------:R-:W-:Y:S01]  /*a3e0*/  IMAD R49, R2.reuse, R20, R49 ;  /* 0x0000001402317224 */ /* 0x040fe200078e0231 */
[----:B------:R-:W-:Y:S01]  /*a3f0*/  IABS R51, R14 ;  /* 0x0000000e00337213 */ /* 0x000fe20000000000 */
[--C-:B------:R-:W-:Y:S01]  /*a400*/  @!P3 IMAD.IADD R43, R43, 0x1, -R2.reuse ;  /* 0x000000012b2bb824 */ /* 0x100fe200078e0a02 */
[----:B------:R-:W-:Y:S01]  /*a410*/  ISETP.GT.U32.AND P3, PT, R2, R47, PT ;  /* 0x0000002f0200720c */ /* 0x000fe20003f64070 */
[----:B------:R-:W-:Y:S01]  /*a420*/  VIADD R10, R237, 0x48 ;  /* 0x00000048ed0a7836 */ /* 0x000fe20000000000 */
[----:B------:R-:W-:Y:S01]  /*a430*/  IABS R20, R227 ;  /* 0x000000e300147213 */ /* 0x000fe20000000000 */
[----:B------:R-:W-:-:S02]  /*a440*/  @!P4 IMAD.IADD R45, R45, 0x1, -R2 ;  /* 0x000000012d2dc824 */ /* 0x000fc400078e0a02 */
[----:B------:R-:W-:Y:S01]  /*a450*/  @!P6 IMAD.MOV R32, RZ, RZ, -R32 ;  /* 0x000000ffff20e224 */ /* 0x000fe200078e0a20 */
[----:B------:R-:W-:Y:S01]  /*a460*/  ISETP.GT.U32.AND P6, PT, R2, R49, PT ;  /* 0x000000310200720c */ /* 0x000fe20003fc4070 */
[----:B------:R-:W-:Y:S01]  /*a470*/  IMAD.HI.U32 R16, R236, R51, RZ ;  /* 0x00000033ec107227 */ /* 0x000fe200078e00ff */
[----:B------:R-:W-:Y:S02]  /*a480*/  IABS R41, R10 ;  /* 0x0000000a00297213 */ /* 0x000fe40000000000 */
[----:B------:R-:W-:Y:S01]  /*a490*/  ISETP.GT.U32.AND P4, PT, R2, R45, PT ;  /* 0x0000002d0200720c */ /* 0x000fe20003f84070 */
[----:B------:R-:W-:Y:S02]  /*a4a0*/  IMAD.MOV R16, RZ, RZ, -R16 ;  /* 0x000000ffff107224 */ /* 0x000fe400078e0a10 */
[----:B------:R-:W-:-:S04]  /*a4b0*/  IMAD.HI.U32 R8, R236, R41, RZ ;  /* 0x00000029ec087227 */ /* 0x000fc800078e00ff */
[----:B------:R-:W-:Y:S01]  /*a4c0*/  @!P3 IMAD.IADD R47, R47, 0x1, -R2 ;  /* 0x000000012f2fb824 */ /* 0x000fe200078e0a02 */
[----:B------:R-:W-:Y:S01]  /*a4d0*/  ISETP.GE.AND P3, PT, R14, RZ, PT ;  /* 0x000000ff0e00720c */ /* 0x000fe20003f66270 */
[----:B------:R-:W-:Y:S01]  /*a4e0*/  @!P2 IMAD.MOV R43, RZ, RZ, -R43 ;  /* 0x000000ffff2ba224 */ /* 0x000fe200078e0a2b */
[----:B------:R-:W-:Y:S01]  /*a4f0*/  ISETP.GE.AND P2, PT, R13, RZ, PT ;  /* 0x000000ff0d00720c */ /* 0x000fe20003f46270 */
[C---:B------:R-:W-:Y:S02]  /*a500*/  IMAD R51, R2.reuse, R16, R51 ;  /* 0x0000001002337224 */ /* 0x040fe400078e0233 */
[----:B------:R-:W-:Y:S02]  /*a510*/  IMAD.MOV R8, RZ, RZ, -R8 ;  /* 0x000000ffff087224 */ /* 0x000fe400078e0a08 */
[----:B------:R-:W-:Y:S01]  /*a520*/  @!P6 IMAD.IADD R49, R49, 0x1, -R2 ;  /* 0x000000013131e824 */ /* 0x000fe200078e0a02 */
[----:B------:R-:W-:Y:S01]  /*a530*/  ISETP.GT.U32.AND P6, PT, R2, R47, PT ;  /* 0x0000002f0200720c */ /* 0x000fe20003fc4070 */
[----:B------:R-:W-:-:S04]  /*a540*/  IMAD.HI.U32 R13, R236, R39, RZ ;  /* 0x00000027ec0d7227 */ /* 0x000fc800078e00ff */
[--C-:B------:R-:W-:Y:S01]  /*a550*/  @!P4 IMAD.IADD R45, R45, 0x1, -R2.reuse ;  /* 0x000000012d2dc824 */ /* 0x100fe200078e0a02 */
[C---:B------:R-:W-:Y:S01]  /*a560*/  ISETP.GT.U32.AND P4, PT, R2.reuse, R51, PT ;  /* 0x000000330200720c */ /* 0x040fe20003f84070 */
[C---:B------:R-:W-:Y:S02]  /*a570*/  IMAD R41, R2.reuse, R8, R41 ;  /* 0x0000000802297224 */ /* 0x040fe400078e0229 */
[----:B------:R-:W-:Y:S02]  /*a580*/  IMAD.MOV R8, RZ, RZ, -R13 ;  /* 0x000000ffff087224 */ /* 0x000fe400078e0a0d */
[----:B------:R-:W-:Y:S02]  /*a590*/  VIADD R13, R237, 0x44 ;  /* 0x00000044ed0d7836 */ /* 0x000fe40000000000 */
[----:B------:R-:W-:Y:S01]  /*a5a0*/  @!P1 IMAD.MOV R45, RZ, RZ, -R45 ;  /* 0x000000ffff2d9224 */ /* 0x000fe200078e0a2d */
[C---:B------:R-:W-:Y:S01]  /*a5b0*/  ISETP.GT.U32.AND P1, PT, R2.reuse, R49, PT ;  /* 0x000000310200720c */ /* 0x040fe20003f24070 */
[--C-:B------:R-:W-:Y:S01]  /*a5c0*/  @!P6 IMAD.IADD R47, R47, 0x1, -R2.reuse ;  /* 0x000000012f2fe824 */ /* 0x100fe200078e0a02 */
[----:B------:R-:W-:Y:S01]  /*a5d0*/  IABS R229, R13 ;  /* 0x0000000d00e57213 */ /* 0x000fe20000000000 */
[C---:B------:R-:W-:Y:S01]  /*a5e0*/  IMAD R39, R2.reuse, R8, R39 ;  /* 0x0000000802277224 */ /* 0x040fe200078e0227 */
[----:B------:R-:W-:Y:S01]  /*a5f0*/  ISETP.GT.U32.AND P6, PT, R2, R41, PT ;  /* 0x000000290200720c */ /* 0x000fe20003fc4070 */
[----:B------:R-:W-:-:S02]  /*a600*/  @!P4 IMAD.IADD R51, R51, 0x1, -R2 ;  /* 0x000000013333c824 */ /* 0x000fc400078e0a02 */
[----:B------:R-:W-:-:S03]  /*a610*/  IMAD.HI.U32 R14, R236, R229, RZ ;  /* 0x000000e5ec0e7227 */ /* 0x000fc600078e00ff */
[C---:B------:R-:W-:Y:S01]  /*a620*/  ISETP.GT.U32.AND P4, PT, R2.reuse, R51, PT ;  /* 0x000000330200720c */ /* 0x040fe20003f84070 */
[----:B------:R-:W-:Y:S02]  /*a630*/  IMAD.MOV R14, RZ, RZ, -R14 ;  /* 0x000000ffff0e7224 */ /* 0x000fe400078e0a0e */
[--C-:B------:R-:W-:Y:S01]  /*a640*/  @!P1 IMAD.IADD R49, R49, 0x1, -R2.reuse ;  /* 0x0000000131319824 */ /* 0x100fe200078e0a02 */
[C---:B------:R-:W-:Y:S01]  /*a650*/  ISETP.GT.U32.AND P1, PT, R2.reuse, R39, PT ;  /* 0x000000270200720c */ /* 0x040fe20003f24070 */
[C---:B------:R-:W-:Y:S02]  /*a660*/  IMAD R14, R2.reuse, R14, R229 ;  /* 0x0000000e020e7224 */ /* 0x040fe400078e02e5 */
[----:B------:R-:W-:Y:S02]  /*a670*/  VIADD R8, R237, 0x40 ;  /* 0x00000040ed087836 */ /* 0x000fe40000000000 */
[----:B------:R-:W-:Y:S01]  /*a680*/  @!P6 IMAD.IADD R41, R41, 0x1, -R2 ;  /* 0x000000012929e824 */ /* 0x000fe200078e0a02 */
[----:B------:R-:W-:Y:S01]  /*a690*/  ISETP.GT.U32.AND P6, PT, R2, R14, PT ;  /* 0x0000000e0200720c */ /* 0x000fe20003fc4070 */
[----:B------:R-:W-:Y:S01]  /*a6a0*/  IMAD.HI.U32 R16, R236, R129, RZ ;  /* 0x00000081ec107227 */ /* 0x000fe200078e00ff */
[----:B------:R-:W-:-:S03]  /*a6b0*/  IABS R19, R8 ;  /* 0x0000000800137213 */ /* 0x000fc60000000000 */
[----:B------:R-:W-:Y:S01]  /*a6c0*/  @!P4 IMAD.IADD R51, R51, 0x1, -R2 ;  /* 0x000000013333c824 */ /* 0x000fe200078e0a02 */
[----:B------:R-:W-:Y:S01]  /*a6d0*/  ISETP.GE.AND P4, PT, R10, RZ, PT ;  /* 0x000000ff0a00720c */ /* 0x000fe20003f86270 */
[----:B------:R-:W-:Y:S01]  /*a6e0*/  @!P5 IMAD.MOV R47, RZ, RZ, -R47 ;  /* 0x000000ffff2fd224 */ /* 0x000fe200078e0a2f */
[----:B------:R-:W-:Y:S01]  /*a6f0*/  ISETP.GT.U32.AND P5, PT, R2, R41, PT ;  /* 0x000000290200720c */ /* 0x000fe20003fa4070 */
[----:B------:R-:W-:-:S04]  /*a700*/  IMAD.HI.U32 R10, R236, R19, RZ ;  /* 0x00000013ec0a7227 */ /* 0x000fc800078e00ff */
[----:B------:R-:W-:Y:S02]  /*a710*/  IMAD.MOV R16, RZ, RZ, -R16 ;  /* 0x000000ffff107224 */ /* 0x000fe400078e0a10 */
[----:B------:R-:W-:Y:S01]  /*a720*/  @!P1 IMAD.IADD R39, R39, 0x1, -R2 ;  /* 0x0000000127279824 */ /* 0x000fe200078e0a02 */
[----:B------:R-:W-:Y:S01]  /*a730*/  ISETP.GE.AND P1, PT, R128, RZ, PT ;  /* 0x000000ff8000720c */ /* 0x000fe20003f26270 */
[----:B------:R-:W-:Y:S02]  /*a740*/  IMAD.MOV R10, RZ, RZ, -R10 ;  /* 0x000000ffff0a7224 */ /* 0x000fe400078e0a0a */
[----:B------:R-:W-:Y:S02]  /*a750*/  IMAD R16, R2, R16, R129 ;  /* 0x0000001002107224 */ /* 0x000fe400078e0281 */
[----:B------:R-:W-:Y:S02]  /*a760*/  @!P6 IMAD.IADD R14, R14, 0x1, -R2 ;  /* 0x000000010e0ee824 */ /* 0x000fe400078e0a02 */
[----:B------:R-:W-:Y:S01]  /*a770*/  @!P2 IMAD.MOV R49, RZ, RZ, -R49 ;  /* 0x000000ffff31a224 */ /* 0x000fe200078e0a31 */
[----:B------:R-:W-:Y:S01]  /*a780*/  ISETP.GT.U32.AND P2, PT, R2, R39, PT ;  /* 0x000000270200720c */ /* 0x000fe20003f44070 */
[----:B------:R-:W-:Y:S01]  /*a790*/  IMAD.HI.U32 R229, R236, R20, RZ ;  /* 0x00000014ece57227 */ /* 0x000fe200078e00ff */
[----:B------:R-:W-:-:S03]  /*a7a0*/  ISETP.GT.U32.AND P6, PT, R2, R14, PT ;  /* 0x0000000e0200720c */ /* 0x000fc60003fc4070 */
[C---:B------:R-:W-:Y:S02]  /*a7b0*/  IMAD R19, R2.reuse, R10, R19 ;  /* 0x0000000a02137224 */ /* 0x040fe400078e0213 */
[----:B------:R-:W-:Y:S01]  /*a7c0*/  @!P3 IMAD.MOV R51, RZ, RZ, -R51 ;  /* 0x000000ffff33b224 */ /* 0x000fe200078e0a33 */
[C---:B------:R-:W-:Y:S01]  /*a7d0*/  ISETP.GT.U32.AND P3, PT, R2.reuse, R16, PT ;  /* 0x000000100200720c */ /* 0x040fe20003f64070 */
[----:B------:R-:W-:Y:S02]  /*a7e0*/  IMAD.MOV R229, RZ, RZ, -R229 ;  /* 0x000000ffffe57224 */ /* 0x000fe400078e0ae5 */
[----:B------:R-:W-:Y:S01]  /*a7f0*/  @!P5 IMAD.IADD R41, R41, 0x1, -R2 ;  /* 0x000000012929d824 */ /* 0x000fe200078e0a02 */
[C---:B------:R-:W-:Y:S01]  /*a800*/  ISETP.GT.U32.AND P5, PT, R2.reuse, R19, PT ;  /* 0x000000130200720c */ /* 0x040fe20003fa4070 */
[----:B------:R-:W-:Y:S02]  /*a810*/  VIADD R128, R237, 0x3c ;  /* 0x0000003ced807836 */ /* 0x000fe40000000000 */
[----:B------:R-:W-:-:S02]  /*a820*/  IMAD R20, R2, R229, R20 ;  /* 0x000000e502147224 */ /* 0x000fc400078e0214 */
[--C-:B------:R-:W-:Y:S01]  /*a830*/  @!P2 IMAD.IADD R39, R39, 0x1, -R2.reuse ;  /* 0x000000012727a824 */ /* 0x100fe200078e0a02 */
[----:B------:R-:W-:Y:S01]  /*a840*/  IABS R129, R128 ;  /* 0x0000008000817213 */ /* 0x000fe20000000000 */
[--C-:B------:R-:W-:Y:S01]  /*a850*/  @!P6 IMAD.IADD R14, R14, 0x1, -R2.reuse ;  /* 0x000000010e0ee824 */ /* 0x100fe200078e0a02 */
[----:B------:R-:W-:Y:S01]  /*a860*/  ISETP.GT.U32.AND P2, PT, R2, R20, PT ;  /* 0x000000140200720c */ /* 0x000fe20003f44070 */
[----:B------:R-:W-:Y:S01]  /*a870*/  @!P3 IMAD.IADD R16, R16, 0x1, -R2 ;  /* 0x000000011010b824 */ /* 0x000fe200078e0a02 */
[----:B------:R-:W-:Y:S01]  /*a880*/  ISETP.GE.AND P6, PT, R13, RZ, PT ;  /* 0x000000ff0d00720c */ /* 0x000fe20003fc6270 */
[----:B------:R-:W-:Y:S01]  /*a890*/  IMAD.HI.U32 R230, R236, R129, RZ ;  /* 0x00000081ece67227 */ /* 0x000fe200078e00ff */
[----:B------:R-:W-:-:S03]  /*a8a0*/  ISETP.GE.AND P3, PT, R38, RZ, PT ;  /* 0x000000ff2600720c */ /* 0x000fc60003f66270 */
[----:B------:R-:W-:Y:S01]  /*a8b0*/  @!P5 IMAD.IADD R19, R19, 0x1, -R2 ;  /* 0x000000011313d824 */ /* 0x000fe200078e0a02 */
[----:B------:R-:W-:Y:S01]  /*a8c0*/  ISETP.GT.U32.AND P5, PT, R2, R16, PT ;  /* 0x000000100200720c */ /* 0x000fe20003fa4070 */
[C---:B------:R-:W-:Y:S02]  /*a8d0*/  VIADD R10, R237.reuse, 0x3a ;  /* 0x0000003aed0a7836 */ /* 0x040fe40000000000 */
[----:B------:R-:W-:Y:S02]  /*a8e0*/  IMAD.MOV R230, RZ, RZ, -R230 ;  /* 0x000000ffffe67224 */ /* 0x000fe400078e0ae6 */
[----:B------:R-:W-:Y:S01]  /*a8f0*/  @!P2 IMAD.IADD R20, R20, 0x1, -R2 ;  /* 0x000000011414a824 */ /* 0x000fe200078e0a02 */
[----:B------:R-:W-:Y:S01]  /*a900*/  IABS R228, R10 ;  /* 0x0000000a00e47213 */ /* 0x000fe20000000000 */
[C---:B------:R-:W-:Y:S02]  /*a910*/  IMAD R38, R2.reuse, R230, R129 ;  /* 0x000000e602267224 */ /* 0x040fe400078e0281 */
[----:B------:R-:W-:Y:S01]  /*a920*/  @!P6 IMAD.MOV R14, RZ, RZ, -R14 ;  /* 0x000000ffff0ee224 */ /* 0x000fe200078e0a0e */
[C---:B------:R-:W-:Y:S01]  /*a930*/  ISETP.GT.U32.AND P2, PT, R2.reuse, R20, PT ;  /* 0x000000140200720c */ /* 0x040fe20003f44070 */
[----:B------:R-:W-:Y:S01]  /*a940*/  VIADD R13, R237, 0x38 ;  /* 0x00000038ed0d7836 */ /* 0x000fe20000000000 */
[----:B------:R-:W-:Y:S01]  /*a950*/  ISETP.GT.U32.AND P6, PT, R2, R38, PT ;  /* 0x000000260200720c */ /* 0x000fe20003fc4070 */
[----:B------:R-:W-:-:S03]  /*a960*/  IMAD.HI.U32 R229, R236, R228, RZ ;  /* 0x000000e4ece57227 */ /* 0x000fc600078e00ff */
[----:B------:R-:W-:Y:S01]  /*a970*/  IABS R129, R13 ;  /* 0x0000000d00817213 */ /* 0x000fe20000000000 */
[----:B------:R-:W-:Y:S01]  /*a980*/  @!P4 IMAD.MOV R41, RZ, RZ, -R41 ;  /* 0x000000ffff29c224 */ /* 0x000fe200078e0a29 */
[----:B------:R-:W-:Y:S01]  /*a990*/  ISETP.GT.U32.AND P4, PT, R2, R19, PT ;  /* 0x000000130200720c */ /* 0x000fe20003f84070 */
[----:B------:R-:W-:Y:S01]  /*a9a0*/  @!P5 IMAD.IADD R16, R16, 0x1, -R2 ;  /* 0x000000011010d824 */ /* 0x000fe200078e0a02 */
[----:B------:R-:W-:Y:S01]  /*a9b0*/  ISETP.GE.AND P5, PT, R227, RZ, PT ;  /* 0x000000ffe300720c */ /* 0x000fe20003fa6270 */
[----:B------:R-:W-:Y:S02]  /*a9c0*/  IMAD.MOV R229, RZ, RZ, -R229 ;  /* 0x000000ffffe57224 */ /* 0x000fe400078e0ae5 */
[----:B------:R-:W-:Y:S02]  /*a9d0*/  VIADD R227, R237, 0x36 ;  /* 0x00000036ede37836 */ /* 0x000fe40000000000 */
[----:B------:R-:W-:Y:S01]  /*a9e0*/  @!P1 IMAD.MOV R39, RZ, RZ, -R39 ;  /* 0x000000ffff279224 */ /* 0x000fe200078e0a27 */
[----:B------:R-:W-:Y:S01]  /*a9f0*/  ISETP.GE.AND P1, PT, R8, RZ, PT ;  /* 0x000000ff0800720c */ /* 0x000fe20003f26270 */
[----:B------:R-:W-:Y:S01]  /*aa00*/  IMAD R8, R2, R229, R228 ;  /* 0x000000e502087224 */ /* 0x000fe200078e02e4 */
[----:B------:R-:W-:Y:S01]  /*aa10*/  IABS R228, R227 ;  /* 0x000000e300e47213 */ /* 0x000fe20000000000 */
[----:B------:R-:W-:-:S04]  /*aa20*/  IMAD.HI.U32 R229, R236, R129, RZ ;  /* 0x00000081ece57227 */ /* 0x000fc800078e00ff */
[--C-:B------:R-:W-:Y:S01]  /*aa30*/  @!P2 IMAD.IADD R20, R20, 0x1, -R2.reuse ;  /* 0x000000011414a824 */ /* 0x100fe200078e0a02 */
[----:B------:R-:W-:Y:S01]  /*aa40*/  ISETP.GE.AND P2, PT, R128, RZ, PT ;  /* 0x000000ff8000720c */ /* 0x000fe20003f46270 */
[----:B------:R-:W-:Y:S01]  /*aa50*/  @!P6 IMAD.IADD R38, R38, 0x1, -R2 ;  /* 0x000000012626e824 */ /* 0x000fe200078e0a02 */
[----:B------:R-:W-:Y:S01]  /*aa60*/  ISETP.GE.AND P6, PT, R10, RZ, PT ;  /* 0x000000ff0a00720c */ /* 0x000fe20003fc6270 */
[----:B------:R-:W-:Y:S02]  /*aa70*/  IMAD.MOV R229, RZ, RZ, -R229 ;  /* 0x000000ffffe57224 */ /* 0x000fe400078e0ae5 */
[----:B------:R-:W-:Y:S02]  /*aa80*/  IMAD.MOV.U32 R128, RZ, RZ, R228 ;  /* 0x000000ffff807224 */ /* 0x000fe400078e00e4 */
[----:B------:R-:W-:Y:S01]  /*aa90*/  @!P4 IMAD.IADD R19, R19, 0x1, -R2 ;  /* 0x000000011313c824 */ /* 0x000fe200078e0a02 */
[C---:B------:R-:W-:Y:S01]  /*aaa0*/  ISETP.GT.U32.AND P4, PT, R2.reuse, R8, PT ;  /* 0x000000080200720c */ /* 0x040fe20003f84070 */
[----:B------:R-:W-:Y:S01]  /*aab0*/  @!P3 IMAD.MOV R16, RZ, RZ, -R16 ;  /* 0x000000ffff10b224 */ /* 0x000fe200078e0a10 */
[C---:B------:R-:W-:Y:S01]  /*aac0*/  ISETP.GT.U32.AND P3, PT, R2.reuse, R38, PT ;  /* 0x000000260200720c */ /* 0x040fe20003f64070 */
[----:B------:R-:W-:-:S02]  /*aad0*/  IMAD R10, R2, R229, R129 ;  /* 0x000000e5020a7224 */ /* 0x000fc400078e0281 */
[----:B------:R-:W-:-:S04]  /*aae0*/  IMAD.HI.U32 R129, R236, R128, RZ ;  /* 0x00000080ec817227 */ /* 0x000fc800078e00ff */
[----:B------:R-:W-:Y:S02]  /*aaf0*/  IMAD.MOV R129, RZ, RZ, -R129 ;  /* 0x000000ffff817224 */ /* 0x000fe400078e0a81 */
[----:B------:R-:W-:Y:S01]  /*ab00*/  @!P5 IMAD.MOV R20, RZ, RZ, -R20 ;  /* 0x000000ffff14d224 */ /* 0x000fe200078e0a14 */
[----:B------:R-:W-:Y:S01]  /*ab10*/  ISETP.GE.AND P5, PT, R13, RZ, PT ;  /* 0x000000ff0d00720c */ /* 0x000fe20003fa6270 */
[----:B------:R-:W-:Y:S02]  /*ab20*/  IMAD R13, R2, R129, R128 ;  /* 0x00000081020d7224 */ /* 0x000fe400078e0280 */
[--C-:B------:R-:W-:Y:S01]  /*ab30*/  @!P4 IMAD.IADD R8, R8, 0x1, -R2.reuse ;  /* 0x000000010808c824 */ /* 0x100fe200078e0a02 */
[----:B------:R-:W4:Y:S01]  /*ab40*/  I2F.RP R128, R232 ;  /* 0x000000e800807306 */ /* 0x000f220000209400 */
[----:B------:R-:W-:Y:S01]  /*ab50*/  @!P1 IMAD.MOV R19, RZ, RZ, -R19 ;  /* 0x000000ffff139224 */ /* 0x000fe200078e0a13 */
[----:B------:R-:W-:Y:S01]  /*ab60*/  ISETP.GT.U32.AND P1, PT, R2, R10, PT ;  /* 0x0000000a0200720c */ /* 0x000fe20003f24070 */
[----:B------:R-:W-:Y:S01]  /*ab70*/  @!P3 IMAD.IADD R38, R38, 0x1, -R2 ;  /* 0x000000012626b824 */ /* 0x000fe200078e0a02 */
[C---:B------:R-:W-:Y:S01]  /*ab80*/  ISETP.GT.U32.AND P3, PT, R2.reuse, R13, PT ;  /* 0x0000000d0200720c */ /* 0x040fe20003f64070 */
[C---:B------:R-:W-:Y:S01]  /*ab90*/  VIADD R129, R237.reuse, 0x34 ;  /* 0x00000034ed817836 */ /* 0x040fe20000000000 */
[----:B------:R-:W-:Y:S01]  /*aba0*/  ISETP.GT.U32.AND P4, PT, R2, R8, PT ;  /* 0x000000080200720c */ /* 0x000fe20003f84070 */
[----:B------:R-:W-:-:S02]  /*abb0*/  VIADD R228, R237, 0x32 ;  /* 0x00000032ede47836 */ /* 0x000fc40000000000 */
[----:B------:R-:W-:Y:S01]  /*abc0*/  @!P2 IMAD.MOV R38, RZ, RZ, -R38 ;  /* 0x000000ffff26a224 */ /* 0x000fe200078e0a26 */
[----:B------:R-:W-:Y:S01]  /*abd0*/  IABS R235, R129 ;  /* 0x0000008100eb7213 */ /* 0x000fe20000000000 */
[----:B------:R-:W-:Y:S02]  /*abe0*/  VIADD R230, R237, 0x2e ;  /* 0x0000002eede67836 */ /* 0x000fe40000000000 */
[----:B------:R-:W-:Y:S02]  /*abf0*/  IMAD.MOV R240, RZ, RZ, -R240 ;  /* 0x000000fffff07224 */ /* 0x000fe400078e0af0 */
[--C-:B------:R-:W-:Y:S01]  /*ac00*/  @!P1 IMAD.IADD R10, R10, 0x1, -R2.reuse ;  /* 0x000000010a0a9824 */ /* 0x100fe200078e0a02 */
[----:B------:R-:W-:Y:S01]  /*ac10*/  ISETP.GE.AND P1, PT, R129, RZ, PT ;  /* 0x000000ff8100720c */ /* 0x000fe20003f26270 */
[--C-:B------:R-:W-:Y:S01]  /*ac20*/  @!P3 IMAD.IADD R13, R13, 0x1, -R2.reuse ;  /* 0x000000010d0db824 */ /* 0x100fe200078e0a02 */
[----:B----4-:R-:W4:Y:S01]  /*ac30*/  MUFU.RCP R128, R128 ;  /* 0x0000008000807308 */ /* 0x010f220000001000 */
[----:B------:R-:W-:Y:S01]  /*ac40*/  @!P4 IMAD.IADD R8, R8, 0x1, -R2 ;  /* 0x000000010808c824 */ /* 0x000fe200078e0a02 */
[----:B------:R-:W-:Y:S01]  /*ac50*/  ISETP.GE.AND P4, PT, R227, RZ, PT ;  /* 0x000000ffe300720c */ /* 0x000fe20003f86270 */
[----:B------:R-:W-:Y:S01]  /*ac60*/  IMAD.HI.U32 R229, R236, R235, RZ ;  /* 0x000000ebece57227 */ /* 0x000fe200078e00ff */
[----:B------:R-:W-:-:S02]  /*ac70*/  IABS R227, R228 ;  /* 0x000000e400e37213 */ /* 0x000fc40000000000 */
[C---:B------:R-:W-:Y:S01]  /*ac80*/  ISETP.GT.U32.AND P2, PT, R2.reuse, R10, PT ;  /* 0x0000000a0200720c */ /* 0x040fe20003f44070 */
[----:B------:R-:W-:Y:S01]  /*ac90*/  IMAD.MOV R229, RZ, RZ, -R229 ;  /* 0x000000ffffe57224 */ /* 0x000fe200078e0ae5 */
[----:B------:R-:W-:Y:S01]  /*aca0*/  ISETP.GT.U32.AND P3, PT, R2, R13, PT ;  /* 0x0000000d0200720c */ /* 0x000fe20003f64070 */
[----:B------:R-:W-:-:S04]  /*acb0*/  IMAD.HI.U32 R129, R236, R227, RZ ;  /* 0x000000e3ec817227 */ /* 0x000fc800078e00ff */
[----:B------:R-:W-:Y:S02]  /*acc0*/  IMAD.MOV R129, RZ, RZ, -R129 ;  /* 0x000000ffff817224 */ /* 0x000fe400078e0a81 */
[C---:B------:R-:W-:Y:S01]  /*acd0*/  IMAD R235, R2.reuse, R229, R235 ;  /* 0x000000e502eb7224 */ /* 0x040fe200078e02eb */
[----:B------:R-:W-:Y:S01]  /*ace0*/  IABS R229, R230 ;  /* 0x000000e600e57213 */ /* 0x000fe20000000000 */
[----:B------:R-:W-:Y:S02]  /*acf0*/  IMAD R227, R2, R129, R227 ;  /* 0x0000008102e37224 */ /* 0x000fe400078e02e3 */
[--C-:B------:R-:W-:Y:S02]  /*ad00*/  @!P2 IMAD.IADD R10, R10, 0x1, -R2.reuse ;  /* 0x000000010a0aa824 */ /* 0x100fe400078e0a02 */
[----:B------:R-:W-:Y:S01]  /*ad10*/  @!P3 IMAD.IADD R13, R13, 0x1, -R2 ;  /* 0x000000010d0db824 */ /* 0x000fe200078e0a02 */
[C---:B------:R-:W-:Y:S01]  /*ad20*/  ISETP.GT.U32.AND P3, PT, R2.reuse, R235, PT ;  /* 0x000000eb0200720c */ /* 0x040fe20003f64070 */
[----:B------:R-:W-:Y:S01]  /*ad30*/  @!P5 IMAD.MOV R10, RZ, RZ, -R10 ;  /* 0x000000ffff0ad224 */ /* 0x000fe200078e0a0a */
[----:B------:R-:W-:Y:S01]  /*ad40*/  ISETP.GT.U32.AND P5, PT, R2, R227, PT ;  /* 0x000000e30200720c */ /* 0x000fe20003fa4070 */
[----:B------:R-:W-:Y:S01]  /*ad50*/  @!P6 IMAD.MOV R8, RZ, RZ, -R8 ;  /* 0x000000ffff08e224 */ /* 0x000fe200078e0a08 */
[----:B------:R-:W-:Y:S01]  /*ad60*/  ISETP.GE.AND P6, PT, R228, RZ, PT ;  /* 0x000000ffe400720c */ /* 0x000fe20003fc6270 */
[----:B------:R-:W-:-:S02]  /*ad70*/  VIADD R228, R237, 0x30 ;  /* 0x00000030ede47836 */ /* 0x000fc40000000000 */
[----:B------:R-:W-:Y:S02]  /*ad80*/  @!P4 IMAD.MOV R13, RZ, RZ, -R13 ;  /* 0x000000ffff0dc224 */ /* 0x000fe400078e0a0d */
[----:B----4-:R-:W-:Y:S01]  /*ad90*/  VIADD R128, R128, 0xffffffe ;  /* 0x0ffffffe80807836 */ /* 0x010fe20000000000 */
[----:B------:R-:W-:Y:S01]  /*ada0*/  ISETP.GE.AND P2, PT, R228, RZ, PT ;  /* 0x000000ffe400720c */ /* 0x000fe20003f46270 */
[----:B------:R-:W-:Y:S01]  /*adb0*/  IMAD R238, R2, R241, R238 ;  /* 0x000000f102ee7224 */ /* 0x000fe200078e02ee */
[----:B------:R-:W-:Y:S01]  /*adc0*/  IABS R228, R228 ;  /* 0x000000e400e47213 */ /* 0x000fe20000000000 */
[--C-:B------:R-:W-:Y:S01]  /*add0*/  @!P3 IMAD.IADD R235, R235, 0x1, -R2.reuse ;  /* 0x00000001ebebb824 */ /* 0x100fe200078e0a02 */
[----:B------:R4:W0:Y:S01]  /*ade0*/  F2I.FTZ.U32.TRUNC.NTZ R129, R128 ;  /* 0x0000008000817305 */ /* 0x000822000021f000 */
[----:B------:R-:W-:Y:S01]  /*adf0*/  @!P5 IMAD.IADD R227, R227, 0x1, -R2 ;  /* 0x00000001e3e3d824 */ /* 0x000fe200078e0a02 */
[----:B------:R-:W-:Y:S01]  /*ae00*/  ISETP.GE.AND P3, PT, R230, RZ, PT ;  /* 0x000000ffe600720c */ /* 0x000fe20003f66270 */
[----:B------:R-:W-:Y:S01]  /*ae10*/  IMAD.HI.U32 R231, R236, R228, RZ ;  /* 0x000000e4ece77227 */ /* 0x000fe200078e00ff */
[----:B------:R-:W-:-:S02]  /*ae20*/  ISETP.GT.U32.AND P4, PT, R2, R235, PT ;  /* 0x000000eb0200720c */ /* 0x000fc40003f84070 */
[----:B------:R-:W-:Y:S01]  /*ae30*/  ISETP.GT.U32.AND P5, PT, R2, R227, PT ;  /* 0x000000e30200720c */ /* 0x000fe20003fa4070 */
[----:B------:R-:W-:Y:S01]  /*ae40*/  IMAD.MOV R231, RZ, RZ, -R231 ;  /* 0x000000ffffe77224 */ /* 0x000fe200078e0ae7 */
[----:B------:R-:W-:Y:S01]  /*ae50*/  IABS R230, R239 ;  /* 0x000000ef00e67213 */ /* 0x000fe20000000000 */
[----:B----4-:R-:W-:Y:S01]  /*ae60*/  IMAD.HI.U32 R128, R236, R229, RZ ;  /* 0x000000e5ec807227 */ /* 0x010fe200078e00ff */
[----:B------:R-:W-:-:S03]  /*ae70*/  IABS R241, R245 ;  /* 0x000000f500f17213 */ /* 0x000fc60000000000 */
[----:B------:R-:W-:Y:S02]  /*ae80*/  IMAD.MOV R128, RZ, RZ, -R128 ;  /* 0x000000ffff807224 */ /* 0x000fe400078e0a80 */
[C---:B------:R-:W-:Y:S01]  /*ae90*/  IMAD R228, R2.reuse, R231, R228 ;  /* 0x000000e702e47224 */ /* 0x040fe200078e02e4 */
[----:B------:R-:W-:Y:S01]  /*aea0*/  IABS R231, R234 ;  /* 0x000000ea00e77213 */ /* 0x000fe20000000000 */
[C---:B------:R-:W-:Y:S02]  /*aeb0*/  IMAD R229, R2.reuse, R128, R229 ;  /* 0x0000008002e57224 */ /* 0x040fe400078e02e5 */
[----:B------:R-:W-:Y:S01]  /*aec0*/  @!P4 IMAD.IADD R235, R235, 0x1, -R2 ;  /* 0x00000001ebebc824 */ /* 0x000fe200078e0a02 */
[----:B------:R-:W-:Y:S01]  /*aed0*/  ISETP.GT.U32.AND P4, PT, R2, R228, PT ;  /* 0x000000e40200720c */ /* 0x000fe20003f84070 */
[----:B------:R-:W-:-:S04]  /*aee0*/  IMAD.HI.U32 R128, R236, R230, RZ ;  /* 0x000000e6ec807227 */ /* 0x000fc800078e00ff */
[----:B------:R-:W-:Y:S01]  /*aef0*/  @!P5 IMAD.IADD R227, R227, 0x1, -R2 ;  /* 0x00000001e3e3d824 */ /* 0x000fe200078e0a02 */
[C---:B------:R-:W-:Y:S01]  /*af00*/  ISETP.GT.U32.AND P5, PT, R2.reuse, R229, PT ;  /* 0x000000e50200720c */ /* 0x040fe20003fa4070 */
[----:B------:R-:W-:Y:S02]  /*af10*/  IMAD.MOV R128, RZ, RZ, -R128 ;  /* 0x000000ffff807224 */ /* 0x000fe400078e0a80 */
[----:B0-----:R-:W-:Y:S02]  /*af20*/  IMAD.MOV R243, RZ, RZ, -R129 ;  /* 0x000000fffff37224 */ /* 0x001fe400078e0a81 */
[----:B------:R-:W-:Y:S02]  /*af30*/  IMAD R230, R2, R128, R230 ;  /* 0x0000008002e67224 */ /* 0x000fe400078e02e6 */
[----:B------:R-:W-:Y:S02]  /*af40*/  IMAD R243, R243, R232, RZ ;  /* 0x000000e8f3f37224 */ /* 0x000fe400078e02ff */
[----:B------:R-:W-:-:S02]  /*af50*/  IMAD.MOV.U32 R128, RZ, RZ, RZ ;  /* 0x000000ffff807224 */ /* 0x000fc400078e00ff */
[----:B------:R-:W-:Y:S01]  /*af60*/  @!P4 IMAD.IADD R228, R228, 0x1, -R2 ;  /* 0x00000001e4e4c824 */ /* 0x000fe200078e0a02 */
[----:B------:R-:W-:Y:S01]  /*af70*/  ISETP.GT.U32.AND P4, PT, R2, R230, PT ;  /* 0x000000e60200720c */ /* 0x000fe20003f84070 */
[----:B------:R-:W-:Y:S01]  /*af80*/  IMAD.HI.U32 R243, R129, R243, R128 ;  /* 0x000000f381f37227 */ /* 0x000fe200078e0080 */
[----:B------:R-:W-:-:S03]  /*af90*/  IABS R128, R250 ;  /* 0x000000fa00807213 */ /* 0x000fc60000000000 */
[--C-:B------:R-:W-:Y:S01]  /*afa0*/  @!P5 IMAD.IADD R229, R229, 0x1, -R2.reuse ;  /* 0x00000001e5e5d824 */ /* 0x100fe200078e0a02 */
[C---:B------:R-:W-:Y:S01]  /*afb0*/  ISETP.GT.U32.AND P5, PT, R2.reuse, R228, PT ;  /* 0x000000e40200720c */ /* 0x040fe20003fa4070 */
[----:B------:R-:W-:Y:S01]  /*afc0*/  IMAD.MOV.U32 R129, RZ, RZ, R235 ;  /* 0x000000ffff817224 */ /* 0x000fe200078e00eb */
[----:B------:R-:W-:Y:S01]  /*afd0*/  IABS R235, R237 ;  /* 0x000000ed00eb7213 */ /* 0x000fe20000000000 */
[C---:B------:R-:W-:Y:S02]  /*afe0*/  IMAD R233, R2.reuse, R240, R233 ;  /* 0x000000f002e97224 */ /* 0x040fe400078e02e9 */
[----:B------:R-:W-:Y:S01]  /*aff0*/  @!P1 IMAD.MOV R129, RZ, RZ, -R129 ;  /* 0x000000ffff819224 */ /* 0x000fe200078e0a81 */
[----:B------:R-:W-:Y:S01]  /*b000*/  ISETP.GT.U32.AND P1, PT, R2, R229, PT ;  /* 0x000000e50200720c */ /* 0x000fe20003f24070 */
[----:B------:R-:W-:Y:S02]  /*b010*/  @!P4 IMAD.IADD R230, R230, 0x1, -R2 ;  /* 0x00000001e6e6c824 */ /* 0x000fe400078e0a02 */
[----:B------:R-:W-:-:S03]  /*b020*/  IMAD.HI.U32 R242, R236, R231, RZ ;  /* 0x000000e7ecf27227 */ /* 0x000fc600078e00ff */
[----:B------:R-:W-:Y:S01]  /*b030*/  ISETP.GT.U32.AND P4, PT, R2, R230, PT ;  /* 0x000000e60200720c */ /* 0x000fe20003f84070 */
[----:B------:R-:W-:Y:S01]  /*b040*/  @!P5 IMAD.IADD R228, R228, 0x1, -R2 ;  /* 0x00000001e4e4d824 */ /* 0x000fe200078e0a02 */
[C---:B------:R-:W-:Y:S01]  /*b050*/  ISETP.GT.U32.AND P5, PT, R2.reuse, R238, PT ;  /* 0x000000ee0200720c */ /* 0x040fe20003fa4070 */
[----:B------:R-:W-:Y:S02]  /*b060*/  IMAD.MOV R242, RZ, RZ, -R242 ;  /* 0x000000fffff27224 */ /* 0x000fe400078e0af2 */
[----:B------:R-:W-:Y:S02]  /*b070*/  @!P6 IMAD.MOV R227, RZ, RZ, -R227 ;  /* 0x000000ffffe3e224 */ /* 0x000fe400078e0ae3 */
[----:B------:R-:W-:Y:S01]  /*b080*/  @!P1 IMAD.IADD R229, R229, 0x1, -R2 ;  /* 0x00000001e5e59824 */ /* 0x000fe200078e0a02 */
[C---:B------:R-:W-:Y:S01]  /*b090*/  ISETP.GT.U32.AND P1, PT, R2.reuse, R233, PT ;  /* 0x000000e90200720c */ /* 0x040fe20003f24070 */
[----:B------:R-:W-:Y:S02]  /*b0a0*/  IMAD R231, R2, R242, R231 ;  /* 0x000000f202e77224 */ /* 0x000fe400078e02e7 */
[----:B------:R-:W-:-:S03]  /*b0b0*/  IMAD.HI.U32 R240, R236, R235, RZ ;  /* 0x000000ebecf07227 */ /* 0x000fc600078e00ff */
[----:B------:R-:W-:Y:S01]  /*b0c0*/  ISETP.GT.U32.AND P6, PT, R2, R231, PT ;  /* 0x000000e70200720c */ /* 0x000fe20003fc4070 */
[--C-:B------:R-:W-:Y:S02]  /*b0d0*/  @!P5 IMAD.IADD R238, R238, 0x1, -R2.reuse ;  /* 0x00000001eeeed824 */ /* 0x100fe400078e0a02 */
[--C-:B------:R-:W-:Y:S01]  /*b0e0*/  @!P4 IMAD.IADD R230, R230, 0x1, -R2.reuse ;  /* 0x00000001e6e6c824 */ /* 0x100fe200078e0a02 */
[----:B------:R-:W-:Y:S01]  /*b0f0*/  ISETP.GE.AND P4, PT, R239, RZ, PT ;  /* 0x000000ffef00720c */ /* 0x000fe20003f86270 */
[----:B------:R-:W-:Y:S01]  /*b100*/  IMAD.HI.U32 R239, R243, R128, RZ ;  /* 0x00000080f3ef7227 */ /* 0x000fe200078e00ff */
[----:B------:R-:W-:Y:S02]  /*b110*/  ISETP.GT.U32.AND P5, PT, R2, R238, PT ;  /* 0x000000ee0200720c */ /* 0x000fe40003fa4070 */
[----:B------:R-:W-:Y:S01]  /*b120*/  IABS R243, R247 ;  /* 0x000000f700f37213 */ /* 0x000fe20000000000 */
[----:B------:R-:W-:Y:S02]  /*b130*/  @!P1 IMAD.IADD R233, R233, 0x1, -R2 ;  /* 0x00000001e9e99824 */ /* 0x000fe400078e0a02 */
[----:B------:R-:W-:-:S02]  /*b140*/  IMAD.MOV R240, RZ, RZ, -R240 ;  /* 0x000000fffff07224 */ /* 0x000fc400078e0af0 */
[----:B------:R-:W-:Y:S01]  /*b150*/  IMAD.MOV R239, RZ, RZ, -R239 ;  /* 0x000000ffffef7224 */ /* 0x000fe200078e0aef */
[C---:B------:R-:W-:Y:S01]  /*b160*/  ISETP.GT.U32.AND P1, PT, R2.reuse, R233, PT ;  /* 0x000000e90200720c */ /* 0x040fe20003f24070 */
[----:B------:R-:W-:Y:S01]  /*b170*/  IMAD R235, R2, R240, R235 ;  /* 0x000000f002eb7224 */ /* 0x000fe200078e02eb */
[----:B------:R-:W-:Y:S01]  /*b180*/  IABS R240, R246 ;  /* 0x000000f600f07213 */ /* 0x000fe20000000000 */
[----:B------:R-:W-:Y:S02]  /*b190*/  @!P6 IMAD.IADD R231, R231, 0x1, -R2 ;  /* 0x00000001e7e7e824 */ /* 0x000fe400078e0a02 */
[----:B------:R-:W-:Y:S02]  /*b1a0*/  IMAD R128, R232, R239, R128 ;  /* 0x000000efe8807224 */ /* 0x000fe400078e0280 */
[----:B------:R-:W-:Y:S01]  /*b1b0*/  @!P5 IMAD.IADD R238, R238, 0x1, -R2 ;  /* 0x00000001eeeed824 */ /* 0x000fe200078e0a02 */
[----:B------:R-:W-:Y:S01]  /*b1c0*/  ISETP.GT.U32.AND P5, PT, R2, R235, PT ;  /* 0x000000eb0200720c */ /* 0x000fe20003fa4070 */
[----:B------:R-:W-:Y:S01]  /*b1d0*/  IMAD.HI.U32 R242, R236, R241, RZ ;  /* 0x000000f1ecf27227 */ /* 0x000fe200078e00ff */
[----:B------:R-:W-:-:S03]  /*b1e0*/  ISETP.GT.U32.AND P6, PT, R2, R231, PT ;  /* 0x000000e70200720c */ /* 0x000fc60003fc4070 */
[----:B------:R-:W-:Y:S01]  /*b1f0*/  @!P1 IMAD.IADD R233, R233, 0x1, -R2 ;  /* 0x00000001e9e99824 */ /* 0x000fe200078e0a02 */
[----:B------:R-:W-:Y:S01]  /*b200*/  ISETP.GT.U32.AND P1, PT, R232, R128, PT ;  /* 0x00000080e800720c */ /* 0x000fe20003f24070 */
[----:B------:R-:W-:Y:S02]  /*b210*/  IMAD.MOV R242, RZ, RZ, -R242 ;  /* 0x000000fffff27224 */ /* 0x000fe400078e0af2 */
[----:B------:R-:W-:Y:S01]  /*b220*/  @!P2 IMAD.MOV R228, RZ, RZ, -R228 ;  /* 0x000000ffffe4a224 */ /* 0x000fe200078e0ae4 */
[----:B------:R-:W-:Y:S01]  /*b230*/  ISETP.GE.AND P2, PT, R234, RZ, PT ;  /* 0x000000ffea00720c */ /* 0x000fe20003f46270 */
[C---:B------:R-:W-:Y:S01]  /*b240*/  IMAD R234, R2.reuse, R242, R241 ;  /* 0x000000f202ea7224 */ /* 0x040fe200078e02f1 */
[----:B------:R-:W-:Y:S01]  /*b250*/  IABS R241, R248 ;  /* 0x000000f800f17213 */ /* 0x000fe20000000000 */
[--C-:B------:R-:W-:Y:S02]  /*b260*/  @!P5 IMAD.IADD R235, R235, 0x1, -R2.reuse ;  /* 0x00000001ebebd824 */ /* 0x100fe400078e0a02 */
[----:B------:R-:W-:Y:S01]  /*b270*/  @!P6 IMAD.IADD R231, R231, 0x1, -R2 ;  /* 0x00000001e7e7e824 */ /* 0x000fe200078e0a02 */
[----:B------:R-:W-:Y:S01]  /*b280*/  ISETP.GT.U32.AND P6, PT, R2, R234, PT ;  /* 0x000000ea0200720c */ /* 0x000fe20003fc4070 */
[----:B------:R-:W-:-:S04]  /*b290*/  IMAD.HI.U32 R239, R236, R243, RZ ;  /* 0x000000f3ecef7227 */ /* 0x000fc800078e00ff */
[----:B------:R-:W-:Y:S01]  /*b2a0*/  @!P1 IMAD.IADD R128, R128, 0x1, -R232 ;  /* 0x0000000180809824 */ /* 0x000fe200078e0ae8 */
[----:B------:R-:W-:Y:S01]  /*b2b0*/  ISETP.GT.U32.AND P1, PT, R2, R235, PT ;  /* 0x000000eb0200720c */ /* 0x000fe20003f24070 */
[----:B------:R-:W-:-:S04]  /*b2c0*/  IMAD.HI.U32 R242, R236, R240, RZ ;  /* 0x000000f0ecf27227 */ /* 0x000fc800078e00ff */
[----:B------:R-:W-:Y:S02]  /*b2d0*/  IMAD.MOV R239, RZ, RZ, -R239 ;  /* 0x000000ffffef7224 */ /* 0x000fe400078e0aef */
[----:B------:R-:W-:Y:S02]  /*b2e0*/  IMAD.MOV R242, RZ, RZ, -R242 ;  /* 0x000000fffff27224 */ /* 0x000fe400078e0af2 */
[----:B------:R-:W-:Y:S02]  /*b2f0*/  IMAD R239, R2, R239, R243 ;  /* 0x000000ef02ef7224 */ /* 0x000fe400078e02f3 */
[----:B------:R-:W-:Y:S01]  /*b300*/  @!P6 IMAD.IADD R234, R234, 0x1, -R2 ;  /* 0x00000001eaeae824 */ /* 0x000fe200078e0a02 */
[----:B------:R-:W-:Y:S01]  /*b310*/  ISETP.GE.AND P6, PT, R244, RZ, PT ;  /* 0x000000fff400720c */ /* 0x000fe20003fc6270 */
[----:B------:R-:W-:Y:S01]  /*b320*/  @!P4 IMAD.MOV R230, RZ, RZ, -R230 ;  /* 0x000000ffffe6c224 */ /* 0x000fe200078e0ae6 */
[----:B------:R-:W-:Y:S01]  /*b330*/  ISETP.GT.U32.AND P4, PT, R232, R128, PT ;  /* 0x00000080e800720c */ /* 0x000fe20003f84070 */
[C---:B------:R-:W-:Y:S01]  /*b340*/  IMAD R240, R2.reuse, R242, R240 ;  /* 0x000000f202f07224 */ /* 0x040fe200078e02f0 */
[C---:B------:R-:W-:Y:S01]  /*b350*/  ISETP.GT.U32.AND P5, PT, R2.reuse, R234, PT ;  /* 0x000000ea0200720c */ /* 0x040fe20003fa4070 */
[----:B------:R-:W-:Y:S01]  /*b360*/  @!P1 IMAD.IADD R235, R235, 0x1, -R2 ;  /* 0x00000001ebeb9824 */ /* 0x000fe200078e0a02 */
[----:B------:R-:W-:Y:S01]  /*b370*/  ISETP.GT.U32.AND P1, PT, R2, R239, PT ;  /* 0x000000ef0200720c */ /* 0x000fe20003f24070 */
[----:B------:R-:W-:-:S04]  /*b380*/  IMAD.HI.U32 R244, R236, R241, RZ ;  /* 0x000000f1ecf47227 */ /* 0x000fc800078e00ff */
[----:B------:R-:W-:Y:S01]  /*b390*/  @!P2 IMAD.MOV R231, RZ, RZ, -R231 ;  /* 0x000000ffffe7a224 */ /* 0x000fe200078e0ae7 */
[C---:B------:R-:W-:Y:S01]  /*b3a0*/  ISETP.GT.U32.AND P2, PT, R2.reuse, R240, PT ;  /* 0x000000f00200720c */ /* 0x040fe20003f44070 */
[----:B------:R-:W-:Y:S02]  /*b3b0*/  IMAD.MOV R244, RZ, RZ, -R244 ;  /* 0x000000fffff47224 */ /* 0x000fe400078e0af4 */
[----:B------:R-:W-:Y:S01]  /*b3c0*/  @!P3 IMAD.MOV R229, RZ, RZ, -R229 ;  /* 0x000000ffffe5b224 */ /* 0x000fe200078e0ae5 */
[----:B------:R-:W-:Y:S01]  /*b3d0*/  ISETP.GE.AND P3, PT, R249, RZ, PT ;  /* 0x000000fff900720c */ /* 0x000fe20003f66270 */
[----:B------:R-:W-:Y:S02]  /*b3e0*/  IMAD R241, R2, R244, R241 ;  /* 0x000000f402f17224 */ /* 0x000fe400078e02f1 */
[----:B------:R-:W-:Y:S02]  /*b3f0*/  VIADD R244, R237, 0x1a ;  /* 0x0000001aedf47836 */ /* 0x000fe40000000000 */
[----:B------:R-:W-:Y:S01]  /*b400*/  @!P4 IMAD.IADD R128, R128, 0x1, -R232 ;  /* 0x000000018080c824 */ /* 0x000fe200078e0ae8 */
[----:B------:R-:W-:Y:S01]  /*b410*/  ISETP.GE.AND P4, PT, R250, RZ, PT ;  /* 0x000000fffa00720c */ /* 0x000fe20003f86270 */
[----:B------:R-:W-:Y:S01]  /*b420*/  @!P1 IMAD.IADD R239, R239, 0x1, -R2 ;  /* 0x00000001efef9824 */ /* 0x000fe200078e0a02 */
[----:B------:R-:W-:Y:S01]  /*b430*/  IABS R242, R244 ;  /* 0x000000f400f27213 */ /* 0x000fe20000000000 */
[----:B------:R-:W-:Y:S01]  /*b440*/  IMAD.MOV.U32 R232, RZ, RZ, R238 ;  /* 0x000000ffffe87224 */ /* 0x000fe200078e00ee */
[----:B------:R-:W-:Y:S01]  /*b450*/  ISETP.GE.AND P1, PT, R237, RZ, PT ;  /* 0x000000ffed00720c */ /* 0x000fe20003f26270 */
[----:B------:R-:W-:Y:S01]  /*b460*/  @!P2 IMAD.IADD R240, R240, 0x1, -R2 ;  /* 0x00000001f0f0a824 */ /* 0x000fe200078e0a02 */
[----:B------:R-:W-:Y:S01]  /*b470*/  ISETP.GT.U32.AND P2, PT, R2, R239, PT ;  /* 0x000000ef0200720c */ /* 0x000fe20003f44070 */
[----:B------:R-:W-:Y:S01]  /*b480*/  @!P6 IMAD.MOV R232, RZ, RZ, -R232 ;  /* 0x000000ffffe8e224 */ /* 0x000fe200078e0ae8 */
[----:B------:R-:W-:Y:S01]  /*b490*/  ISETP.NE.AND P6, PT, R4, RZ, PT ;  /* 0x000000ff0400720c */ /* 0x000fe20003fc5270 */
[----:B------:R-:W-:-:S04]  /*b4a0*/  IMAD.HI.U32 R238, R236, R242, RZ ;  /* 0x000000f2ecee7227 */ /* 0x000fc800078e00ff */
[----:B------:R-:W-:Y:S01]  /*b4b0*/  @!P5 IMAD.IADD R234, R234, 0x1, -R2 ;  /* 0x00000001eaead824 */ /* 0x000fe200078e0a02 */
[----:B------:R-:W-:Y:S01]  /*b4c0*/  ISETP.GE.AND P5, PT, R245, RZ, PT ;  /* 0x000000fff500720c */ /* 0x000fe20003fa6270 */
[----:B------:R-:W-:Y:S01]  /*b4d0*/  @!P3 IMAD.MOV R233, RZ, RZ, -R233 ;  /* 0x000000ffffe9b224 */ /* 0x000fe200078e0ae9 */
[C---:B------:R-:W-:Y:S01]  /*b4e0*/  ISETP.GT.U32.AND P3, PT, R2.reuse, R240, PT ;  /* 0x000000f00200720c */ /* 0x040fe20003f64070 */
[----:B------:R-:W-:Y:S01]  /*b4f0*/  VIADD R249, R237, 0x18 ;  /* 0x00000018edf97836 */ /* 0x000fe20000000000 */
[----:B------:R-:W-:Y:S01]  /*b500*/  IABS R245, R251 ;  /* 0x000000fb00f57213 */ /* 0x000fe20000000000 */
[----:B------:R-:W-:Y:S02]  /*b510*/  IMAD.MOV R238, RZ, RZ, -R238 ;  /* 0x000000ffffee7224 */ /* 0x000fe400078e0aee */
[----:B------:R-:W-:Y:S01]  /*b520*/  @!P4 IMAD.MOV R128, RZ, RZ, -R128 ;  /* 0x000000ffff80c224 */ /* 0x000fe200078e0a80 */
[----:B------:R-:W-:Y:S01]  /*b530*/  IABS R243, R249 ;  /* 0x000000f900f37213 */ /* 0x000fe20000000000 */
[----:B------:R-:W-:Y:S01]  /*b540*/  IMAD R242, R2, R238, R242 ;  /* 0x000000ee02f27224 */ /* 0x000fe200078e02f2 */
[----:B------:R-:W-:Y:S01]  /*b550*/  @!P6 LOP3.LUT R128, RZ, R4, RZ, 0x33, !PT ;  /* 0x00000004ff80e212 */ /* 0x000fe200078e33ff */
[----:B------:R-:W-:Y:S01]  /*b560*/  @!P2 IMAD.IADD R239, R239, 0x1, -R2 ;  /* 0x00000001efefa824 */ /* 0x000fe200078e0a02 */
[----:B------:R-:W-:Y:S01]  /*b570*/  ISETP.GE.AND P6, PT, R248, RZ, PT ;  /* 0x000000fff800720c */ /* 0x000fe20003fc6270 */
[----:B-1----:R-:W-:Y:S01]  /*b580*/  VIADD R154, R237, 0x16 ;  /* 0x00000016ed9a7836 */ /* 0x002fe20000000000 */
[----:B------:R-:W-:Y:S01]  /*b590*/  ISETP.GT.U32.AND P2, PT, R2, R242, PT ;  /* 0x000000f20200720c */ /* 0x000fe20003f44070 */
[----:B------:R-:W-:Y:S01]  /*b5a0*/  IMAD.HI.U32 R4, R236, R243, RZ ;  /* 0x000000f3ec047227 */ /* 0x000fe200078e00ff */
[----:B------:R-:W-:-:S03]  /*b5b0*/  ISETP.GE.AND P4, PT, R247, RZ, PT ;  /* 0x000000fff700720c */ /* 0x000fc60003f86270 */
[----:B------:R-:W-:Y:S01]  /*b5c0*/  @!P5 IMAD.MOV R234, RZ, RZ, -R234 ;  /* 0x000000ffffead224 */ /* 0x000fe200078e0aea */
[----:B------:R-:W-:Y:S01]  /*b5d0*/  ISETP.GT.U32.AND P5, PT, R2, R241, PT ;  /* 0x000000f10200720c */ /* 0x000fe20003fa4070 */
[----:B------:R-:W-:Y:S01]  /*b5e0*/  @!P3 IMAD.IADD R240, R240, 0x1, -R2 ;  /* 0x00000001f0f0b824 */ /* 0x000fe200078e0a02 */
[----:B------:R-:W-:Y:S01]  /*b5f0*/  ISETP.GE.AND P3, PT, R244, RZ, PT ;  /* 0x000000fff400720c */ /* 0x000fe20003f66270 */
[----:B------:R-:W-:Y:S01]  /*b600*/  IMAD.MOV R4, RZ, RZ, -R4 ;  /* 0x000000ffff047224 */ /* 0x000fe200078e0a04 */
[----:B------:R-:W-:Y:S01]  /*b610*/  IABS R244, R154 ;  /* 0x0000009a00f47213 */ /* 0x000fe20000000000 */
[----:B------:R-:W-:Y:S02]  /*b620*/  VIADD R3, R237, 0x12 ;  /* 0x00000012ed037836 */ /* 0x000fe40000000000 */
[----:B------:R-:W-:Y:S02]  /*b630*/  IMAD R243, R2, R4, R243 ;  /* 0x0000000402f37224 */ /* 0x000fe400078e02f3 */
[----:B------:R-:W-:-:S04]  /*b640*/  IMAD.HI.U32 R4, R236, R244, RZ ;  /* 0x000000f4ec047227 */ /* 0x000fc800078e00ff */
[----:B------:R-:W-:Y:S02]  /*b650*/  @!P2 IMAD.IADD R242, R242, 0x1, -R2 ;  /* 0x00000001f2f2a824 */ /* 0x000fe400078e0a02 */
[----:B------:R-:W-:Y:S02]  /*b660*/  IMAD.MOV R4, RZ, RZ, -R4 ;  /* 0x000000ffff047224 */ /* 0x000fe400078e0a04 */
[----:B------:R-:W-:Y:S01]  /*b670*/  @!P1 IMAD.MOV R235, RZ, RZ, -R235 ;  /* 0x000000ffffeb9224 */ /* 0x000fe200078e0aeb */
[----:B------:R-:W-:Y:S01]  /*b680*/  ISETP.GE.AND P1, PT, R246, RZ, PT ;  /* 0x000000fff600720c */ /* 0x000fe20003f26270 */
[----:B------:R-:W-:Y:S01]  /*b690*/  @!P5 IMAD.IADD R241, R241, 0x1, -R2 ;  /* 0x00000001f1f1d824 */ /* 0x000fe200078e0a02 */
[C---:B------:R-:W-:Y:S01]  /*b6a0*/  ISETP.GT.U32.AND P2, PT, R2.reuse, R242, PT ;  /* 0x000000f20200720c */ /* 0x040fe20003f44070 */
[----:B------:R-:W-:Y:S01]  /*b6b0*/  IMAD R244, R2, R4, R244 ;  /* 0x0000000402f47224 */ /* 0x000fe200078e02f4 */
[----:B------:R-:W-:Y:S01]  /*b6c0*/  IABS R246, R3 ;  /* 0x0000000300f67213 */ /* 0x000fe20000000000 */
[----:B------:R-:W-:Y:S01]  /*b6d0*/  IMAD.HI.U32 R4, R236, R245, RZ ;  /* 0x000000f5ec047227 */ /* 0x000fe200078e00ff */
[----:B------:R-:W-:-:S03]  /*b6e0*/  ISETP.GT.U32.AND P5, PT, R2, R241, PT ;  /* 0x000000f10200720c */ /* 0x000fc60003fa4070 */
[----:B------:R-:W-:-:S04]  /*b6f0*/  IMAD.HI.U32 R238, R236, R246, RZ ;  /* 0x000000f6ecee7227 */ /* 0x000fc800078e00ff */
[----:B------:R-:W-:Y:S02]  /*b700*/  IMAD.MOV R4, RZ, RZ, -R4 ;  /* 0x000000ffff047224 */ /* 0x000fe400078e0a04 */
[----:B------:R-:W-:Y:S02]  /*b710*/  IMAD.MOV R238, RZ, RZ, -R238 ;  /* 0x000000ffffee7224 */ /* 0x000fe400078e0aee */
[----:B------:R-:W-:Y:S02]  /*b720*/  IMAD R245, R2, R4, R245 ;  /* 0x0000000402f57224 */ /* 0x000fe400078e02f5 */
[----:B------:R-:W-:Y:S01]  /*b730*/  @!P2 IMAD.IADD R242, R242, 0x1, -R2 ;  /* 0x00000001f2f2a824 */ /* 0x000fe200078e0a02 */
[C---:B------:R-:W-:Y:S01]  /*b740*/  ISETP.GT.U32.AND P2, PT, R2.reuse, R244, PT ;  /* 0x000000f40200720c */ /* 0x040fe20003f44070 */
[C---:B------:R-:W-:Y:S02]  /*b750*/  IMAD R246, R2.reuse, R238, R246 ;  /* 0x000000ee02f67224 */ /* 0x040fe400078e02f6 */
[----:B------:R-:W-:Y:S01]  /*b760*/  @!P1 IMAD.MOV R240, RZ, RZ, -R240 ;  /* 0x000000fffff09224 */ /* 0x000fe200078e0af0 */
[C---:B------:R-:W-:Y:S01]  /*b770*/  ISETP.GT.U32.AND P1, PT, R2.reuse, R245, PT ;  /* 0x000000f50200720c */ /* 0x040fe20003f24070 */
[----:B------:R-:W-:Y:S01]  /*b780*/  @!P5 IMAD.IADD R241, R241, 0x1, -R2 ;  /* 0x00000001f1f1d824 */ /* 0x000fe200078e0a02 */
[C---:B------:R-:W-:Y:S01]  /*b790*/  ISETP.GT.U32.AND P5, PT, R2.reuse, R243, PT ;  /* 0x000000f30200720c */ /* 0x040fe20003fa4070 */
[----:B------:R-:W-:Y:S01]  /*b7a0*/  @!P3 IMAD.MOV R242, RZ, RZ, -R242 ;  /* 0x000000fffff2b224 */ /* 0x000fe200078e0af2 */
[----:B------:R-:W-:Y:S01]  /*b7b0*/  ISETP.GT.U32.AND P3, PT, R2, R246, PT ;  /* 0x000000f60200720c */ /* 0x000fe20003f64070 */
[----:B------:R-:W-:-:S02]  /*b7c0*/  VIADD R5, R237, 0xe ;  /* 0x0000000eed057836 */ /* 0x000fc40000000000 */
[C---:B------:R-:W-:Y:S02]  /*b7d0*/  VIADD R152, R237.reuse, 0x10 ;  /* 0x00000010ed987836 */ /* 0x040fe40000000000 */
[C---:B--2---:R-:W-:Y:S01]  /*b7e0*/  VIADD R166, R237.reuse, 0xc ;  /* 0x0000000ceda67836 */ /* 0x044fe20000000000 */
[----:B------:R-:W-:Y:S01]  /*b7f0*/  IABS R248, R5 ;  /* 0x0000000500f87213 */ /* 0x000fe20000000000 */
[----:B------:R-:W-:Y:S01]  /*b800*/  VIADD R164, R237, 0xa ;  /* 0x0000000aeda47836 */ /* 0x000fe20000000000 */
[----:B------:R-:W-:Y:S01]  /*b810*/  IABS R247, R152 ;  /* 0x0000009800f77213 */ /* 0x000fe20000000000 */
[--C-:B------:R-:W-:Y:S01]  /*b820*/  @!P1 IMAD.IADD R245, R245, 0x1, -R2.reuse ;  /* 0x00000001f5f59824 */ /* 0x100fe200078e0a02 */
[----:B------:R-:W-:Y:S01]  /*b830*/  ISETP.GE.AND P1, PT, R251, RZ, PT ;  /* 0x000000fffb00720c */ /* 0x000fe20003f26270 */
[--C-:B------:R-:W-:Y:S01]  /*b840*/  @!P5 IMAD.IADD R243, R243, 0x1, -R2.reuse ;  /* 0x00000001f3f3d824 */ /* 0x100fe200078e0a02 */
[----:B------:R-:W-:Y:S01]  /*b850*/  ISETP.GE.AND P5, PT, R249, RZ, PT ;  /* 0x000000fff900720c */ /* 0x000fe20003fa6270 */
[----:B------:R-:W-:Y:S01]  /*b860*/  @!P3 IMAD.IADD R246, R246, 0x1, -R2 ;  /* 0x00000001f6f6b824 */ /* 0x000fe200078e0a02 */
[----:B------:R-:W-:Y:S01]  /*b870*/  ISETP.GT.U32.AND P3, PT, R2, R245, PT ;  /* 0x000000f50200720c */ /* 0x000fe20003f64070 */
[----:B------:R-:W-:-:S04]  /*b880*/  IMAD.HI.U32 R249, R236, R248, RZ ;  /* 0x000000f8ecf97227 */ /* 0x000fc800078e00ff */
[----:B------:R-:W-:Y:S01]  /*b890*/  IMAD.MOV R4, RZ, RZ, -R249 ;  /* 0x000000ffff047224 */ /* 0x000fe200078e0af9 */
[----:B------:R-:W-:Y:S01]  /*b8a0*/  IABS R249, R166 ;  /* 0x000000a600f97213 */ /* 0x000fe20000000000 */
[----:B------:R-:W-:-:S04]  /*b8b0*/  IMAD.HI.U32 R250, R236, R247, RZ ;  /* 0x000000f7ecfa7227 */ /* 0x000fc800078e00ff */
[----:B------:R-:W-:Y:S02]  /*b8c0*/  VIADD R160, R237, 0x8 ;  /* 0x00000008eda07836 */ /* 0x000fe40000000000 */
[----:B------:R-:W-:Y:S01]  /*b8d0*/  IMAD.MOV R238, RZ, RZ, -R250 ;  /* 0x000000ffffee7224 */ /* 0x000fe200078e0afa */
[----:B------:R-:W-:Y:S01]  /*b8e0*/  IABS R250, R164 ;  /* 0x000000a400fa7213 */ /* 0x000fe20000000000 */
[----:B------:R-:W-:Y:S01]  /*b8f0*/  IMAD R248, R2, R4, R248 ;  /* 0x0000000402f87224 */ /* 0x000fe200078e02f8 */
[----:B------:R-:W-:Y:S01]  /*b900*/  IABS R251, R160 ;  /* 0x000000a000fb7213 */ /* 0x000fe20000000000 */
[----:B------:R-:W-:-:S04]  /*b910*/  IMAD.HI.U32 R4, R236, R249, RZ ;  /* 0x000000f9ec047227 */ /* 0x000fc800078e00ff */
[----:B------:R-:W-:Y:S01]  /*b920*/  @!P3 IMAD.IADD R245, R245, 0x1, -R2 ;  /* 0x00000001f5f5b824 */ /* 0x000fe200078e0a02 */
[----:B------:R-:W-:Y:S01]  /*b930*/  ISETP.GE.AND P3, PT, R3, RZ, PT ;  /* 0x000000ff0300720c */ /* 0x000fe20003f66270 */
[----:B------:R-:W-:Y:S02]  /*b940*/  IMAD R247, R2, R238, R247 ;  /* 0x000000ee02f77224 */ /* 0x000fe400078e02f7 */
[----:B------:R-:W-:Y:S02]  /*b950*/  IMAD.MOV R4, RZ, RZ, -R4 ;  /* 0x000000ffff047224 */ /* 0x000fe400078e0a04 */
[----:B------:R-:W-:-:S04]  /*b960*/  IMAD.HI.U32 R238, R236, R250, RZ ;  /* 0x000000faecee7227 */ /* 0x000fc800078e00ff */
[----:B------:R-:W-:-:S04]  /*b970*/  IMAD.HI.U32 R3, R236, R251, RZ ;  /* 0x000000fbec037227 */ /* 0x000fc800078e00ff */
[----:B------:R-:W-:Y:S01]  /*b980*/  @!P2 IMAD.IADD R244, R244, 0x1, -R2 ;  /* 0x00000001f4f4a824 */ /* 0x000fe200078e0a02 */
[C---:B------:R-:W-:Y:S01]  /*b990*/  ISETP.GT.U32.AND P2, PT, R2.reuse, R243, PT ;  /* 0x000000f30200720c */ /* 0x040fe20003f44070 */
[C---:B------:R-:W-:Y:S02]  /*b9a0*/  IMAD R249, R2.reuse, R4, R249 ;  /* 0x0000000402f97224 */ /* 0x040fe400078e02f9 */
[----:B------:R-:W-:Y:S02]  /*b9b0*/  IMAD.MOV R4, RZ, RZ, -R238 ;  /* 0x000000ffff047224 */ /* 0x000fe400078e0aee */
[----:B------:R-:W-:Y:S02]  /*b9c0*/  IMAD.MOV R238, RZ, RZ, -R3 ;  /* 0x000000ffffee7224 */ /* 0x000fe400078e0a03 */
[----:B------:R-:W0:Y:S01]  /*b9d0*/  S2R R3, SR_TID.X ;  /* 0x0000000000037919 */ /* 0x000e220000002100 */
[----:B------:R-:W-:Y:S01]  /*b9e0*/  @!P4 IMAD.MOV R239, RZ, RZ, -R239 ;  /* 0x000000ffffefc224 */ /* 0x000fe200078e0aef */
[----:B------:R-:W-:Y:S01]  /*b9f0*/  ISETP.GT.U32.AND P4, PT, R2, R244, PT ;  /* 0x000000f40200720c */ /* 0x000fe20003f84070 */
[----:B------:R-:W-:-:S02]  /*ba00*/  VIADD R162, R237, 0x22 ;  /* 0x00000022eda27836 */ /* 0x000fc40000000000 */
[----:B------:R-:W-:Y:S02]  /*ba10*/  VIADD R156, R237, 0x6 ;  /* 0x00000006ed9c7836 */ /* 0x000fe40000000000 */
[--C-:B------:R-:W-:Y:S01]  /*ba20*/  @!P2 IMAD.IADD R243, R243, 0x1, -R2.reuse ;  /* 0x00000001f3f3a824 */ /* 0x100fe200078e0a02 */
[----:B------:R-:W-:Y:S01]  /*ba30*/  ISETP.GT.U32.AND P2, PT, R2, R247, PT ;  /* 0x000000f70200720c */ /* 0x000fe20003f44070 */
[----:B------:R-:W-:Y:S01]  /*ba40*/  @!P6 IMAD.MOV R241, RZ, RZ, -R241 ;  /* 0x000000fffff1e224 */ /* 0x000fe200078e0af1 */
[----:B------:R-:W-:Y:S01]  /*ba50*/  ISETP.GE.AND P6, PT, R154, RZ, PT ;  /* 0x000000ff9a00720c */ /* 0x000fe20003fc6270 */
[----:B------:R-:W-:Y:S02]  /*ba60*/  @!P5 IMAD.MOV R243, RZ, RZ, -R243 ;  /* 0x000000fffff3d224 */ /* 0x000fe400078e0af3 */
[----:B------:R-:W-:Y:S02]  /*ba70*/  VIADD R158, R237, 0x4 ;  /* 0x00000004ed9e7836 */ /* 0x000fe40000000000 */
[----:B------:R-:W-:Y:S01]  /*ba80*/  @!P4 IMAD.IADD R244, R244, 0x1, -R2 ;  /* 0x00000001f4f4c824 */ /* 0x000fe200078e0a02 */
[C---:B------:R-:W-:Y:S01]  /*ba90*/  ISETP.GT.U32.AND P4, PT, R2.reuse, R248, PT ;  /* 0x000000f80200720c */ /* 0x040fe20003f84070 */
[C---:B------:R-:W-:Y:S01]  /*baa0*/  IMAD R250, R2.reuse, R4, R250 ;  /* 0x0000000402fa7224 */ /* 0x040fe200078e02fa */
[----:B------:R-:W-:Y:S01]  /*bab0*/  IABS R4, R162 ;  /* 0x000000a200047213 */ /* 0x000fe20000000000 */
[C---:B------:R-:W-:Y:S01]  /*bac0*/  IMAD R251, R2.reuse, R238, R251 ;  /* 0x000000ee02fb7224 */ /* 0x040fe200078e02fb */
[----:B------:R-:W-:Y:S01]  /*bad0*/  IABS R238, R158 ;  /* 0x0000009e00ee7213 */ /* 0x000fe20000000000 */
[----:B------:R-:W-:Y:S01]  /*bae0*/  @!P2 IMAD.IADD R247, R247, 0x1, -R2 ;  /* 0x00000001f7f7a824 */ /* 0x000fe200078e0a02 */
[----:B------:R-:W-:Y:S01]  /*baf0*/  ISETP.GT.U32.AND P2, PT, R2, R246, PT ;  /* 0x000000f60200720c */ /* 0x000fe20003f44070 */
[----:B---3--:R-:W-:-:S04]  /*bb00*/  IMAD.HI.U32 R172, R236, R4, RZ ;  /* 0x00000004ecac7227 */ /* 0x008fc800078e00ff */
[----:B------:R-:W-:-:S04]  /*bb10*/  IMAD.HI.U32 R168, R236, R238, RZ ;  /* 0x000000eeeca87227 */ /* 0x000fc800078e00ff */
[----:B------:R-:W-:Y:S01]  /*bb20*/  @!P4 IMAD.IADD R248, R248, 0x1, -R2 ;  /* 0x00000001f8f8c824 */ /* 0x000fe200078e0a02 */
[----:B0-----:R-:W-:-:S03]  /*bb30*/  SHF.R.U32.HI R3, RZ, 0x6, R3 ;  /* 0x00000006ff037819 */ /* 0x001fc60000011603 */
[----:B------:R-:W-:Y:S01]  /*bb40*/  @!P2 IMAD.IADD R246, R246, 0x1, -R2 ;  /* 0x00000001f6f6a824 */ /* 0x000fe200078e0a02 */
[----:B------:R-:W-:Y:S02]  /*bb50*/  ISETP.GT.U32.AND P5, PT, R2, R248, PT ;  /* 0x000000f80200720c */ /* 0x000fe40003fa4070 */
[----:B------:R-:W-:Y:S02]  /*bb60*/  SGXT.U32 R3, R3, 0x2 ;  /* 0x000000020303781a */ /* 0x000fe40000000000 */
[----:B------:R-:W-:Y:S01]  /*bb70*/  ISETP.GE.AND P2, PT, R152, RZ, PT ;  /* 0x000000ff9800720c */ /* 0x000fe20003f46270 */
[----:B------:R-:W-:Y:S01]  /*bb80*/  VIADD R152, R237, 0x2 ;  /* 0x00000002ed987836 */ /* 0x000fe20000000000 */
[----:B------:R-:W-:Y:S02]  /*bb90*/  LOP3.LUT R3, R3, 0x78, RZ, 0xfc, !PT ;  /* 0x0000007803037812 */ /* 0x000fe400078efcff */
[----:B------:R-:W-:Y:S01]  /*bba0*/  IABS R237, R156 ;  /* 0x0000009c00ed7213 */ /* 0x000fe20000000000 */
[----:B------:R-:W-:Y:S01]  /*bbb0*/  IMAD.MOV R168, RZ, RZ, -R168 ;  /* 0x000000ffffa87224 */ /* 0x000fe200078e0aa8 */
[----:B------:R-:W-:Y:S01]  /*bbc0*/  ISETP.GT.U32.AND P4, PT, R2, R247, PT ;  /* 0x000000f70200720c */ /* 0x000fe20003f84070 */
[----:B------:R-:W-:Y:S01]  /*bbd0*/  IMAD R154, R3, UR8, RZ ;  /* 0x00000008039a7c24 */ /* 0x000fe2000f8e02ff */
[----:B------:R-:W-:Y:S01]  /*bbe0*/  IABS R3, R152 ;  /* 0x0000009800037213 */ /* 0x000fe20000000000 */
[----:B------:R-:W-:Y:S01]  /*bbf0*/  @!P5 IMAD.IADD R248, R248, 0x1, -R2 ;  /* 0x00000001f8f8d824 */ /* 0x000fe200078e0a02 */
[----:B------:R-:W-:Y:S01]  /*bc00*/  ISETP.GE.AND P5, PT, R5, RZ, PT ;  /* 0x000000ff0500720c */ /* 0x000fe20003fa6270 */
[----:B------:R-:W-:-:S04]  /*bc10*/  IMAD.HI.U32 R170, R236, R237, RZ ;  /* 0x000000edecaa7227 */ /* 0x000fc800078e00ff */
[----:B------:R-:W-:Y:S02]  /*bc20*/  IMAD.MOV.U32 R5, RZ, RZ, R3 ;  /* 0x000000ffff057224 */ /* 0x000fe400078e0003 */
[----:B------:R-:W-:Y:S02]  /*bc30*/  IMAD R3, RZ, RZ, -UR8 ;  /* 0x80000008ff037e24 */ /* 0x000fe4000f8e02ff */
[----:B------:R-:W-:-:S04]  /*bc40*/  IMAD.HI.U32 R252, R236, R5, RZ ;  /* 0x00000005ecfc7227 */ /* 0x000fc800078e00ff */
[----:B------:R-:W-:Y:S02]  /*bc50*/  IMAD.MOV R236, RZ, RZ, -R172 ;  /* 0x000000ffffec7224 */ /* 0x000fe400078e0aac */
[----:B------:R-:W-:Y:S01]  /*bc60*/  IMAD R154, R3, 0x4, R154 ;  /* 0x00000004039a7824 */ /* 0x000fe200078e029a */
[----:B------:R-:W2:Y:S01]  /*bc70*/  LDL.LU R172, [R1+0x9d0] ;  /* 0x0009d00001ac7983 */ /* 0x000ea20000300800 */
[----:B------:R-:W-:Y:S02]  /*bc80*/  IMAD.MOV R170, RZ, RZ, -R170 ;  /* 0x000000ffffaa7224 */ /* 0x000fe400078e0aaa */
[----:B------:R-:W-:Y:S01]  /*bc90*/  IMAD.MOV R252, RZ, RZ, -R252 ;  /* 0x000000fffffc7224 */ /* 0x000fe200078e0afc */
[----:B------:R0:W-:Y:S01]  /*bca0*/  STL [R1+0x400], R154 ;  /* 0x0004009a01007387 */ /* 0x0001e20000100800 */
[C---:B------:R-:W-:Y:S02]  /*bcb0*/  IMAD R4, R2.reuse, R236, R4 ;  /* 0x000000ec02047224 */ /* 0x040fe400078e0204 */
[----:B------:R-:W-:-:S02]  /*bcc0*/  IMAD R236, R2, R170, R237 ;  /* 0x000000aa02ec7224 */ /* 0x000fc400078e02ed */
[----:B------:R-:W3:Y:S01]  /*bcd0*/  LDL.LU R170, [R1+0x9cc] ;  /* 0x0009cc0001aa7983 */ /* 0x000ee20000300800 */
[C---:B------:R-:W-:Y:S02]  /*bce0*/  IMAD R237, R2.reuse, R168, R238 ;  /* 0x000000a802ed7224 */ /* 0x040fe400078e02ee */
[C---:B------:R-:W-:Y:S01]  /*bcf0*/  IMAD R238, R2.reuse, R252, R5 ;  /* 0x000000fc02ee7224 */ /* 0x040fe200078e0205 */
[----:B------:R-:W4:Y:S01]  /*bd00*/  LDL.LU R168, [R1+0x9c8] ;  /* 0x0009c80001a87983 */ /* 0x000f220000300800 */
[----:B------:R-:W-:Y:S01]  /*bd10*/  @!P4 IMAD.IADD R247, R247, 0x1, -R2 ;  /* 0x00000001f7f7c824 */ /* 0x000fe200078e0a02 */
[----:B------:R-:W-:Y:S02]  /*bd20*/  ISETP.GT.U32.AND P4, PT, R2, R249, PT ;  /* 0x000000f90200720c */ /* 0x000fe40003f84070 */
[----:B------:R-:W2:Y:S01]  /*bd30*/  LDL.LU R5, [R1+0x9c4] ;  /* 0x0009c40001057983 */ /* 0x000ea20000300800 */
[----:B0-----:R-:W-:-:S10]  /*bd40*/  IMAD R154, R3, 0x4, R154 ;  /* 0x00000004039a7824 */ /* 0x001fd400078e029a */
[----:B------:R-:W-:Y:S01]  /*bd50*/  @!P4 IMAD.IADD R249, R249, 0x1, -R2 ;  /* 0x00000001f9f9c824 */ /* 0x000fe200078e0a02 */
[C---:B------:R-:W-:Y:S01]  /*bd60*/  ISETP.GT.U32.AND P4, PT, R2.reuse, R250, PT ;  /* 0x000000fa0200720c */ /* 0x040fe20003f84070 */
[----:B------:R0:W-:Y:S01]  /*bd70*/  STL [R1+0x408], R154 ;  /* 0x0004089a01007387 */ /* 0x0001e20000100800 */
[----:B------:R-:W-:Y:S01]  /*bd80*/  @!P6 IMAD.MOV R244, RZ, RZ, -R244 ;  /* 0x000000fffff4e224 */ /* 0x000fe200078e0af4 */
[----:B------:R-:W-:Y:S01]  /*bd90*/  ISETP.GT.U32.AND P6, PT, R2, R236, PT ;  /* 0x000000ec0200720c */ /* 0x000fe20003fc4070 */
[----:B------:R-:W-:Y:S02]  /*bda0*/  @!P1 IMAD.MOV R245, RZ, RZ, -R245 ;  /* 0x000000fffff59224 */ /* 0x000fe400078e0af5 */
[----:B0-----:R-:W-:-:S07]  /*bdb0*/  IMAD R154, R3, 0x8, R154 ;  /* 0x00000008039a7824 */ /* 0x001fce00078e029a */
[----:B------:R-:W-:Y:S01]  /*bdc0*/  @!P4 IMAD.IADD R250, R250, 0x1, -R2 ;  /* 0x00000001fafac824 */ /* 0x000fe200078e0a02 */
[C---:B------:R-:W-:Y:S01]  /*bdd0*/  ISETP.GT.U32.AND P4, PT, R2.reuse, R251, PT ;  /* 0x000000fb0200720c */ /* 0x040fe20003f84070 */
[----:B------:R0:W-:Y:S01]  /*bde0*/  STL [R1+0x3f8], R154 ;  /* 0x0003f89a01007387 */ /* 0x0001e20000100800 */
[----:B------:R-:W-:Y:S02]  /*bdf0*/  @!P2 IMAD.MOV R247, RZ, RZ, -R247 ;  /* 0x000000fffff7a224 */ /* 0x000fe400078e0af7 */
[C---:B------:R-:W-:Y:S02]  /*be00*/  ISETP.GT.U32.AND P1, PT, R2.reuse, R250, PT ;  /* 0x000000fa0200720c */ /* 0x040fe40003f24070 */
[----:B------:R-:W-:Y:S01]  /*be10*/  ISETP.GT.U32.AND P2, PT, R2, R237, PT ;  /* 0x000000ed0200720c */ /* 0x000fe20003f44070 */
[----:B0-----:R-:W-:-:S05]  /*be20*/  IMAD R154, R3, 0x4, R154 ;  /* 0x00000004039a7824 */ /* 0x001fca00078e029a */
[----:B------:R0:W-:Y:S01]  /*be30*/  STL [R1+0x3bc], R154 ;  /* 0x0003bc9a01007387 */ /* 0x0001e20000100800 */
[----:B------:R-:W-:Y:S01]  /*be40*/  @!P4 IMAD.IADD R251, R251, 0x1, -R2 ;  /* 0x00000001fbfbc824 */ /* 0x000fe200078e0a02 */
[C---:B------:R-:W-:Y:S01]  /*be50*/  ISETP.GT.U32.AND P4, PT, R2.reuse, R249, PT ;  /* 0x000000f90200720c */ /* 0x040fe20003f84070 */
[----:B------:R-:W-:Y:S01]  /*be60*/  @!P5 IMAD.MOV R248, RZ, RZ, -R248 ;  /* 0x000000fffff8d224 */ /* 0x000fe200078e0af8 */
[----:B------:R-:W-:Y:S01]  /*be70*/  ISETP.GT.U32.AND P5, PT, R2, R238, PT ;  /* 0x000000ee0200720c */ /* 0x000fe20003fa4070 */
[----:B------:R-:W-:Y:S02]  /*be80*/  @!P6 IMAD.IADD R236, R236, 0x1, -R2 ;  /* 0x00000001ecece824 */ /* 0x000fe400078e0a02 */
[----:B0-----:R-:W-:Y:S02]  /*be90*/  IMAD R154, R3, 0x4, R154 ;  /* 0x00000004039a7824 */ /* 0x001fe400078e029a */
[----:B------:R-:W-:-:S03]  /*bea0*/  @!P1 IMAD.IADD R250, R250, 0x1, -R2 ;  /* 0x00000001fafa9824 */ /* 0x000fc600078e0a02 */
[----:B------:R0:W-:Y:S01]  /*beb0*/  STL [R1+0x3c0], R154 ;  /* 0x0003c09a01007387 */ /* 0x0001e20000100800 */
[C---:B------:R-:W-:Y:S01]  /*bec0*/  ISETP.GT.U32.AND P1, PT, R2.reuse, R4, PT ;  /* 0x000000040200720c */ /* 0x040fe20003f24070 */
[----:B------:R-:W-:Y:S01]  /*bed0*/  @!P2 IMAD.IADD R237, R237, 0x1, -R2 ;  /* 0x00000001ededa824 */ /* 0x000fe200078e0a02 */
[C---:B------:R-:W-:Y:S01]  /*bee0*/  ISETP.GT.U32.AND P2, PT, R2.reuse, R236, PT ;  /* 0x000000ec0200720c */ /* 0x040fe20003f44070 */
[----:B------:R-:W-:Y:S02]  /*bef0*/  @!P3 IMAD.MOV R246, RZ, RZ, -R246 ;  /* 0x000000fffff6b224 */ /* 0x000fe400078e0af6 */
[----:B0-----:R-:W-:Y:S01]  /*bf00*/  IMAD R154, R3, 0x8, R154 ;  /* 0x00000008039a7824 */ /* 0x001fe200078e029a */
[----:B------:R-:W-:-:S04]  /*bf10*/  ISETP.GT.U32.AND P3, PT, R2, R251, PT ;  /* 0x000000fb0200720c */ /* 0x000fc80003f64070 */
[----:B------:R0:W-:Y:S01]  /*bf20*/  STL [R1+0x3c8], R154 ;  /* 0x0003c89a01007387 */ /* 0x0001e20000100800 */
[--C-:B------:R-:W-:Y:S01]  /*bf30*/  @!P4 IMAD.IADD R249, R249, 0x1, -R2.reuse ;  /* 0x00000001f9f9c824 */ /* 0x100fe200078e0a02 */
[----:B------:R-:W-:Y:S01]  /*bf40*/  ISETP.GE.AND P4, PT, R166, RZ, PT ;  /* 0x000000ffa600720c */ /* 0x000fe20003f86270 */
[----:B------:R-:W-:Y:S02]  /*bf50*/  @!P5 IMAD.IADD R238, R238, 0x1, -R2 ;  /* 0x00000001eeeed824 */ /* 0x000fe400078e0a02 */
[----:B0-----:R-:W-:Y:S01]  /*bf60*/  IMAD R154, R3, 0x4, R154 ;  /* 0x00000004039a7824 */ /* 0x001fe200078e029a */
[----:B------:R-:W-:-:S04]  /*bf70*/  ISETP.GT.U32.AND P5, PT, R2, R237, PT ;  /* 0x000000ed0200720c */ /* 0x000fc80003fa4070 */
[----:B------:R0:W-:Y:S01]  /*bf80*/  STL [R1+0x420], R154 ;  /* 0x0004209a01007387 */ /* 0x0001e20000100800 */
[--C-:B------:R-:W-:Y:S01]  /*bf90*/  @!P1 IMAD.IADD R4, R4, 0x1, -R2.reuse ;  /* 0x0000000104049824 */ /* 0x100fe200078e0a02 */
[----:B------:R-:W-:Y:S01]  /*bfa0*/  ISETP.GT.U32.AND P1, PT, R2, R238, PT ;  /* 0x000000ee0200720c */ /* 0x000fe20003f24070 */
[----:B------:R-:W-:Y:S01]  /*bfb0*/  @!P2 IMAD.IADD R236, R236, 0x1, -R2 ;  /* 0x00000001ececa824 */ /* 0x000fe200078e0a02 */
[----:B------:R-:W-:Y:S01]  /*bfc0*/  ISETP.GE.AND P2, PT, R156, RZ, PT ;  /* 0x000000ff9c00720c */ /* 0x000fe20003f46270 */
[----:B0-----:R-:W-:Y:S02]  /*bfd0*/  IMAD R154, R3, 0x4, R154 ;  /* 0x00000004039a7824 */ /* 0x001fe400078e029a */
[----:B------:R-:W-:-:S03]  /*bfe0*/  @!P3 IMAD.IADD R251, R251, 0x1, -R2 ;  /* 0x00000001fbfbb824 */ /* 0x000fc600078e0a02 */
[----:B------:R0:W-:Y:S01]  /*bff0*/  STL [R1+0x3c4], R154 ;  /* 0x0003c49a01007387 */ /* 0x0001e20000100800 */
[----:B------:R-:W-:Y:S01]  /*c000*/  ISETP.GE.AND P3, PT, R164, RZ, PT ;  /* 0x000000ffa400720c */ /* 0x000fe20003f66270 */
[----:B------:R-:W-:Y:S01]  /*c010*/  @!P4 IMAD.MOV R249, RZ, RZ, -R249 ;  /* 0x000000fffff9c224 */ /* 0x000fe200078e0af9 */
[----:B------:R-:W-:Y:S01]  /*c020*/  ISETP.GE.AND P6, PT, R162, RZ, PT ;  /* 0x000000ffa200720c */ /* 0x000fe20003fc6270 */
[----:B0-----:R-:W-:-:S04]  /*c030*/  IMAD R154, R3, 0x8, R154 ;  /* 0x00000008039a7824 */ /* 0x001fc800078e029a */
[----:B------:R-:W-:Y:S01]  /*c040*/  IMAD R164, R3, 0x4, R154 ;  /* 0x0000000403a47824 */ /* 0x000fe200078e029a */
[----:B------:R0:W-:Y:S01]  /*c050*/  STL [R1+0x438], R154 ;  /* 0x0004389a01007387 */ /* 0x0001e20000100800 */
[----:B------:R-:W-:Y:S01]  /*c060*/  ISETP.GE.AND P4, PT, R160, RZ, PT ;  /* 0x000000ffa000720c */ /* 0x000fe20003f86270 */
[----:B------:R-:W-:Y:S02]  /*c070*/  @!P5 IMAD.IADD R237, R237, 0x1, -R2 ;  /* 0x00000001ededd824 */ /* 0x000fe400078e0a02 */
[----:B------:R-:W3:Y:S01]  /*c080*/  LDL.LU R162, [R1+0x1c] ;  /* 0x00001c0001a27983 */ /* 0x000ee20000300800 */
[----:B------:R-:W-:-:S03]  /*c090*/  ISETP.GE.AND P5, PT, R158, RZ, PT ;  /* 0x000000ff9e00720c */ /* 0x000fc60003fa6270 */
[----:B------:R1:W-:Y:S01]  /*c0a0*/  STL [R1+0x440], R164 ;  /* 0x000440a401007387 */ /* 0x0003e20000100800 */
[----:B------:R-:W-:-:S03]  /*c0b0*/  @!P1 IMAD.IADD R238, R238, 0x1, -R2 ;  /* 0x00000001eeee9824 */ /* 0x000fc600078e0a02 */
[----:B------:R-:W4:Y:S01]  /*c0c0*/  LDL.LU R160, [R1+0x18] ;  /* 0x0000180001a07983 */ /* 0x000f220000300800 */
[----:B------:R-:W-:-:S03]  /*c0d0*/  ISETP.GE.AND P1, PT, R152, RZ, PT ;  /* 0x000000ff9800720c */ /* 0x000fc60003f26270 */
[----:B------:R-:W4:Y:S01]  /*c0e0*/  LDL.LU R158, [R1+0x14] ;  /* 0x00001400019e7983 */ /* 0x000f220000300800 */
[C---:B--2---:R-:W-:Y:S01]  /*c0f0*/  IMAD.SHL.U32 R156, R5.reuse, 0x10, RZ ;  /* 0x00000010059c7824 */ /* 0x044fe200078e00ff */
[----:B------:R-:W-:-:S04]  /*c100*/  LOP3.LUT R5, R5, 0x3f, RZ, 0xc0, !PT ;  /* 0x0000003f05057812 */ /* 0x000fc800078ec0ff */
[----:B------:R-:W-:Y:S02]  /*c110*/  LOP3.LUT R166, R156, 0x70, RZ, 0xc0, !PT ;  /* 0x000000709ca67812 */ /* 0x000fe400078ec0ff */
[----:B------:R-:W2:Y:S03]  /*c120*/  LDL.LU R156, [R1+0x10] ;  /* 0x00001000019c7983 */ /* 0x000ea60000300800 */
[----:B------:R-:W-:Y:S01]  /*c130*/  IMAD R5, R5, 0x80, R166 ;  /* 0x0000008005057824 */ /* 0x000fe200078e02a6 */
[----:B0-----:R-:W2:Y:S04]  /*c140*/  LDL.LU R154, [R1+0xc] ;  /* 0x00000c00019a7983 */ /* 0x001ea80000300800 */
[----:B------:R-:W2:Y:S04]  /*c150*/  LDL.LU R152, [R1+0x8] ;  /* 0x0000080001987983 */ /* 0x000ea80000300800 */
[----:B------:R-:W2:Y:S04]  /*c160*/  LDL.LU R252, [R1+0x4] ;  /* 0x0000040001fc7983 */ /* 0x000ea80000300800 */
[----:B------:R-:W2:Y:S04]  /*c170*/  LDL.LU R166, [R1+0x9c0] ;  /* 0x0009c00001a67983 */ /* 0x000ea80000300800 */
[----:B------:R-:W3:Y:S01]  /*c180*/  LDL.LU R5, [R1+0x9bc] ;  /* 0x0009bc0001057983 */ /* 0x000ee20000300800 */
[----:B------:R-:W-:Y:S01]  /*c190*/  @!P3 IMAD.MOV R250, RZ, RZ, -R250 ;  /* 0x000000fffffab224 */ /* 0x000fe200078e0afa */
[----:B------:R-:W-:-:S13]  /*c1a0*/  ISETP.GT.U32.AND P3, PT, R2, R4, PT ;  /* 0x000000040200720c */ /* 0x000fda0003f64070 */
[----:B------:R-:W-:Y:S02]  /*c1b0*/  @!P3 IMAD.IADD R4, R4, 0x1, -R2 ;  /* 0x000000010404b824 */ /* 0x000fe400078e0a02 */
[----:B------:R-:W0:Y:S01]  /*c1c0*/  S2R R2, SR_TID.X ;  /* 0x0000000000027919 */ /* 0x000e220000002100 */
[----:B-1----:R-:W-:-:S05]  /*c1d0*/  IMAD R164, R3, 0x4, R164 ;  /* 0x0000000403a47824 */ /* 0x002fca00078e02a4 */
[----:B------:R1:W-:Y:S01]  /*c1e0*/  STL [R1+0x448], R164 ;  /* 0x000448a401007387 */ /* 0x0003e20000100800 */
[----:B------:R-:W-:Y:S02]  /*c1f0*/  @!P4 IMAD.MOV R251, RZ, RZ, -R251 ;  /* 0x000000fffffbc224 */ /* 0x000fe400078e0afb */
[----:B-1----:R-:W-:-:S05]  /*c200*/  IMAD R164, R3, 0x8, R164 ;  /* 0x0000000803a47824 */ /* 0x002fca00078e02a4 */
[----:B------:R1:W-:Y:S01]  /*c210*/  STL [R1+0x458], R164 ;  /* 0x000458a401007387 */ /* 0x0003e20000100800 */
[----:B0-----:R-:W-:Y:S01]  /*c220*/  LOP3.LUT R2, R2, 0x7f, RZ, 0xc0, !PT ;  /* 0x0000007f02027812 */ /* 0x001fe200078ec0ff */
[----:B-1----:R-:W-:-:S04]  /*c230*/  IMAD R164, R3, 0x4, R164 ;  /* 0x0000000403a47824 */ /* 0x002fc800078e02a4 */
[----:B------:R-:W-:Y:S01]  /*c240*/  IMAD R2, R2, UR16, RZ ;  /* 0x0000001002027c24 */ /* 0x000fe2000f8e02ff */
[----:B------:R-:W-:Y:S04]  /*c250*/  STL [R1+0x460], R164 ;  /* 0x000460a401007387 */ /* 0x000fe80000100800 */
[----:B------:R-:W-:Y:S01]  /*c260*/  IADD3 R2, P4, R2, UR4, RZ ;  /* 0x0000000402027c10 */ /* 0x000fe2000ff9e0ff */
[----:B------:R-:W-:Y:S01]  /*c270*/  IMAD R3, R3, 0x4, R164 ;  /* 0x0000000403037824 */ /* 0x000fe200078e02a4 */
[----:B------:R-:W-:-:S03]  /*c280*/  ULDC UR4, c[0x0][0x240] ;  /* 0x0000900000047ab9 */ /* 0x000fc60000000800 */
[----:B------:R0:W-:Y:S04]  /*c290*/  STL [R1+0x970], R2 ;  /* 0x0009700201007387 */ /* 0x0001e80000100800 */
[----:B0-----:R-:W2:Y:S04]  /*c2a0*/  LDL.LU R2, [R1] ;  /* 0x0000000001027983 */ /* 0x001ea80000300800 */
[----:B------:R-:W2:Y:S01]  /*c2b0*/  LDL.LU R164, [R1+0x9b8] ;  /* 0x0009b80001a47983 */ /* 0x000ea20000300800 */
[----:B---3--:R-:W-:Y:S02]  /*c2c0*/  ISETP.NE.AND P3, PT, R5, RZ, PT ;  /* 0x000000ff0500720c */ /* 0x008fe40003f65270 */
[----:B------:R-:W-:-:S04]  /*c2d0*/  LOP3.LUT R5, RZ, R5, RZ, 0x33, !PT ;  /* 0x00000005ff057212 */ /* 0x000fc800078e33ff */
[C---:B------:R-:W-:Y:S02]  /*c2e0*/  SEL R162, R5.reuse, R162, !P3 ;  /* 0x000000a205a27207 */ /* 0x040fe40005800000 */
[C---:B----4-:R-:W-:Y:S02]  /*c2f0*/  SEL R160, R5.reuse, R160, !P3 ;  /* 0x000000a005a07207 */ /* 0x050fe40005800000 */
[C---:B------:R-:W-:Y:S01]  /*c300*/  SEL R158, R5.reuse, R158, !P3 ;  /* 0x0000009e059e7207 */ /* 0x040fe20005800000 */
[----:B------:R0:W-:Y:S01]  /*c310*/  STL [R1+0x13c], R162 ;  /* 0x00013ca201007387 */ /* 0x0001e20000100800 */
[C---:B--2---:R-:W-:Y:S02]  /*c320*/  SEL R156, R5.reuse, R156, !P3 ;  /* 0x0000009c059c7207 */ /* 0x044fe40005800000 */
[C---:B------:R-:W-:Y:S02]  /*c330*/  SEL R154, R5.reuse, R154, !P3 ;  /* 0x0000009a059a7207 */ /* 0x040fe40005800000 */
[C---:B------:R-:W-:Y:S01]  /*c340*/  SEL R152, R5.reuse, R152, !P3 ;  /* 0x0000009805987207 */ /* 0x040fe20005800000 */
[----:B0-----:R-:W2:Y:S04]  /*c350*/  LDL.LU R162, [R1+0x9b4] ;  /* 0x0009b40001a27983 */ /* 0x001ea80000300800 */
[----:B------:R0:W-:Y:S01]  /*c360*/  STL [R1+0x138], R160 ;  /* 0x000138a001007387 */ /* 0x0001e20000100800 */
[----:B------:R-:W-:-:S03]  /*c370*/  SEL R252, R5, R252, !P3 ;  /* 0x000000fc05fc7207 */ /* 0x000fc60005800000 */
[----:B0-----:R-:W3:Y:S04]  /*c380*/  LDL.LU R160, [R1+0x9b0] ;  /* 0x0009b00001a07983 */ /* 0x001ee80000300800 */
[----:B------:R0:W-:Y:S04]  /*c390*/  STL [R1+0x134], R158 ;  /* 0x0001349e01007387 */ /* 0x0001e80000100800 */
[----:B0-----:R-:W4:Y:S04]  /*c3a0*/  LDL.LU R158, [R1+0x9ac] ;  /* 0x0009ac00019e7983 */ /* 0x001f280000300800 */
[----:B------:R0:W-:Y:S04]  /*c3b0*/  STL [R1+0x130], R156 ;  /* 0x0001309c01007387 */ /* 0x0001e80000100800 */
[----:B0-----:R-:W2:Y:S04]  /*c3c0*/  LDL.LU R156, [R1+0x9a8] ;  /* 0x0009a800019c7983 */ /* 0x001ea80000300800 */
[----:B------:R0:W-:Y:S04]  /*c3d0*/  STL [R1+0x12c], R154 ;  /* 0x00012c9a01007387 */ /* 0x0001e80000100800 */
[----:B0-----:R-:W3:Y:S04]  /*c3e0*/  LDL.LU R154, [R1+0x9a4] ;  /* 0x0009a400019a7983 */ /* 0x001ee80000300800 */
[----:B------:R0:W-:Y:S04]  /*c3f0*/  STL [R1+0x128], R152 ;  /* 0x0001289801007387 */ /* 0x0001e80000100800 */
[----:B0-----:R-:W4:Y:S04]  /*c400*/  LDL.LU R152, [R1+0x9a0] ;  /* 0x0009a00001987983 */ /* 0x001f280000300800 */
[----:B------:R0:W-:Y:S04]  /*c410*/  STL [R1+0x124], R252 ;  /* 0x000124fc01007387 */ /* 0x0001e80000100800 */
[----:B0-----:R-:W2:Y:S01]  /*c420*/  LDL.LU R252, [R1+0x99c] ;  /* 0x00099c0001fc7983 */ /* 0x001ea20000300800 */
[----:B------:R-:W-:-:S05]  /*c430*/  SEL R2, R5, R2, !P3 ;  /* 0x0000000205027207 */ /* 0x000fca0005800000 */
[----:B------:R2:W-:Y:S01]  /*c440*/  STL [R1+0x120], R2 ;  /* 0x0001200201007387 */ /* 0x0005e20000100800 */
[C---:B------:R-:W-:Y:S02]  /*c450*/  SEL R220, R5.reuse, R220, !P3 ;  /* 0x000000dc05dc7207 */ /* 0x040fe40005800000 */
[C---:B------:R-:W-:Y:S02]  /*c460*/  SEL R222, R5.reuse, R222, !P3 ;  /* 0x000000de05de7207 */ /* 0x040fe40005800000 */
[C---:B------:R-:W-:Y:S02]  /*c470*/  SEL R224, R5.reuse, R224, !P3 ;  /* 0x000000e005e07207 */ /* 0x040fe40005800000 */
[C---:B------:R-:W-:Y:S02]  /*c480*/  SEL R226, R5.reuse, R226, !P3 ;  /* 0x000000e205e27207 */ /* 0x040fe40005800000 */
[C---:B------:R-:W-:Y:S02]  /*c490*/  SEL R153, R5.reuse, R153, !P3 ;  /* 0x0000009905997207 */ /* 0x040fe40005800000 */
[----:B------:R-:W-:-:S02]  /*c4a0*/  SEL R157, R5, R157, !P3 ;  /* 0x0000009d059d7207 */ /* 0x000fc40005800000 */
[C---:B------:R-:W-:Y:S02]  /*c4b0*/  SEL R161, R5.reuse, R161, !P3 ;  /* 0x000000a105a17207 */ /* 0x040fe40005800000 */
[C---:B------:R-:W-:Y:S02]  /*c4c0*/  SEL R165, R5.reuse, R165, !P3 ;  /* 0x000000a505a57207 */ /* 0x040fe40005800000 */
[C---:B------:R-:W-:Y:S02]  /*c4d0*/  SEL R169, R5.reuse, R169, !P3 ;  /* 0x000000a905a97207 */ /* 0x040fe40005800000 */
[C---:B--2---:R-:W-:Y:S02]  /*c4e0*/  SEL R2, R5.reuse, R252, !P3 ;  /* 0x000000fc05027207 */ /* 0x044fe40005800000 */
[----:B------:R-:W-:-:S03]  /*c4f0*/  SEL R252, R5, R66, !P3 ;  /* 0x0000004205fc7207 */ /* 0x000fc60005800000 */
[----:B------:R0:W-:Y:S04]  /*c500*/  STL [R1+0x11c], R2 ;  /* 0x00011c0201007387 */ /* 0x0001e80000100800 */
[----:B------:R1:W-:Y:S01]  /*c510*/  STL [R1+0x118], R252 ;  /* 0x000118fc01007387 */ /* 0x0003e20000100800 */
[C---:B0-----:R-:W-:Y:S02]  /*c520*/  SEL R2, R5.reuse, R68, !P3 ;  /* 0x0000004405027207 */ /* 0x041fe40005800000 */
[----:B-1----:R-:W-:-:S03]  /*c530*/  SEL R252, R5, R70, !P3 ;  /* 0x0000004605fc7207 */ /* 0x002fc60005800000 */
        /* <DEDUP_REMOVED lines=30> */
[----:B0-----:R-:W-:-:S05]  /*c720*/  SEL R2, R5, R100, !P3 ;  /* 0x0000006405027207 */ /* 0x001fca0005800000 */
[----:B------:R0:W-:Y:S01]  /*c730*/  STL [R1+0xd4], R2 ;  /* 0x0000d40201007387 */ /* 0x0001e20000100800 */
[C---:B-1----:R-:W-:Y:S02]  /*c740*/  SEL R252, R5.reuse, R114, !P3 ;  /* 0x0000007205fc7207 */ /* 0x042fe40005800000 */
[----:B0-----:R-:W-:-:S05]  /*c750*/  SEL R2, R5, R112, !P3 ;  /* 0x0000007005027207 */ /* 0x001fca0005800000 */
        /* <DEDUP_REMOVED lines=35> */
[----:B----4-:R-:W-:-:S03]  /*c990*/  SEL R252, R5, R152, !P3 ;  /* 0x0000009805fc7207 */ /* 0x010fc60005800000 */
[----:B------:R0:W-:Y:S01]  /*c9a0*/  STL [R1+0x88], R2 ;  /* 0x0000880201007387 */ /* 0x0001e20000100800 */
[C---:B---3--:R-:W-:Y:S02]  /*c9b0*/  SEL R152, R5.reuse, R154, !P3 ;  /* 0x0000009a05987207 */ /* 0x048fe40005800000 */
[C---:B------:R-:W-:Y:S01]  /*c9c0*/  SEL R154, R5.reuse, R158, !P3 ;  /* 0x0000009e059a7207 */ /* 0x040fe20005800000 */
[----:B------:R-:W-:Y:S01]  /*c9d0*/  STL [R1+0x84], R252 ;  /* 0x000084fc01007387 */ /* 0x000fe20000100800 */
[----:B0-----:R-:W-:-:S03]  /*c9e0*/  SEL R2, R5, R156, !P3 ;  /* 0x0000009c05027207 */ /* 0x001fc60005800000 */
[----:B------:R0:W-:Y:S04]  /*c9f0*/  STL [R1+0x80], R152 ;  /* 0x0000809801007387 */ /* 0x0001e80000100800 */
[----:B------:R1:W-:Y:S01]  /*ca00*/  STL [R1+0x7c], R2 ;  /* 0x00007c0201007387 */ /* 0x0003e20000100800 */
[----:B0-----:R-:W-:-:S03]  /*ca10*/  SEL R152, R5, R160, !P3 ;  /* 0x000000a005987207 */ /* 0x001fc60005800000 */
[----:B------:R0:W-:Y:S01]  /*ca20*/  STL [R1+0x78], R154 ;  /* 0x0000789a01007387 */ /* 0x0001e20000100800 */
[----:B-1----:R-:W-:-:S03]  /*ca30*/  SEL R2, R5, R162, !P3 ;  /* 0x000000a205027207 */ /* 0x002fc60005800000 */
        /* <DEDUP_REMOVED lines=39> */
[C---:B-1----:R-:W-:Y:S01]  /*ccb0*/  SEL R152, R5.reuse, R202, !P3 ;  /* 0x000000ca05987207 */ /* 0x042fe20005800000 */
[----:B------:R-:W1:Y:S02]  /*ccc0*/  S2R R156, SR_TID.X ;  /* 0x00000000009c7919 */ /* 0x000e640000002100 */
[----:B------:R2:W-:Y:S01]  /*ccd0*/  STL [R1+0x24], R154 ;  /* 0x0000249a01007387 */ /* 0x0005e20000100800 */
[----:B0-----:R-:W-:-:S03]  /*cce0*/  SEL R2, R5, R204, !P3 ;  /* 0x000000cc05027207 */ /* 0x001fc60005800000 */
[----:B------:R0:W-:Y:S01]  /*ccf0*/  STL [R1+0x20], R152 ;  /* 0x0000209801007387 */ /* 0x0001e20000100800 */
[----:B--2---:R-:W-:-:S03]  /*cd00*/  SEL R154, R5, R206, !P3 ;  /* 0x000000ce059a7207 */ /* 0x004fc60005800000 */
        /* <DEDUP_REMOVED lines=8> */
[----:B------:R-:W-:Y:S01]  /*cd90*/  STL [R1+0xc], R154 ;  /* 0x00000c9a01007387 */ /* 0x000fe20000100800 */
[----:B0-----:R-:W-:-:S03]  /*cda0*/  SEL R2, R5, R216, !P3 ;  /* 0x000000d805027207 */ /* 0x001fc60005800000 */
[----:B------:R-:W2:Y:S04]  /*cdb0*/  LDL.LU R216, [R1+0x13c] ;  /* 0x00013c0001d87983 */ /* 0x000ea80000300800 */
[----:B------:R-:W-:Y:S04]  /*cdc0*/  STL [R1+0x8], R152 ;  /* 0x0000089801007387 */ /* 0x000fe80000100800 */
[----:B------:R-:W3:Y:S04]  /*cdd0*/  LDL.LU R212, [R1+0x138] ;  /* 0x0001380001d47983 */ /* 0x000ee80000300800 */
[----:B------:R0:W-:Y:S04]  /*cde0*/  STL [R1+0x4], R2 ;  /* 0x0000040201007387 */ /* 0x0001e80000100800 */
[----:B------:R-:W4:Y:S04]  /*cdf0*/  LDL.LU R208, [R1+0x134] ;  /* 0x0001340001d07983 */ /* 0x000f280000300800 */
[----:B------:R-:W2:Y:S04]  /*ce00*/  LDL.LU R252, [R1+0x128] ;  /* 0x0001280001fc7983 */ /* 0x000ea80000300800 */
[----:B------:R-:W4:Y:S04]  /*ce10*/  LDL.LU R206, [R1+0x124] ;  /* 0x0001240001ce7983 */ /* 0x000f280000300800 */
[----:B------:R-:W4:Y:S04]  /*ce20*/  LDL.LU R204, [R1+0x120] ;  /* 0x0001200001cc7983 */ /* 0x000f280000300800 */
[----:B------:R-:W4:Y:S01]  /*ce30*/  LDL.LU R202, [R1+0x11c] ;  /* 0x00011c0001ca7983 */ /* 0x000f220000300800 */
[----:B0-----:R-:W-:-:S03]  /*ce40*/  SEL R2, R5, R218, !P3 ;  /* 0x000000da05027207 */ /* 0x001fc60005800000 */
[----:B------:R-:W4:Y:S04]  /*ce50*/  LDL.LU R200, [R1+0x118] ;  /* 0x0001180001c87983 */ /* 0x000f280000300800 */
[----:B------:R-:W4:Y:S04]  /*ce60*/  LDL.LU R198, [R1+0x114] ;  /* 0x0001140001c67983 */ /* 0x000f280000300800 */
[----:B------:R-:W4:Y:S04]  /*ce70*/  LDL.LU R192, [R1+0x110] ;  /* 0x0001100001c07983 */ /* 0x000f280000300800 */
[----:B------:R-:W4:Y:S04]  /*ce80*/  LDL.LU R186, [R1+0x10c] ;  /* 0x00010c0001ba7983 */ /* 0x000f280000300800 */
[----:B------:R-:W4:Y:S04]  /*ce90*/  LDL.LU R180, [R1+0x108] ;  /* 0x0001080001b47983 */ /* 0x000f280000300800 */
[----:B------:R-:W4:Y:S01]  /*cea0*/  LDL.LU R174, [R1+0x104] ;  /* 0x0001040001ae7983 */ /* 0x000f220000300800 */
[----:B-1----:R-:W-:-:S03]  /*ceb0*/  LOP3.LUT R156, R156, 0x7f, RZ, 0xc0, !PT ;  /* 0x0000007f9c9c7812 */ /* 0x002fc600078ec0ff */
[----:B------:R-:W4:Y:S04]  /*cec0*/  LDL.LU R168, [R1+0x100] ;  /* 0x0001000001a87983 */ /* 0x000f280000300800 */
[----:B------:R-:W4:Y:S04]  /*ced0*/  LDL.LU R162, [R1+0xfc] ;  /* 0x0000fc0001a27983 */ /* 0x000f280000300800 */
[----:B------:R-:W-:Y:S04]  /*cee0*/  STL [R1+0x974], R2 ;  /* 0x0009740201007387 */ /* 0x000fe80000100800 */
[----:B------:R-:W-:Y:S04]  /*cef0*/  STL [R1+0x978], R220 ;  /* 0x000978dc01007387 */ /* 0x000fe80000100800 */
[----:B------:R-:W-:Y:S01]  /*cf00*/  STL [R1+0x97c], R222 ;  /* 0x00097cde01007387 */ /* 0x000fe20000100800 */
[----:B------:R-:W-:-:S03]  /*cf10*/  IMAD R156, R156, UR16, RZ ;  /* 0x000000109c9c7c24 */ /* 0x000fc6000f8e02ff */
[----:B------:R-:W-:Y:S04]  /*cf20*/  STL [R1+0x980], R224 ;  /* 0x000980e001007387 */ /* 0x000fe80000100800 */
[----:B------:R0:W-:Y:S01]  /*cf30*/  STL [R1+0x984], R226 ;  /* 0x000984e201007387 */ /* 0x0001e20000100800 */
[C---:B------:R-:W-:Y:S02]  /*cf40*/  SEL R68, R5.reuse, R0, !P3 ;  /* 0x0000000005447207 */ /* 0x040fe40005800000 */
[----:B------:R-:W-:Y:S01]  /*cf50*/  LEA.HI.X.SX32 R0, R156, UR5, 0x1, P4 ;  /* 0x000000059c007c11 */ /* 0x000fe2000a0f0eff */
[----:B------:R-:W-:Y:S01]  /*cf60*/  @!P6 IMAD.MOV R4, RZ, RZ, -R4 ;  /* 0x000000ffff04e224 */ /* 0x000fe200078e0a04 */
[C---:B------:R-:W-:Y:S01]  /*cf70*/  SEL R66, R5.reuse, R6, !P3 ;  /* 0x0000000605427207 */ /* 0x040fe20005800000 */
[----:B0-----:R-:W3:Y:S01]  /*cf80*/  LDL.LU R226, [R1+0x12c] ;  /* 0x00012c0001e27983 */ /* 0x001ee20000300800 */
[----:B------:R-:W-:-:S02]  /*cf90*/  SEL R190, R5, R10, !P3 ;  /* 0x0000000a05be7207 */ /* 0x000fc40005800000 */
[C---:B------:R-:W-:Y:S01]  /*cfa0*/  SEL R188, R5.reuse, R8, !P3 ;  /* 0x0000000805bc7207 */ /* 0x040fe20005800000 */
[----:B------:R0:W-:Y:S01]  /*cfb0*/  STL [R1+0x988], R153 ;  /* 0x0009889901007387 */ /* 0x0001e20000100800 */
[C---:B------:R-:W-:Y:S02]  /*cfc0*/  SEL R182, R5.reuse, R20, !P3 ;  /* 0x0000001405b67207 */ /* 0x040fe40005800000 */
[C---:B------:R-:W-:Y:S02]  /*cfd0*/  SEL R178, R5.reuse, R19, !P3 ;  /* 0x0000001305b27207 */ /* 0x040fe40005800000 */
[C---:B------:R-:W-:Y:S02]  /*cfe0*/  SEL R176, R5.reuse, R16, !P3 ;  /* 0x0000001005b07207 */ /* 0x040fe40005800000 */
[C---:B------:R-:W-:Y:S02]  /*cff0*/  SEL R172, R5.reuse, R14, !P3 ;  /* 0x0000000e05ac7207 */ /* 0x040fe40005800000 */
[C---:B------:R-:W-:Y:S01]  /*d000*/  SEL R136, R5.reuse, R23, !P3 ;  /* 0x0000001705887207 */ /* 0x040fe20005800000 */
[----:B0-----:R-:W2:Y:S01]  /*d010*/  LDL.LU R153, [R1+0x130] ;  /* 0x0001300001997983 */ /* 0x001ea20000300800 */
[----:B------:R-:W-:-:S02]  /*d020*/  SEL R134, R5, R18, !P3 ;  /* 0x0000001205867207 */ /* 0x000fc40005800000 */
[C---:B------:R-:W-:Y:S01]  /*d030*/  SEL R132, R5.reuse, R11, !P3 ;  /* 0x0000000b05847207 */ /* 0x040fe20005800000 */
[----:B------:R0:W-:Y:S01]  /*d040*/  STL [R1+0x98c], R157 ;  /* 0x00098c9d01007387 */ /* 0x0001e20000100800 */
[C---:B------:R-:W-:Y:S02]  /*d050*/  SEL R100, R5.reuse, R15, !P3 ;  /* 0x0000000f05647207 */ /* 0x040fe40005800000 */
[C---:B------:R-:W-:Y:S01]  /*d060*/  SEL R98, R5.reuse, R22, !P3 ;  /* 0x0000001605627207 */ /* 0x040fe20005800000 */
[----:B------:R-:W-:Y:S01]  /*d070*/  STL [R1+0x990], R161 ;  /* 0x000990a101007387 */ /* 0x000fe20000100800 */
[C---:B------:R-:W-:Y:S02]  /*d080*/  SEL R94, R5.reuse, R12, !P3 ;  /* 0x0000000c055e7207 */ /* 0x040fe40005800000 */
[C---:B------:R-:W-:Y:S01]  /*d090*/  SEL R86, R5.reuse, R21, !P3 ;  /* 0x0000001505567207 */ /* 0x040fe20005800000 */
[----:B------:R-:W-:Y:S01]  /*d0a0*/  STL [R1+0x994], R165 ;  /* 0x000994a501007387 */ /* 0x000fe20000100800 */
[----:B------:R-:W-:-:S02]  /*d0b0*/  SEL R82, R5, R17, !P3 ;  /* 0x0000001105527207 */ /* 0x000fc40005800000 */
[C---:B------:R-:W-:Y:S01]  /*d0c0*/  SEL R76, R5.reuse, R9, !P3 ;  /* 0x00000009054c7207 */ /* 0x040fe20005800000 */
[----:B------:R1:W-:Y:S01]  /*d0d0*/  STL [R1+0x998], R169 ;  /* 0x000998a901007387 */ /* 0x0003e20000100800 */
[C---:B------:R-:W-:Y:S02]  /*d0e0*/  SEL R70, R5.reuse, R7, !P3 ;  /* 0x0000000705467207 */ /* 0x040fe40005800000 */
[C---:B------:R-:W-:Y:S01]  /*d0f0*/  SEL R210, R5.reuse, R248, !P3 ;  /* 0x000000f805d27207 */ /* 0x040fe20005800000 */
[----:B------:R-:W4:Y:S01]  /*d100*/  LDL.LU R156, [R1+0xf8] ;  /* 0x0000f800019c7983 */ /* 0x000f220000300800 */
[C---:B------:R-:W-:Y:S02]  /*d110*/  SEL R214, R5.reuse, R250, !P3 ;  /* 0x000000fa05d67207 */ /* 0x040fe40005800000 */
[C---:B------:R-:W-:Y:S01]  /*d120*/  SEL R196, R5.reuse, R129, !P3 ;  /* 0x0000008105c47207 */ /* 0x040fe20005800000 */
[----:B------:R-:W4:Y:S01]  /*d130*/  LDL.LU R224, [R1+0xf4] ;  /* 0x0000f40001e07983 */ /* 0x000f220000300800 */
[----:B------:R-:W-:-:S02]  /*d140*/  SEL R184, R5, R38, !P3 ;  /* 0x0000002605b87207 */ /* 0x000fc40005800000 */
[C---:B------:R-:W-:Y:S01]  /*d150*/  SEL R124, R5.reuse, R37, !P3 ;  /* 0x00000025057c7207 */ /* 0x040fe20005800000 */
[----:B------:R-:W4:Y:S01]  /*d160*/  LDL.LU R222, [R1+0xf0] ;  /* 0x0000f00001de7983 */ /* 0x000f220000300800 */
[C---:B------:R-:W-:Y:S02]  /*d170*/  SEL R130, R5.reuse, R36, !P3 ;  /* 0x0000002405827207 */ /* 0x040fe40005800000 */
[C---:B------:R-:W-:Y:S01]  /*d180*/  SEL R122, R5.reuse, R35, !P3 ;  /* 0x00000023057a7207 */ /* 0x040fe20005800000 */
[----:B------:R-:W4:Y:S01]  /*d190*/  LDL.LU R220, [R1+0xec] ;  /* 0x0000ec0001dc7983 */ /* 0x000f220000300800 */
[C---:B------:R-:W-:Y:S02]  /*d1a0*/  SEL R116, R5.reuse, R50, !P3 ;  /* 0x0000003205747207 */ /* 0x040fe40005800000 */
[C---:B------:R-:W-:Y:S01]  /*d1b0*/  SEL R112, R5.reuse, R46, !P3 ;  /* 0x0000002e05707207 */ /* 0x040fe20005800000 */
[----:B------:R-:W4:Y:S01]  /*d1c0*/  LDL.LU R2, [R1+0xe8] ;  /* 0x0000e80001027983 */ /* 0x000f220000300800 */
[----:B0-----:R-:W-:Y:S01]  /*d1d0*/  IMAD R157, RZ, RZ, -UR8 ;  /* 0x80000008ff9d7e24 */ /* 0x001fe2000f8e02ff */
[----:B------:R-:W-:-:S02]  /*d1e0*/  SEL R218, R5, R4, !P3 ;  /* 0x0000000405da7207 */ /* 0x000fc40005800000 */
[----:B------:R-:W-:Y:S01]  /*d1f0*/  SEL R80, R5, R44, !P3 ;  /* 0x0000002c05507207 */ /* 0x000fe20005800000 */
[----:B------:R-:W-:Y:S01]  /*d200*/  IMAD R4, R157, 0x8, R3 ;  /* 0x000000089d047824 */ /* 0x000fe200078e0203 */
[C---:B------:R-:W-:Y:S02]  /*d210*/  SEL R78, R5.reuse, R108, !P3 ;  /* 0x0000006c054e7207 */ /* 0x040fe40005800000 */
[----:B------:R-:W-:Y:S01]  /*d220*/  SEL R160, R5, R49, !P3 ;  /* 0x0000003105a07207 */ /* 0x000fe20005800000 */
[----:B------:R-:W-:Y:S01]  /*d230*/  IMAD R6, R157, 0x4, R4 ;  /* 0x000000049d067824 */ /* 0x000fe200078e0204 */
        /* <DEDUP_REMOVED lines=10> */
[C---:B------:R-:W-:Y:S01]  /*d2e0*/  SEL R92, R5.reuse, R48, !P3 ;  /* 0x00000030055c7207 */ /* 0x040fe20005800000 */
[----:B------:R-:W-:Y:S01]  /*d2f0*/  @!P2 IMAD.MOV R236, RZ, RZ, -R236 ;  /* 0x000000ffffeca224 */ /* 0x000fe200078e0aec */
[----:B------:R-:W-:Y:S01]  /*d300*/  SEL R166, R5, R41, !P3 ;  /* 0x0000002905a67207 */ /* 0x000fe20005800000 */
[----:B------:R-:W4:Y:S01]  /*d310*/  LDL.LU R8, [R1+0xe0] ;  /* 0x0000e00001087983 */ /* 0x000f220000300800 */
[----:B------:R-:W-:-:S02]  /*d320*/  @!P5 IMAD.MOV R237, RZ, RZ, -R237 ;  /* 0x000000ffffedd224 */ /* 0x000fc400078e0aed */
[----:B------:R-:W-:Y:S01]  /*d330*/  @!P1 IMAD.MOV R238, RZ, RZ, -R238 ;  /* 0x000000ffffee9224 */ /* 0x000fe200078e0aee */
[----:B------:R-:W4:Y:S01]  /*d340*/  LDL.LU R20, [R1+0xdc] ;  /* 0x0000dc0001147983 */ /* 0x000f220000300800 */
        /* <DEDUP_REMOVED lines=41> */
[----:B-1----:R-:W4:Y:S01]  /*d5e0*/  LDL.LU R169, [R1+0xa4] ;  /* 0x0000a40001a97983 */ /* 0x002f220000300800 */
        /* <DEDUP_REMOVED lines=84> */
[C---:B------:R-:W-:Y:S01]  /*db30*/  SEL R234, R5.reuse, R234, !P3 ;  /* 0x000000ea05ea7207 */ /* 0x040fe20005800000 */
[----:B---3--:R-:W-:Y:S01]  /*db40*/  IMAD R250, R226, UR4, RZ ;  /* 0x00000004e2fa7c24 */ /* 0x008fe2000f8e02ff */
[C---:B------:R-:W-:Y:S02]  /*db50*/  SEL R235, R5.reuse, R235, !P3 ;  /* 0x000000eb05eb7207 */ /* 0x040fe40005800000 */
[C---:B------:R-:W-:Y:S02]  /*db60*/  SEL R239, R5.reuse, R239, !P3 ;  /* 0x000000ef05ef7207 */ /* 0x040fe40005800000 */
[----:B------:R-:W-:-:S02]  /*db70*/  SEL R240, R5, R240, !P3 ;  /* 0x000000f005f07207 */ /* 0x000fc40005800000 */
[C---:B------:R-:W-:Y:S02]  /*db80*/  SEL R241, R5.reuse, R241, !P3 ;  /* 0x000000f105f17207 */ /* 0x040fe40005800000 */
[C---:B------:R-:W-:Y:S02]  /*db90*/  SEL R242, R5.reuse, R242, !P3 ;  /* 0x000000f205f27207 */ /* 0x040fe40005800000 */
[C---:B------:R-:W-:Y:S02]  /*dba0*/  SEL R243, R5.reuse, R243, !P3 ;  /* 0x000000f305f37207 */ /* 0x040fe40005800000 */
[----:B------:R-:W-:Y:S01]  /*dbb0*/  SEL R244, R5, R244, !P3 ;  /* 0x000000f405f47207 */ /* 0x000fe20005800000 */
[----:B--2---:R-:W-:Y:S01]  /*dbc0*/  IMAD R248, R153, UR4, RZ ;  /* 0x0000000499f87c24 */ /* 0x004fe2000f8e02ff */
[C---:B------:R-:W-:Y:S01]  /*dbd0*/  SEL R245, R5.reuse, R245, !P3 ;  /* 0x000000f505f57207 */ /* 0x040fe20005800000 */
[----:B------:R-:W2:Y:S01]  /*dbe0*/  LDL.LU R153, [R1+0x94] ;  /* 0x0000940001997983 */ /* 0x000ea20000300800 */
[----:B------:R-:W-:-:S02]  /*dbf0*/  SEL R246, R5, R246, !P3 ;  /* 0x000000f605f67207 */ /* 0x000fc40005800000 */
[C---:B------:R-:W-:Y:S01]  /*dc00*/  SEL R247, R5.reuse, R247, !P3 ;  /* 0x000000f705f77207 */ /* 0x040fe20005800000 */
[----:B------:R-:W3:Y:S01]  /*dc10*/  LDL.LU R226, [R1+0x90] ;  /* 0x0000900001e27983 */ /* 0x000ee20000300800 */
[C---:B------:R-:W-:Y:S02]  /*dc20*/  SEL R249, R5.reuse, R249, !P3 ;  /* 0x000000f905f97207 */ /* 0x040fe40005800000 */
[----:B------:R-:W-:Y:S01]  /*dc30*/  SEL R251, R5, R251, !P3 ;  /* 0x000000fb05fb7207 */ /* 0x000fe20005800000 */
[----:B------:R-:W-:Y:S01]  /*dc40*/  IMAD R252, R252, UR4, RZ ;  /* 0x00000004fcfc7c24 */ /* 0x000fe2000f8e02ff */
[----:B------:R-:W-:Y:S01]  /*dc50*/  ULDC UR5, c[0x0][0x234] ;  /* 0x00008d0000057ab9 */ /* 0x000fe20000000800 */
[----:B----4-:R-:W-:Y:S02]  /*dc60*/  IMAD R150, R224, UR4, RZ ;  /* 0x00000004e0967c24 */ /* 0x010fe4000f8e02ff */
[----:B------:R-:W4:Y:S01]  /*dc70*/  LDL.LU R224, [R1+0x8c] ;  /* 0x00008c0001e07983 */ /* 0x000f220000300800 */
[----:B------:R-:W-:-:S03]  /*dc80*/  IMAD R144, R222, UR4, RZ ;  /* 0x00000004de907c24 */ /* 0x000fc6000f8e02ff */
[----:B------:R-:W4:Y:S01]  /*dc90*/  LDL.LU R222, [R1+0x88] ;  /* 0x0000880001de7983 */ /* 0x000f220000300800 */
[----:B------:R-:W-:-:S03]  /*dca0*/  IMAD R138, R220, UR4, RZ ;  /* 0x00000004dc8a7c24 */ /* 0x000fc6000f8e02ff */
[----:B------:R-:W4:Y:S01]  /*dcb0*/  LDL.LU R220, [R1+0x84] ;  /* 0x0000840001dc7983 */ /* 0x000f220000300800 */
[----:B------:R-:W-:-:S03]  /*dcc0*/  IMAD R129, R2, UR4, RZ ;  /* 0x0000000402817c24 */ /* 0x000fc6000f8e02ff */
[----:B------:R-:W4:Y:S01]  /*dcd0*/  LDL.LU R2, [R1+0x80] ;  /* 0x0000800001027983 */ /* 0x000f220000300800 */
[C---:B------:R-:W-:Y:S02]  /*dce0*/  SEL R104, R5.reuse, R24, !P3 ;  /* 0x0000001805687207 */ /* 0x040fe40005800000 */
[C---:B------:R-:W-:Y:S02]  /*dcf0*/  SEL R106, R5.reuse, R28, !P3 ;  /* 0x0000001c056a7207 */ /* 0x040fe40005800000 */
[C---:B------:R-:W-:Y:S02]  /*dd00*/  SEL R110, R5.reuse, R34, !P3 ;  /* 0x00000022056e7207 */ /* 0x040fe40005800000 */
[C---:B------:R-:W-:Y:S02]  /*dd10*/  SEL R236, R5.reuse, R236, !P3 ;  /* 0x000000ec05ec7207 */ /* 0x040fe40005800000 */
[C---:B------:R-:W-:Y:S02]  /*dd20*/  SEL R237, R5.reuse, R237, !P3 ;  /* 0x000000ed05ed7207 */ /* 0x040fe40005800000 */
[----:B------:R-:W-:Y:S01]  /*dd30*/  SEL R238, R5, R238, !P3 ;  /* 0x000000ee05ee7207 */ /* 0x000fe20005800000 */
[----:B------:R-:W-:-:S02]  /*dd40*/  IMAD R114, R20, UR4, RZ ;  /* 0x0000000414727c24 */ /* 0x000fc4000f8e02ff */
[----:B------:R-:W-:Y:S02]  /*dd50*/  IMAD R108, R19, UR4, RZ ;  /* 0x00000004136c7c24 */ /* 0x000fe4000f8e02ff */
[----:B------:R-:W-:Y:S02]  /*dd60*/  IMAD R102, R16, UR4, RZ ;  /* 0x0000000410667c24 */ /* 0x000fe4000f8e02ff */
[----:B------:R-:W-:Y:S02]  /*dd70*/  IMAD R50, R23, UR4, RZ ;  /* 0x0000000417327c24 */ /* 0x000fe4000f8e02ff */
[----:B------:R-:W-:Y:S02]  /*dd80*/  IMAD R49, R18, UR4, RZ ;  /* 0x0000000412317c24 */ /* 0x000fe4000f8e02ff */
[----:B------:R-:W-:Y:S02]  /*dd90*/  IMAD R51, R14, UR4, RZ ;  /* 0x000000040e337c24 */ /* 0x000fe4000f8e02ff */
[----:B------:R-:W-:-:S02]  /*dda0*/  IMAD R46, R22, UR4, RZ ;  /* 0x00000004162e7c24 */ /* 0x000fc4000f8e02ff */
[----:B------:R-:W-:Y:S02]  /*ddb0*/  IMAD R47, R15, UR4, RZ ;  /* 0x000000040f2f7c24 */ /* 0x000fe4000f8e02ff */
[----:B------:R-:W-:Y:S02]  /*ddc0*/  IMAD R44, R21, UR4, RZ ;  /* 0x00000004152c7c24 */ /* 0x000fe4000f8e02ff */
[----:B------:R-:W-:Y:S02]  /*ddd0*/  IMAD R43, R17, UR4, RZ ;  /* 0x00000004112b7c24 */ /* 0x000fe4000f8e02ff */
[----:B------:R-:W-:Y:S02]  /*dde0*/  IMAD R38, R169, UR4, RZ ;  /* 0x00000004a9267c24 */ /* 0x000fe4000f8e02ff */
[----:B------:R-:W4:Y:S01]  /*ddf0*/  LDL.LU R169, [R1+0x7c] ;  /* 0x00007c0001a97983 */ /* 0x000f220000300800 */
[----:B------:R-:W-:-:S03]  /*de00*/  IMAD R37, R165, UR4, RZ ;  /* 0x00000004a5257c24 */ /* 0x000fc6000f8e02ff */
[----:B------:R-:W4:Y:S01]  /*de10*/  LDL.LU R165, [R1+0x78] ;  /* 0x0000780001a57983 */ /* 0x000f220000300800 */
[----:B------:R-:W-:-:S03]  /*de20*/  IMAD R36, R161, UR4, RZ ;  /* 0x00000004a1247c24 */ /* 0x000fc6000f8e02ff */
[----:B------:R-:W4:Y:S01]  /*de30*/  LDL.LU R161, [R1+0x74] ;  /* 0x0000740001a17983 */ /* 0x000f220000300800 */
[----:B------:R-:W-:-:S03]  /*de40*/  IMAD R35, R157, UR4, RZ ;  /* 0x000000049d237c24 */ /* 0x000fc6000f8e02ff */
[----:B------:R-:W4:Y:S04]  /*de50*/  LDL.LU R157, [R1+0x70] ;  /* 0x00007000019d7983 */ /* 0x000f280000300800 */
[----:B------:R-:W4:Y:S04]  /*de60*/  LDL.LU R23, [R1+0x6c] ;  /* 0x00006c0001177983 */ /* 0x000f280000300800 */
[----:B------:R-:W4:Y:S04]  /*de70*/  LDL.LU R22, [R1+0x68] ;  /* 0x0000680001167983 */ /* 0x000f280000300800 */
[----:B------:R-:W4:Y:S04]  /*de80*/  LDL.LU R21, [R1+0x64] ;  /* 0x0000640001157983 */ /* 0x000f280000300800 */
[----:B------:R-:W4:Y:S04]  /*de90*/  LDL.LU R20, [R1+0x60] ;  /* 0x0000600001147983 */ /* 0x000f280000300800 */
[----:B------:R-:W4:Y:S04]  /*dea0*/  LDL.LU R19, [R1+0x5c] ;  /* 0x00005c0001137983 */ /* 0x000f280000300800 */
[----:B------:R-:W4:Y:S04]  /*deb0*/  LDL.LU R18, [R1+0x58] ;  /* 0x0000580001127983 */ /* 0x000f280000300800 */
[----:B------:R-:W4:Y:S01]  /*dec0*/  LDL.LU R17, [R1+0x54] ;  /* 0x0000540001117983 */ /* 0x000f220000300800 */
[----:B------:R-:W-:-:S03]  /*ded0*/  IMAD R45, R12, UR4, RZ ;  /* 0x000000040c2d7c24 */ /* 0x000fc6000f8e02ff */
        /* <DEDUP_REMOVED lines=15> */
[----:B------:R-:W4:Y:S01]  /*dfd0*/  LDL.LU R5, [R1+0x28] ;  /* 0x0000280001057983 */ /* 0x000f220000300800 */
[----:B--2---:R-:W-:-:S03]  /*dfe0*/  IMAD R34, R153, UR4, RZ ;  /* 0x0000000499227c24 */ /* 0x004fc6000f8e02ff */
[----:B------:R-:W2:Y:S01]  /*dff0*/  LDL.LU R153, [R1+0x24] ;  /* 0x0000240001997983 */ /* 0x000ea20000300800 */
[----:B---3--:R-:W-:-:S03]  /*e000*/  IMAD R33, R226, UR4, RZ ;  /* 0x00000004e2217c24 */ /* 0x008fc6000f8e02ff */
[----:B------:R-:W3:Y:S01]  /*e010*/  LDL.LU R226, [R1+0x20] ;  /* 0x0000200001e27983 */ /* 0x000ee20000300800 */
[----:B----4-:R-:W-:-:S03]  /*e020*/  IMAD R32, R224, UR4, RZ ;  /* 0x00000004e0207c24 */ /* 0x010fc6000f8e02ff */
[----:B------:R-:W4:Y:S01]  /*e030*/  LDL.LU R224, [R1+0x1c] ;  /* 0x00001c0001e07983 */ /* 0x000f220000300800 */
[----:B------:R-:W-:-:S03]  /*e040*/  IMAD R31, R222, UR4, RZ ;  /* 0x00000004de1f7c24 */ /* 0x000fc6000f8e02ff */
[----:B------:R-:W4:Y:S01]  /*e050*/  LDL.LU R222, [R1+0x18] ;  /* 0x0000180001de7983 */ /* 0x000f220000300800 */
[----:B------:R-:W-:-:S03]  /*e060*/  IMAD R30, R220, UR4, RZ ;  /* 0x00000004dc1e7c24 */ /* 0x000fc6000f8e02ff */
[----:B------:R-:W4:Y:S01]  /*e070*/  LDL.LU R220, [R1+0x14] ;  /* 0x0000140001dc7983 */ /* 0x000f220000300800 */
[----:B------:R-:W-:-:S03]  /*e080*/  IMAD R28, R2, UR4, RZ ;  /* 0x00000004021c7c24 */ /* 0x000fc6000f8e02ff */
[----:B------:R-:W4:Y:S04]  /*e090*/  LDL.LU R2, [R1+0x10] ;  /* 0x0000100001027983 */ /* 0x000f280000300800 */
[----:B0-----:R-:W4:Y:S04]  /*e0a0*/  LDL.LU R4, [R1+0xc] ;  /* 0x00000c0001047983 */ /* 0x001f280000300800 */
        /* <DEDUP_REMOVED lines=10> */
[----:B--2---:R-:W-:Y:S02]  /*e150*/  IMAD R153, R153, UR4, RZ ;  /* 0x0000000499997c24 */ /* 0x004fe4000f8e02ff */
[----:B---3--:R-:W-:-:S03]  /*e160*/  IMAD R226, R226, UR4, RZ ;  /* 0x00000004e2e27c24 */ /* 0x008fc6000f8e02ff */
[----:B------:R0:W-:Y:S04]  /*e170*/  STL [R1+0x22c], R153 ;  /* 0x00022c9901007387 */ /* 0x0001e80000100800 */
[----:B0-----:R-:W2:Y:S04]  /*e180*/  LDL.LU R153, [R1+0x988] ;  /* 0x0009880001997983 */ /* 0x001ea80000300800 */
[----:B------:R0:W-:Y:S01]  /*e190*/  STL [R1+0x234], R226 ;  /* 0x000234e201007387 */ /* 0x0001e20000100800 */
[----:B----4-:R-:W-:Y:S02]  /*e1a0*/  IMAD R224, R224, UR4, RZ ;  /* 0x00000004e0e07c24 */ /* 0x010fe4000f8e02ff */
[----:B------:R-:W-:Y:S01]  /*e1b0*/  IMAD R222, R222, UR4, RZ ;  /* 0x00000004dede7c24 */ /* 0x000fe2000f8e02ff */
[----:B0-----:R-:W3:Y:S01]  /*e1c0*/  LDL.LU R226, [R1+0x984] ;  /* 0x0009840001e27983 */ /* 0x001ee20000300800 */
[----:B------:R-:W-:-:S03]  /*e1d0*/  IMAD R220, R220, UR4, RZ ;  /* 0x00000004dcdc7c24 */ /* 0x000fc6000f8e02ff */
[----:B------:R0:W-:Y:S01]  /*e1e0*/  STL [R1+0x23c], R224 ;  /* 0x00023ce001007387 */ /* 0x0001e20000100800 */
[----:B------:R-:W-:-:S03]  /*e1f0*/  IMAD R2, R2, UR4, RZ ;  /* 0x0000000402027c24 */ /* 0x000fc6000f8e02ff */
[----:B0-----:R-:W4:Y:S04]  /*e200*/  LDL.LU R224, [R1+0x980] ;  /* 0x0009800001e07983 */ /* 0x001f280000300800 */
[----:B------:R0:W-:Y:S04]  /*e210*/  STL [R1+0x244], R222 ;  /* 0x000244de01007387 */ /* 0x0001e80000100800 */
[----:B0-----:R-:W2:Y:S04]  /*e220*/  LDL.LU R222, [R1+0x97c] ;  /* 0x00097c0001de7983 */ /* 0x001ea80000300800 */
[----:B------:R0:W-:Y:S04]  /*e230*/  STL [R1+0x24c], R220 ;  /* 0x00024cdc01007387 */ /* 0x0001e80000100800 */
[----:B0-----:R-:W3:Y:S04]  /*e240*/  LDL.LU R220, [R1+0x978] ;  /* 0x0009780001dc7983 */ /* 0x001ee80000300800 */
[----:B------:R0:W-:Y:S04]  /*e250*/  STL [R1+0x254], R2 ;  /* 0x0002540201007387 */ /* 0x0001e80000100800 */
[----:B0-----:R-:W4:Y:S01]  /*e260*/  LDL.LU R2, [R1+0x974] ;  /* 0x0009740001027983 */ /* 0x001f220000300800 */
[----:B------:R-:W-:-:S02]  /*e270*/  IMAD R4, R4, UR4, RZ ;  /* 0x0000000404047c24 */ /* 0x000fc4000f8e02ff */
[----:B------:R-:W-:-:S03]  /*e280*/  IMAD R6, R6, UR4, RZ ;  /* 0x0000000406067c24 */ /* 0x000fc6000f8e02ff */
[----:B------:R0:W-:Y:S04]  /*e290*/  STL [R1+0x25c], R4 ;  /* 0x00025c0401007387 */ /* 0x0001e80000100800 */
[----:B------:R-:W-:Y:S01]  /*e2a0*/  STL [R1+0x264], R6 ;  /* 0x0002640601007387 */ /* 0x000fe20000100800 */
[----:B0-----:R-:W-:Y:S02]  /*e2b0*/  IMAD R4, R3, UR4, RZ ;  /* 0x0000000403047c24 */ /* 0x001fe4000f8e02ff */
[----:B----4-:R-:W-:Y:S02]  /*e2c0*/  IMAD R3, R2, UR4, RZ ;  /* 0x0000000402037c24 */ /* 0x010fe4000f8e02ff */
[----:B------:R-:W4:Y:S04]  /*e2d0*/  LDL.LU R2, [R1+0x970] ;  /* 0x0009700001027983 */ /* 0x000f280000300800 */
[----:B------:R0:W-:Y:S04]  /*e2e0*/  STL [R1+0x26c], R4 ;  /* 0x00026c0401007387 */ /* 0x0001e80000100800 */
[----:B------:R1:W-:Y:S01]  /*e2f0*/  STL [R1+0x274], R3 ;  /* 0x0002740301007387 */ /* 0x0003e20000100800 */
[----:B------:R-:W-:-:S02]  /*e300*/  IMAD R216, R216, UR4, RZ ;  /* 0x00000004d8d87c24 */ /* 0x000fc4000f8e02ff */
[----:B0-----:R-:W-:Y:S02]  /*e310*/  IMAD R4, R242, UR4, RZ ;  /* 0x00000004f2047c24 */ /* 0x001fe4000f8e02ff */
[----:B-1----:R-:W-:-:S03]  /*e320*/  IMAD R3, R243, UR4, RZ ;  /* 0x00000004f3037c24 */ /* 0x002fc6000f8e02ff */
[----:B------:R0:W-:Y:S01]  /*e330*/  STL [R1+0x3cc], R4 ;  /* 0x0003cc0401007387 */ /* 0x0001e20000100800 */
[----:B------:R-:W-:Y:S02]  /*e340*/  IMAD R6, R244, UR4, RZ ;  /* 0x00000004f4067c24 */ /* 0x000fe4000f8e02ff */
[----:B------:R-:W-:Y:S01]  /*e350*/  IMAD R212, R212, UR4, RZ ;  /* 0x00000004d4d47c24 */ /* 0x000fe2000f8e02ff */
[----:B------:R1:W-:Y:S01]  /*e360*/  STL [R1+0x3d0], R3 ;  /* 0x0003d00301007387 */ /* 0x0003e20000100800 */
[----:B------:R-:W-:Y:S02]  /*e370*/  IMAD R208, R208, UR4, RZ ;  /* 0x00000004d0d07c24 */ /* 0x000fe4000f8e02ff */
[----:B------:R-:W-:Y:S02]  /*e380*/  IMAD R206, R206, UR4, RZ ;  /* 0x00000004cece7c24 */ /* 0x000fe4000f8e02ff */
[----:B0-----:R-:W-:Y:S01]  /*e390*/  IMAD R4, R245, UR4, RZ ;  /* 0x00000004f5047c24 */ /* 0x001fe2000f8e02ff */
[----:B------:R0:W-:Y:S01]  /*e3a0*/  STL [R1+0x3d4], R6 ;  /* 0x0003d40601007387 */ /* 0x0001e20000100800 */
[----:B-1----:R-:W-:-:S03]  /*e3b0*/  IMAD R3, R246, UR4, RZ ;  /* 0x00000004f6037c24 */ /* 0x002fc6000f8e02ff */
[----:B------:R1:W-:Y:S01]  /*e3c0*/  STL [R1+0x3d8], R4 ;  /* 0x0003d80401007387 */ /* 0x0003e20000100800 */
[----:B------:R-:W-:Y:S02]  /*e3d0*/  IMAD R204, R204, UR4, RZ ;  /* 0x00000004cccc7c24 */ /* 0x000fe4000f8e02ff */
[----:B------:R-:W-:Y:S01]  /*e3e0*/  IMAD R202, R202, UR4, RZ ;  /* 0x00000004caca7c24 */ /* 0x000fe2000f8e02ff */
[----:B------:R2:W-:Y:S01]  /*e3f0*/  STL [R1+0x3dc], R3 ;  /* 0x0003dc0301007387 */ /* 0x0005e20000100800 */
[----:B0-----:R-:W-:Y:S02]  /*e400*/  IMAD R6, R247, UR4, RZ ;  /* 0x00000004f7067c24 */ /* 0x001fe4000f8e02ff */
[----:B------:R-:W-:Y:S02]  /*e410*/  IMAD R200, R200, UR4, RZ ;  /* 0x00000004c8c87c24 */ /* 0x000fe4000f8e02ff */
[----:B-1----:R-:W-:Y:S02]  /*e420*/  IMAD R4, R249, UR4, RZ ;  /* 0x00000004f9047c24 */ /* 0x002fe4000f8e02ff */
[----:B------:R-:W-:-:S02]  /*e430*/  IMAD R198, R198, UR4, RZ ;  /* 0x00000004c6c67c24 */ /* 0x000fc4000f8e02ff */
[----:B--2---:R-:W-:Y:S02]  /*e440*/  IMAD R3, R214, UR4, RZ ;  /* 0x00000004d6037c24 */ /* 0x004fe4000f8e02ff */
        /* <DEDUP_REMOVED lines=20> */
[----:B------:R-:W-:Y:S01]  /*e590*/  IMAD R16, R16, UR4, RZ ;  /* 0x0000000410107c24 */ /* 0x000fe2000f8e02ff */
[-C--:B----4-:R-:W-:Y:S02]  /*e5a0*/  IADD3 R244, P6, R252, R2.reuse, RZ ;  /* 0x00000002fcf47210 */ /* 0x090fe40007fde0ff */
[-C--:B------:R-:W-:Y:S02]  /*e5b0*/  IADD3 R243, P5, R216, R2.reuse, RZ ;  /* 0x00000002d8f37210 */ /* 0x080fe40007fbe0ff */
[----:B------:R-:W-:-:S02]  /*e5c0*/  IADD3 R245, P4, R212, R2, RZ ;  /* 0x00000002d4f57210 */ /* 0x000fc40007f9e0ff */
[----:B------:R-:W-:Y:S01]  /*e5d0*/  IADD3 R247, P3, R208, R2, RZ ;  /* 0x00000002d0f77210 */ /* 0x000fe20007f7e0ff */
[----:B------:R0:W-:Y:S01]  /*e5e0*/  STL [R1], R244 ;  /* 0x000000f401007387 */ /* 0x0001e20000100800 */
[----:B------:R-:W-:Y:S02]  /*e5f0*/  LEA.HI.X.SX32 R242, R216, R0, 0x1, P5 ;  /* 0x00000000d8f27211 */ /* 0x000fe400028f0eff */
[----:B------:R-:W-:Y:S02]  /*e600*/  IADD3 R216, P5, R206, R2, RZ ;  /* 0x00000002ced87210 */ /* 0x000fe40007fbe0ff */
[----:B------:R-:W-:Y:S02]  /*e610*/  LEA.HI.X.SX32 R246, R208, R0, 0x1, P3 ;  /* 0x00000000d0f67211 */ /* 0x000fe400018f0eff */
[----:B------:R-:W-:Y:S02]  /*e620*/  IADD3 R249, P2, R248, R2, RZ ;  /* 0x00000002f8f97210 */ /* 0x000fe40007f5e0ff */
[----:B0-----:R-:W-:-:S02]  /*e630*/  LEA.HI.X.SX32 R244, R212, R0, 0x1, P4 ;  /* 0x00000000d4f47211 */ /* 0x001fc400020f0eff */
[-C--:B------:R-:W-:Y:S02]  /*e640*/  IADD3 R212, P4, R204, R2.reuse, RZ ;  /* 0x00000002ccd47210 */ /* 0x080fe40007f9e0ff */
[-C--:B------:R-:W-:Y:S02]  /*e650*/  IADD3 R208, P3, R202, R2.reuse, RZ ;  /* 0x00000002cad07210 */ /* 0x080fe40007f7e0ff */
[----:B------:R-:W-:Y:S01]  /*e660*/  IADD3 R251, P1, R250, R2, RZ ;  /* 0x00000002fafb7210 */ /* 0x000fe20007f3e0ff */
[----:B------:R-:W-:Y:S01]  /*e670*/  STL [R1+0x8], R216 ;  /* 0x000008d801007387 */ /* 0x000fe20000100800 */
[-C--:B------:R-:W-:Y:S02]  /*e680*/  LEA.HI.X.SX32 R248, R248, R0.reuse, 0x1, P2 ;  /* 0x00000000f8f87211 */ /* 0x080fe400010f0eff */
[-C--:B------:R-:W-:Y:S01]  /*e690*/  LEA.HI.X.SX32 R250, R250, R0.reuse, 0x1, P1 ;  /* 0x00000000fafa7211 */ /* 0x080fe200008f0eff */
[----:B------:R0:W-:Y:S04]  /*e6a0*/  STL [R1+0x10], R212 ;  /* 0x000010d401007387 */ /* 0x0001e80000100800 */
[----:B------:R1:W-:Y:S01]  /*e6b0*/  STL [R1+0x18], R208 ;  /* 0x000018d001007387 */ /* 0x0003e20000100800 */
[----:B------:R-:W-:-:S02]  /*e6c0*/  LEA.HI.X.SX32 R252, R252, R0, 0x1, P6 ;  /* 0x00000000fcfc7211 */ /* 0x000fc400030f0eff */
[-C--:B0-----:R-:W-:Y:S02]  /*e6d0*/  IADD3 R212, P2, R200, R2.reuse, RZ ;  /* 0x00000002c8d47210 */ /* 0x081fe40007f5e0ff */
[----:B-1----:R-:W-:-:S03]  /*e6e0*/  IADD3 R208, P1, R198, R2, RZ ;  /* 0x00000002c6d07210 */ /* 0x002fc60007f3e0ff */
[----:B------:R0:W-:Y:S01]  /*e6f0*/  STL [R1+0x20], R212 ;  /* 0x000020d401007387 */ /* 0x0001e20000100800 */
[----:B------:R-:W-:-:S03]  /*e700*/  IADD3 R216, P6, R192, R2, RZ ;  /* 0x00000002c0d87210 */ /* 0x000fc60007fde0ff */
[----:B------:R1:W-:Y:S01]  /*e710*/  STL [R1+0x28], R208 ;  /* 0x000028d001007387 */ /* 0x0003e20000100800 */
[-C--:B------:R-:W-:Y:S02]  /*e720*/  LEA.HI.X.SX32 R202, R202, R0.reuse, 0x1, P3 ;  /* 0x00000000caca7211 */ /* 0x080fe400018f0eff */
[-C--:B0-----:R-:W-:Y:S02]  /*e730*/  LEA.HI.X.SX32 R212, R206, R0.reuse, 0x1, P5 ;  /* 0x00000000ced47211 */ /* 0x081fe400028f0eff */
[----:B------:R-:W-:Y:S02]  /*e740*/  LEA.HI.X.SX32 R206, R204, R0, 0x1, P4 ;  /* 0x00000000ccce7211 */ /* 0x000fe400020f0eff */
[-C--:B-1----:R-:W-:Y:S01]  /*e750*/  IADD3 R208, P5, R186, R2.reuse, RZ ;  /* 0x00000002bad07210 */ /* 0x082fe20007fbe0ff */
[----:B------:R-:W-:Y:S01]  /*e760*/  STL [R1+0x30], R216 ;  /* 0x000030d801007387 */ /* 0x000fe20000100800 */
[----:B------:R-:W-:-:S03]  /*e770*/  IADD3 R204, P4, R180, R2, RZ ;  /* 0x00000002b4cc7210 */ /* 0x000fc60007f9e0ff */
[----:B------:R-:W-:Y:S04]  /*e780*/  STL [R1+0x4], R212 ;  /* 0x000004d401007387 */ /* 0x000fe80000100800 */
[----:B------:R-:W-:Y:S04]  /*e790*/  STL [R1+0x38], R208 ;  /* 0x000038d001007387 */ /* 0x000fe80000100800 */
[----:B------:R0:W-:Y:S04]  /*e7a0*/  STL [R1+0xc], R206 ;  /* 0x00000cce01007387 */ /* 0x0001e80000100800 */
[----:B------:R1:W-:Y:S04]  /*e7b0*/  STL [R1+0x40], R204 ;  /* 0x000040cc01007387 */ /* 0x0003e80000100800 */
[----:B------:R2:W-:Y:S01]  /*e7c0*/  STL [R1+0x14], R202 ;  /* 0x000014ca01007387 */ /* 0x0005e20000100800 */
[----:B0-----:R-:W-:-:S02]  /*e7d0*/  IADD3 R206, P3, R174, R2, RZ ;  /* 0x00000002aece7210 */ /* 0x001fc40007f7e0ff */
[-C--:B-1----:R-:W-:Y:S02]  /*e7e0*/  LEA.HI.X.SX32 R204, R200, R0.reuse, 0x1, P2 ;  /* 0x00000000c8cc7211 */ /* 0x082fe400010f0eff */
[----:B------:R-:W-:Y:S02]  /*e7f0*/  LEA.HI.X.SX32 R200, R198, R0, 0x1, P1 ;  /* 0x00000000c6c87211 */ /* 0x000fe400008f0eff */
[-C--:B--2---:R-:W-:Y:S01]  /*e800*/  IADD3 R202, P2, R168, R2.reuse, RZ ;  /* 0x00000002a8ca7210 */ /* 0x084fe20007f5e0ff */
[----:B------:R-:W-:Y:S01]  /*e810*/  STL [R1+0x48], R206 ;  /* 0x000048ce01007387 */ /* 0x000fe20000100800 */
[----:B------:R-:W-:Y:S02]  /*e820*/  IADD3 R198, P1, R162, R2, RZ ;  /* 0x00000002a2c67210 */ /* 0x000fe40007f3e0ff */
[----:B------:R-:W-:Y:S01]  /*e830*/  LEA.HI.X.SX32 R192, R192, R0, 0x1, P6 ;  /* 0x00000000c0c07211 */ /* 0x000fe200030f0eff */
        /* <DEDUP_REMOVED lines=30> */
[----:B-1----:R-:W-:-:S03]  /*ea20*/  LEA.HI.X.SX32 R162, R150, R0, 0x1, P5 ;  /* 0x0000000096a27211 */ /* 0x002fc600028f0eff */
[----:B------:R0:W-:Y:S01]  /*ea30*/  STL [R1+0x90], R168 ;  /* 0x000090a801007387 */ /* 0x0001e20000100800 */
[----:B--2---:R-:W-:-:S03]  /*ea40*/  IADD3 R156, P5, R114, R2, RZ ;  /* 0x00000002729c7210 */ /* 0x004fc60007fbe0ff */
[----:B------:R1:W-:Y:S04]  /*ea50*/  STL [R1+0x64], R162 ;  /* 0x000064a201007387 */ /* 0x0003e80000100800 */
[----:B------:R2:W-:Y:S01]  /*ea60*/  STL [R1+0x98], R156 ;  /* 0x0000989c01007387 */ /* 0x0005e20000100800 */
[----:B0-----:R-:W-:Y:S02]  /*ea70*/  LEA.HI.X.SX32 R168, R144, R0, 0x1, P4 ;  /* 0x0000000090a87211 */ /* 0x001fe400020f0eff */
[----:B-1----:R-:W-:-:S03]  /*ea80*/  IADD3 R162, P4, R108, R2, RZ ;  /* 0x000000026ca27210 */ /* 0x002fc60007f9e0ff */
[----:B------:R0:W-:Y:S01]  /*ea90*/  STL [R1+0x6c], R168 ;  /* 0x00006ca801007387 */ /* 0x0001e20000100800 */
[----:B--2---:R-:W-:-:S03]  /*eaa0*/  LEA.HI.X.SX32 R156, R138, R0, 0x1, P3 ;  /* 0x000000008a9c7211 */ /* 0x004fc600018f0eff */
[----:B------:R1:W-:Y:S04]  /*eab0*/  STL [R1+0xa0], R162 ;  /* 0x0000a0a201007387 */ /* 0x0003e80000100800 */
[----:B------:R2:W-:Y:S01]  /*eac0*/  STL [R1+0x74], R156 ;  /* 0x0000749c01007387 */ /* 0x0005e20000100800 */
[----:B0-----:R-:W-:Y:S02]  /*ead0*/  IADD3 R168, P3, R102, R2, RZ ;  /* 0x0000000266a87210 */ /* 0x001fe40007f7e0ff */
        /* <DEDUP_REMOVED lines=145> */
[----:B------:R-:W-:Y:S01]  /*f3f0*/  STL [R1+0x1c8], R168 ;  /* 0x0001c8a801007387 */ /* 0x000fe20000100800 */
[----:B------:R-:W-:Y:S02]  /*f400*/  LEA.HI.X.SX32 R23, R22, R0, 0x1, P1 ;  /* 0x0000000016177211 */ /* 0x000fe400008f0eff */
[-C--:B--2---:R-:W-:Y:S01]  /*f410*/  IADD3 R156, P2, R17, R2.reuse, RZ ;  /* 0x00000002119c7210 */ /* 0x084fe20007f5e0ff */
[----:B------:R-:W-:Y:S01]  /*f420*/  STL [R1+0x19c], R162 ;  /* 0x00019ca201007387 */ /* 0x000fe20000100800 */
[----:B------:R-:W-:Y:S01]  /*f430*/  IADD3 R22, P1, R16, R2, RZ ;  /* 0x0000000210167210 */ /* 0x000fe20007f3e0ff */
[----:B------:R-:W-:Y:S02]  /*f440*/  IMAD R15, R15, UR4, RZ ;  /* 0x000000040f0f7c24 */ /* 0x000fe4000f8e02ff */
[----:B------:R-:W-:Y:S01]  /*f450*/  STL [R1+0x1d0], R156 ;  /* 0x0001d09c01007387 */ /* 0x000fe20000100800 */
[----:B------:R-:W-:-:S03]  /*f460*/  LEA.HI.X.SX32 R21, R21, R0, 0x1, P6 ;  /* 0x0000000015157211 */ /* 0x000fc600030f0eff */
[----:B------:R-:W2:Y:S04]  /*f470*/  LDL.LU R186, [R1+0x22c] ;  /* 0x00022c0001ba7983 */ /* 0x000ea80000300800 */
[----:B------:R-:W-:Y:S04]  /*f480*/  STL [R1+0x1a4], R23 ;  /* 0x0001a41701007387 */ /* 0x000fe80000100800 */
[----:B------:R0:W-:Y:S01]  /*f490*/  STL [R1+0x1d8], R22 ;  /* 0x0001d81601007387 */ /* 0x0001e20000100800 */
[----:B------:R-:W-:-:S03]  /*f4a0*/  IMAD R14, R14, UR4, RZ ;  /* 0x000000040e0e7c24 */ /* 0x000fc6000f8e02ff */
[----:B------:R-:W4:Y:S01]  /*f4b0*/  LDL.LU R192, [R1+0x234] ;  /* 0x0002340001c07983 */ /* 0x000f220000300800 */
[----:B0-----:R-:W-:-:S03]  /*f4c0*/  IADD3 R22, P6, R15, R2, RZ ;  /* 0x000000020f167210 */ /* 0x001fc60007fde0ff */
[----:B------:R0:W-:Y:S04]  /*f4d0*/  STL [R1+0x1ac], R21 ;  /* 0x0001ac1501007387 */ /* 0x0001e80000100800 */
[----:B------:R-:W4:Y:S04]  /*f4e0*/  LDL.LU R198, [R1+0x23c] ;  /* 0x00023c0001c67983 */ /* 0x000f280000300800 */
[----:B------:R-:W-:Y:S01]  /*f4f0*/  STL [R1+0x1e0], R22 ;  /* 0x0001e01601007387 */ /* 0x000fe20000100800 */
[----:B0-----:R-:W-:-:S03]  /*f500*/  LEA.HI.X.SX32 R21, R20, R0, 0x1, P5 ;  /* 0x0000000014157211 */ /* 0x001fc600028f0eff */
[----:B------:R-:W4:Y:S01]  /*f510*/  LDL.LU R200, [R1+0x244] ;  /* 0x0002440001c87983 */ /* 0x000f220000300800 */
[----:B------:R-:W-:Y:S01]  /*f520*/  IADD3 R20, P5, R14, R2, RZ ;  /* 0x000000020e147210 */ /* 0x000fe20007fbe0ff */
[----:B------:R-:W-:Y:S02]  /*f530*/  IMAD R13, R13, UR4, RZ ;  /* 0x000000040d0d7c24 */ /* 0x000fe4000f8e02ff */
[----:B------:R-:W-:Y:S01]  /*f540*/  STL [R1+0x1b4], R21 ;  /* 0x0001b41501007387 */ /* 0x000fe20000100800 */
[----:B------:R-:W-:-:S03]  /*f550*/  LEA.HI.X.SX32 R19, R19, R0, 0x1, P4 ;  /* 0x0000000013137211 */ /* 0x000fc600020f0eff */
[----:B------:R-:W4:Y:S04]  /*f560*/  LDL.LU R202, [R1+0x24c] ;  /* 0x00024c0001ca7983 */ /* 0x000f280000300800 */
[----:B------:R0:W-:Y:S04]  /*f570*/  STL [R1+0x1e8], R20 ;  /* 0x0001e81401007387 */ /* 0x0001e80000100800 */
[----:B------:R-:W4:Y:S01]  /*f580*/  LDL.LU R204, [R1+0x254] ;  /* 0x0002540001cc7983 */ /* 0x000f220000300800 */
[----:B------:R-:W-:-:S03]  /*f590*/  IMAD R12, R12, UR4, RZ ;  /* 0x000000040c0c7c24 */ /* 0x000fc6000f8e02ff */
[----:B------:R1:W-:Y:S01]  /*f5a0*/  STL [R1+0x1bc], R19 ;  /* 0x0001bc1301007387 */ /* 0x0003e20000100800 */
[----:B0-----:R-:W-:-:S03]  /*f5b0*/  IADD3 R20, P4, R13, R2, RZ ;  /* 0x000000020d147210 */ /* 0x001fc60007f9e0ff */
[----:B------:R-:W4:Y:S04]  /*f5c0*/  LDL.LU R206, [R1+0x25c] ;  /* 0x00025c0001ce7983 */ /* 0x000f280000300800 */
[----:B------:R-:W-:Y:S01]  /*f5d0*/  STL [R1+0x1f0], R20 ;  /* 0x0001f01401007387 */ /* 0x000fe20000100800 */
[----:B-1----:R-:W-:-:S03]  /*f5e0*/  LEA.HI.X.SX32 R19, R18, R0, 0x1, P3 ;  /* 0x0000000012137211 */ /* 0x002fc600018f0eff */
[----:B------:R-:W4:Y:S01]  /*f5f0*/  LDL.LU R208, [R1+0x264] ;  /* 0x0002640001d07983 */ /* 0x000f220000300800 */
[----:B------:R-:W-:-:S03]  /*f600*/  IADD3 R18, P3, R12, R2, RZ ;  /* 0x000000020c127210 */ /* 0x000fc60007f7e0ff */
[----:B------:R0:W-:Y:S04]  /*f610*/  STL [R1+0x1c4], R19 ;  /* 0x0001c41301007387 */ /* 0x0001e80000100800 */
[----:B------:R-:W4:Y:S04]  /*f620*/  LDL.LU R212, [R1+0x26c] ;  /* 0x00026c0001d47983 */ /* 0x000f280000300800 */
[----:B------:R-:W-:Y:S04]  /*f630*/  STL [R1+0x1f8], R18 ;  /* 0x0001f81201007387 */ /* 0x000fe80000100800 */
[----:B------:R-:W4:Y:S01]  /*f640*/  LDL.LU R216, [R1+0x274] ;  /* 0x0002740001d87983 */ /* 0x000f220000300800 */
[----:B------:R-:W-:Y:S01]  /*f650*/  IMAD R11, R11, UR4, RZ ;  /* 0x000000040b0b7c24 */ /* 0x000fe2000f8e02ff */
[----:B------:R-:W-:Y:S01]  /*f660*/  LEA.HI.X.SX32 R17, R17, R0, 0x1, P2 ;  /* 0x0000000011117211 */ /* 0x000fe200010f0eff */
[----:B------:R-:W-:-:S03]  /*f670*/  IMAD R10, R10, UR4, RZ ;  /* 0x000000040a0a7c24 */ /* 0x000fc6000f8e02ff */
[----:B0-----:R-:W-:Y:S01]  /*f680*/  IADD3 R19, P2, R11, R2, RZ ;  /* 0x000000020b137210 */ /* 0x001fe20007f5e0ff */
[----:B------:R0:W-:Y:S01]  /*f690*/  STL [R1+0x1cc], R17 ;  /* 0x0001cc1101007387 */ /* 0x0001e20000100800 */
[----:B------:R-:W-:Y:S02]  /*f6a0*/  IMAD R9, R9, UR4, RZ ;  /* 0x0000000409097c24 */ /* 0x000fe4000f8e02ff */
[----:B------:R-:W-:Y:S01]  /*f6b0*/  IMAD R8, R8, UR4, RZ ;  /* 0x0000000408087c24 */ /* 0x000fe2000f8e02ff */
[----:B------:R-:W-:Y:S01]  /*f6c0*/  STL [R1+0x200], R19 ;  /* 0x0002001301007387 */ /* 0x000fe20000100800 */
[----:B0-----:R-:W-:Y:S02]  /*f6d0*/  LEA.HI.X.SX32 R17, R16, R0, 0x1, P1 ;  /* 0x0000000010117211 */ /* 0x001fe400008f0eff */
[----:B------:R-:W-:Y:S02]  /*f6e0*/  IADD3 R18, P1, R10, R2, RZ ;  /* 0x000000020a127210 */ /* 0x000fe40007f3e0ff */
[-C--:B------:R-:W-:Y:S01]  /*f6f0*/  LEA.HI.X.SX32 R16, R15, R0.reuse, 0x1, P6 ;  /* 0x000000000f107211 */ /* 0x080fe200030f0eff */
[----:B------:R0:W-:Y:S01]  /*f700*/  STL [R1+0x1d4], R17 ;  /* 0x0001d41101007387 */ /* 0x0001e20000100800 */
[----:B------:R-:W-:Y:S01]  /*f710*/  LEA.HI.X.SX32 R15, R14, R0, 0x1, P5 ;  /* 0x000000000e0f7211 */ /* 0x000fe200028f0eff */
[----:B------:R-:W-:-:S02]  /*f720*/  IMAD R7, R7, UR4, RZ ;  /* 0x0000000407077c24 */ /* 0x000fc4000f8e02ff */
[----:B------:R-:W-:Y:S01]  /*f730*/  STL [R1+0x208], R18 ;  /* 0x0002081201007387 */ /* 0x000fe20000100800 */
[----:B------:R-:W-:-:S03]  /*f740*/  LEA.HI.X.SX32 R14, R13, R0, 0x1, P4 ;  /* 0x000000000d0e7211 */ /* 0x000fc600020f0eff */
[----:B------:R1:W-:Y:S01]  /*f750*/  STL [R1+0x1dc], R16 ;  /* 0x0001dc1001007387 */ /* 0x0003e20000100800 */
[----:B0-----:R-:W-:Y:S01]  /*f760*/  IADD3 R17, P6, R9, R2, RZ ;  /* 0x0000000209117210 */ /* 0x001fe20007fde0ff */
[----:B------:R-:W-:Y:S01]  /*f770*/  IMAD R5, R5, UR4, RZ ;  /* 0x0000000405057c24 */ /* 0x000fe2000f8e02ff */
[----:B------:R-:W-:-:S03]  /*f780*/  LEA.HI.X.SX32 R13, R12, R0, 0x1, P3 ;  /* 0x000000000c0d7211 */ /* 0x000fc600018f0eff */
[----:B------:R-:W-:Y:S01]  /*f790*/  STL [R1+0x210], R17 ;  /* 0x0002101101007387 */ /* 0x000fe20000100800 */
[----:B-1----:R-:W-:-:S03]  /*f7a0*/  IADD3 R16, P5, R8, R2, RZ ;  /* 0x0000000208107210 */ /* 0x002fc60007fbe0ff */
[----:B------:R0:W-:Y:S01]  /*f7b0*/  STL [R1+0x1e4], R15 ;  /* 0x0001e40f01007387 */ /* 0x0001e20000100800 */
[----:B------:R-:W-:-:S03]  /*f7c0*/  LEA.HI.X.SX32 R12, R11, R0, 0x1, P2 ;  /* 0x000000000b0c7211 */ /* 0x000fc600010f0eff */
[----:B------:R-:W-:Y:S04]  /*f7d0*/  STL [R1+0x218], R16 ;  /* 0x0002181001007387 */ /* 0x000fe80000100800 */
[----:B------:R1:W-:Y:S01]  /*f7e0*/  STL [R1+0x1ec], R14 ;  /* 0x0001ec0e01007387 */ /* 0x0003e20000100800 */
[----:B0-----:R-:W-:Y:S02]  /*f7f0*/  IADD3 R15, P4, R7, R2, RZ ;  /* 0x00000002070f7210 */ /* 0x001fe40007f9e0ff */
[----:B------:R-:W-:-:S03]  /*f800*/  LEA.HI.X.SX32 R11, R10, R0, 0x1, P1 ;  /* 0x000000000a0b7211 */ /* 0x000fc600008f0eff */
[----:B------:R-:W-:Y:S01]  /*f810*/  STL [R1+0x220], R15 ;  /* 0x0002200f01007387 */ /* 0x000fe20000100800 */
[----:B-1----:R-:W-:-:S03]  /*f820*/  IADD3 R14, P3, R5, R2, RZ ;  /* 0x00000002050e7210 */ /* 0x002fc60007f7e0ff */
[----:B------:R2:W-:Y:S01]  /*f830*/  STL [R1+0x1f4], R13 ;  /* 0x0001f40d01007387 */ /* 0x0005e20000100800 */
[----:B------:R-:W-:-:S03]  /*f840*/  LEA.HI.X.SX32 R10, R9, R0, 0x1, P6 ;  /* 0x00000000090a7211 */ /* 0x000fc600030f0eff */
[----:B------:R-:W-:Y:S04]  /*f850*/  STL [R1+0x228], R14 ;  /* 0x0002280e01007387 */ /* 0x000fe80000100800 */
[----:B------:R4:W-:Y:S01]  /*f860*/  STL [R1+0x1fc], R12 ;  /* 0x0001fc0c01007387 */ /* 0x0009e20000100800 */
[-C--:B------:R-:W-:Y:S02]  /*f870*/  LEA.HI.X.SX32 R9, R8, R0.reuse, 0x1, P5 ;  /* 0x0000000008097211 */ /* 0x080fe400028f0eff */
[-C--:B------:R-:W-:Y:S02]  /*f880*/  LEA.HI.X.SX32 R8, R7, R0.reuse, 0x1, P4 ;  /* 0x0000000007087211 */ /* 0x080fe400020f0eff */
[----:B------:R-:W-:Y:S01]  /*f890*/  LEA.HI.X.SX32 R7, R5, R0, 0x1, P3 ;  /* 0x0000000005077211 */ /* 0x000fe200018f0eff */
[----:B---3--:R-:W-:-:S02]  /*f8a0*/  IMAD R220, R220, UR4, RZ ;  /* 0x00000004dcdc7c24 */ /* 0x008fc4000f8e02ff */
        /* <DEDUP_REMOVED lines=18> */
[----:B------:R-:W-:Y:S01]  /*f9d0*/  IMAD R91, R91, UR4, RZ ;  /* 0x000000045b5b7c24 */ /* 0x000fe2000f8e02ff */
[----:B--2---:R-:W-:-:S05]  /*f9e0*/  IADD3 R13, P2, R186, R2, RZ ;  /* 0x00000002ba0d7210 */ /* 0x004fca0007f5e0ff */
[----:B------:R-:W-:Y:S01]  /*f9f0*/  STL [R1+0x230], R13 ;  /* 0x0002300d01007387 */ /* 0x000fe20000100800 */
[----:B----4-:R-:W-:-:S03]  /*fa00*/  IADD3 R12, P1, R192, R2, RZ ;  /* 0x00000002c00c7210 */ /* 0x010fc60007f3e0ff */
[----:B------:R0:W-:Y:S04]  /*fa10*/  STL [R1+0x204], R11 ;  /* 0x0002040b01007387 */ /* 0x0001e80000100800 */
[----:B------:R-:W-:Y:S04]  /*fa20*/  STL [R1+0x238], R12 ;  /* 0x0002380c01007387 */ /* 0x000fe80000100800 */
[----:B------:R1:W-:Y:S01]  /*fa30*/  STL [R1+0x20c], R10 ;  /* 0x00020c0a01007387 */ /* 0x0003e20000100800 */
[----:B0-----:R-:W-:-:S05]  /*fa40*/  IADD3 R11, P6, R198, R2, RZ ;  /* 0x00000002c60b7210 */ /* 0x001fca0007fde0ff */
[----:B------:R-:W-:Y:S01]  /*fa50*/  STL [R1+0x240], R11 ;  /* 0x0002400b01007387 */ /* 0x000fe20000100800 */
[----:B-1----:R-:W-:-:S03]  /*fa60*/  IADD3 R10, P5, R200, R2, RZ ;  /* 0x00000002c80a7210 */ /* 0x002fc60007fbe0ff */
[----:B------:R0:W-:Y:S04]  /*fa70*/  STL [R1+0x214], R9 ;  /* 0x0002140901007387 */ /* 0x0001e80000100800 */
[----:B------:R-:W-:Y:S01]  /*fa80*/  STL [R1+0x248], R10 ;  /* 0x0002480a01007387 */ /* 0x000fe20000100800 */
[----:B------:R-:W-:-:S03]  /*fa90*/  LEA.HI.X.SX32 R5, R186, R0, 0x1, P2 ;  /* 0x00000000ba057211 */ /* 0x000fc600010f0eff */
[----:B------:R1:W-:Y:S01]  /*faa0*/  STL [R1+0x21c], R8 ;  /* 0x00021c0801007387 */ /* 0x0003e20000100800 */
[----:B0-----:R-:W-:-:S05]  /*fab0*/  IADD3 R9, P4, R202, R2, RZ ;  /* 0x00000002ca097210 */ /* 0x001fca0007f9e0ff */
[----:B------:R-:W-:Y:S01]  /*fac0*/  STL [R1+0x250], R9 ;  /* 0x0002500901007387 */ /* 0x000fe20000100800 */
[----:B-1----:R-:W-:-:S03]  /*fad0*/  IADD3 R8, P3, R204, R2, RZ ;  /* 0x00000002cc087210 */ /* 0x002fc60007f7e0ff */
[----:B------:R0:W-:Y:S04]  /*fae0*/  STL [R1+0x224], R7 ;  /* 0x0002240701007387 */ /* 0x0001e80000100800 */
        /* <DEDUP_REMOVED lines=90> */
[----:B------:R1:W-:Y:S01]  /*10090*/  STL [R1+0x2dc], R8 ;  /* 0x0002dc0801007387 */ /* 0x0003e20000100800 */
[----:B------:R-:W-:-:S03]  /*100a0*/  IMAD R95, R95, UR4, RZ ;  /* 0x000000045f5f7c24 */ /* 0x000fc6000f8e02ff */
[----:B------:R2:W-:Y:S01]  /*100b0*/  STL [R1+0x310], R5 ;  /* 0x0003100501007387 */ /* 0x0005e20000100800 */
[----:B0-----:R-:W-:Y:S01]  /*100c0*/  LEA.HI.X.SX32 R7, R67, R0, 0x1, P3 ;  /* 0x0000000043077211 */ /* 0x001fe200018f0eff */
[----:B------:R-:W-:Y:S01]  /*100d0*/  IMAD R99, R99, UR4, RZ ;  /* 0x0000000463637c24 */ /* 0x000fe2000f8e02ff */
[----:B-1----:R-:W-:-:S03]  /*100e0*/  IADD3 R8, P3, R91, R2, RZ ;  /* 0x000000025b087210 */ /* 0x002fc60007f7e0ff */
[----:B------:R0:W-:Y:S01]  /*100f0*/  STL [R1+0x2e4], R7 ;  /* 0x0002e40701007387 */ /* 0x0001e20000100800 */
[----:B--2---:R-:W-:-:S03]  /*10100*/  LEA.HI.X.SX32 R5, R71, R0, 0x1, P2 ;  /* 0x0000000047057211 */ /* 0x004fc600010f0eff */
[----:B------:R1:W-:Y:S01]  /*10110*/  STL [R1+0x318], R8 ;  /* 0x0003180801007387 */ /* 0x0003e20000100800 */
[----:B------:R-:W-:-:S03]  /*10120*/  IMAD R103, R103, UR4, RZ ;  /* 0x0000000467677c24 */ /* 0x000fc6000f8e02ff */
        /* <DEDUP_REMOVED lines=620> */
[----:B------:R-:W-:Y:S04]  /*127f0*/  STL [R1+0x7e8], R8 ;  /* 0x0007e80801007387 */ /* 0x000fe80000100800 */
[----:B------:R-:W2:Y:S01]  /*12800*/  LDL.LU R204, [R1+0x3cc] ;  /* 0x0003cc0001cc7983 */ /* 0x000ea20000300800 */
[----:B0-----:R-:W-:-:S03]  /*12810*/  LEA.HI.X.SX32 R7, R182, R0, 0x1, P3 ;  /* 0x00000000b6077211 */ /* 0x001fc600018f0eff */
[----:B------:R0:W-:Y:S01]  /*12820*/  STL [R1+0x81c], R5 ;  /* 0x00081c0501007387 */ /* 0x0001e20000100800 */
[----:B------:R-:W-:-:S03]  /*12830*/  IMAD R228, R228, UR4, RZ ;  /* 0x00000004e4e47c24 */ /* 0x000fc6000f8e02ff */
[----:B------:R1:W-:Y:S04]  /*12840*/  STL [R1+0x7f0], R7 ;  /* 0x0007f00701007387 */ /* 0x0003e80000100800 */
[----:B------:R-:W3:Y:S01]  /*12850*/  LDL.LU R206, [R1+0x3d0] ;  /* 0x0003d00001ce7983 */ /* 0x000ee20000300800 */
[----:B0-----:R-:W-:Y:S02]  /*12860*/  IADD3 R5, P3, R227, R2, RZ ;  /* 0x00000002e3057210 */ /* 0x001fe40007f7e0ff */
[----:B-1----:R-:W-:-:S03]  /*12870*/  LEA.HI.X.SX32 R7, R184, R0, 0x1, P2 ;  /* 0x00000000b8077211 */ /* 0x002fc600010f0eff */
[----:B------:R0:W-:Y:S04]  /*12880*/  STL [R1+0x824], R5 ;  /* 0x0008240501007387 */ /* 0x0001e80000100800 */
[----:B------:R-:W4:Y:S04]  /*12890*/  LDL.LU R208, [R1+0x3d4] ;  /* 0x0003d40001d07983 */ /* 0x000f280000300800 */
[----:B------:R1:W-:Y:S01]  /*128a0*/  STL [R1+0x7f8], R7 ;  /* 0x0007f80701007387 */ /* 0x0003e20000100800 */
[----:B0-----:R-:W-:-:S03]  /*128b0*/  IADD3 R5, P2, R228, R2, RZ ;  /* 0x00000002e4057210 */ /* 0x001fc60007f5e0ff */
[----:B------:R-:W4:Y:S04]  /*128c0*/  LDL.LU R212, [R1+0x3d8] ;  /* 0x0003d80001d47983 */ /* 0x000f280000300800 */
[----:B------:R0:W-:Y:S04]  /*128d0*/  STL [R1+0x82c], R5 ;  /* 0x00082c0501007387 */ /* 0x0001e80000100800 */
[----:B------:R-:W4:Y:S01]  /*128e0*/  LDL.LU R216, [R1+0x3dc] ;  /* 0x0003dc0001d87983 */ /* 0x000f220000300800 */
[----:B------:R-:W-:Y:S01]  /*128f0*/  IMAD R229, R229, UR4, RZ ;  /* 0x00000004e5e57c24 */ /* 0x000fe2000f8e02ff */
[-C--:B-1----:R-:W-:Y:S01]  /*12900*/  LEA.HI.X.SX32 R7, R188, R0.reuse, 0x1, P1 ;  /* 0x00000000bc077211 */ /* 0x082fe200008f0eff */
[----:B------:R-:W-:Y:S01]  /*12910*/  IMAD R230, R230, UR4, RZ ;  /* 0x00000004e6e67c24 */ /* 0x000fe2000f8e02ff */
[----:B------:R-:W-:-:S02]  /*12920*/  LEA.HI.X.SX32 R8, R190, R0, 0x1, P6 ;  /* 0x00000000be087211 */ /* 0x000fc400030f0eff */
[----:B0-----:R-:W-:Y:S01]  /*12930*/  IADD3 R5, P1, R229, R2, RZ ;  /* 0x00000002e5057210 */ /* 0x001fe20007f3e0ff */
[----:B------:R0:W-:Y:S01]  /*12940*/  STL [R1+0x800], R7 ;  /* 0x0008000701007387 */ /* 0x0001e20000100800 */
[----:B------:R-:W-:-:S03]  /*12950*/  IMAD R231, R231, UR4, RZ ;  /* 0x00000004e7e77c24 */ /* 0x000fc6000f8e02ff */
[----:B------:R1:W-:Y:S01]  /*12960*/  STL [R1+0x834], R5 ;  /* 0x0008340501007387 */ /* 0x0003e20000100800 */
[----:B------:R-:W-:Y:S01]  /*12970*/  IMAD R232, R232, UR4, RZ ;  /* 0x00000004e8e87c24 */ /* 0x000fe2000f8e02ff */
[----:B0-----:R-:W-:Y:S02]  /*12980*/  IADD3 R7, P6, R230, R2, RZ ;  /* 0x00000002e6077210 */ /* 0x001fe40007fde0ff */
[----:B------:R0:W-:Y:S01]  /*12990*/  STL [R1+0x808], R8 ;  /* 0x0008080801007387 */ /* 0x0001e20000100800 */
[----:B-1----:R-:W-:-:S03]  /*129a0*/  LEA.HI.X.SX32 R5, R194, R0, 0x1, P5 ;  /* 0x00000000c2057211 */ /* 0x002fc600028f0eff */
[----:B------:R1:W-:Y:S01]  /*129b0*/  STL [R1+0x83c], R7 ;  /* 0x00083c0701007387 */ /* 0x0003e20000100800 */
[----:B------:R-:W-:Y:S01]  /*129c0*/  IMAD R233, R233, UR4, RZ ;  /* 0x00000004e9e97c24 */ /* 0x000fe2000f8e02ff */
[----:B0-----:R-:W-:Y:S02]  /*129d0*/  IADD3 R8, P5, R231, R2, RZ ;  /* 0x00000002e7087210 */ /* 0x001fe40007fbe0ff */
[----:B------:R0:W-:Y:S01]  /*129e0*/  STL [R1+0x810], R5 ;  /* 0x0008100501007387 */ /* 0x0001e20000100800 */
[----:B-1----:R-:W-:-:S03]  /*129f0*/  LEA.HI.X.SX32 R7, R196, R0, 0x1, P4 ;  /* 0x00000000c4077211 */ /* 0x002fc600020f0eff */
[----:B------:R1:W-:Y:S01]  /*12a00*/  STL [R1+0x844], R8 ;  /* 0x0008440801007387 */ /* 0x0003e20000100800 */
[----:B------:R-:W-:-:S03]  /*12a10*/  IMAD R234, R234, UR4, RZ ;  /* 0x00000004eaea7c24 */ /* 0x000fc6000f8e02ff */
[----:B------:R1:W-:Y:S01]  /*12a20*/  STL [R1+0x818], R7 ;  /* 0x0008180701007387 */ /* 0x0003e20000100800 */
[----:B0-----:R-:W-:Y:S02]  /*12a30*/  IADD3 R5, P4, R232, R2, RZ ;  /* 0x00000002e8057210 */ /* 0x001fe40007f9e0ff */
[----:B-1----:R-:W-:-:S03]  /*12a40*/  LEA.HI.X.SX32 R8, R227, R0, 0x1, P3 ;  /* 0x00000000e3087211 */ /* 0x002fc600018f0eff */
[----:B------:R0:W-:Y:S01]  /*12a50*/  STL [R1+0x84c], R5 ;  /* 0x00084c0501007387 */ /* 0x0001e20000100800 */
[----:B------:R-:W-:-:S03]  /*12a60*/  IADD3 R7, P3, R233, R2, RZ ;  /* 0x00000002e9077210 */ /* 0x000fc60007f7e0ff */
[----:B------:R1:W-:Y:S01]  /*12a70*/  STL [R1+0x820], R8 ;  /* 0x0008200801007387 */ /* 0x0003e20000100800 */
[----:B------:R-:W-:-:S03]  /*12a80*/  IMAD R235, R235, UR4, RZ ;  /* 0x00000004ebeb7c24 */ /* 0x000fc6000f8e02ff */
[----:B------:R1:W-:Y:S01]  /*12a90*/  STL [R1+0x854], R7 ;  /* 0x0008540701007387 */ /* 0x0003e20000100800 */
[----:B0-----:R-:W-:Y:S01]  /*12aa0*/  LEA.HI.X.SX32 R5, R228, R0, 0x1, P2 ;  /* 0x00000000e4057211 */ /* 0x001fe200010f0eff */
[----:B------:R-:W-:Y:S01]  /*12ab0*/  IMAD R218, R218, UR4, RZ ;  /* 0x00000004dada7c24 */ /* 0x000fe2000f8e02ff */
[----:B-1----:R-:W-:-:S03]  /*12ac0*/  IADD3 R8, P2, R234, R2, RZ ;  /* 0x00000002ea087210 */ /* 0x002fc60007f5e0ff */
[----:B------:R0:W-:Y:S01]  /*12ad0*/  STL [R1+0x828], R5 ;  /* 0x0008280501007387 */ /* 0x0001e20000100800 */
[----:B------:R-:W-:-:S03]  /*12ae0*/  LEA.HI.X.SX32 R7, R229, R0, 0x1, P1 ;  /* 0x00000000e5077211 */ /* 0x000fc600008f0eff */
        /* <DEDUP_REMOVED lines=15> */
[----:B------:R1:W-:Y:S04]  /*12be0*/  STL [R1+0x86c], R8 ;  /* 0x00086c0801007387 */ /* 0x0003e80000100800 */
[----:B------:R1:W-:Y:S01]  /*12bf0*/  STL [R1+0x848], R7 ;  /* 0x0008480701007387 */ /* 0x0003e20000100800 */
[----:B0-----:R-:W-:Y:S02]  /*12c00*/  IADD3 R5, P4, R240, R2, RZ ;  /* 0x00000002f0057210 */ /* 0x001fe40007f9e0ff */
[----:B-1----:R-:W-:-:S03]  /*12c10*/  LEA.HI.X.SX32 R8, R233, R0, 0x1, P3 ;  /* 0x00000000e9087211 */ /* 0x002fc600018f0eff */
[----:B------:R0:W-:Y:S01]  /*12c20*/  STL [R1+0x874], R5 ;  /* 0x0008740501007387 */ /* 0x0001e20000100800 */
[----:B------:R-:W-:-:S03]  /*12c30*/  IADD3 R7, P3, R241, R2, RZ ;  /* 0x00000002f1077210 */ /* 0x000fc60007f7e0ff */
[----:B------:R-:W-:Y:S04]  /*12c40*/  STL [R1+0x850], R8 ;  /* 0x0008500801007387 */ /* 0x000fe80000100800 */
[----:B------:R1:W-:Y:S01]  /*12c50*/  STL [R1+0x87c], R7 ;  /* 0x00087c0701007387 */ /* 0x0003e20000100800 */
[----:B0-----:R-:W-:-:S05]  /*12c60*/  LEA.HI.X.SX32 R5, R234, R0, 0x1, P2 ;  /* 0x00000000ea057211 */ /* 0x001fca00010f0eff */
[----:B------:R3:W-:Y:S01]  /*12c70*/  STL [R1+0x858], R5 ;  /* 0x0008580501007387 */ /* 0x0007e20000100800 */
[----:B-1----:R-:W-:Y:S01]  /*12c80*/  LEA.HI.X.SX32 R7, R235, R0, 0x1, P1 ;  /* 0x00000000eb077211 */ /* 0x002fe200008f0eff */
[----:B------:R-:W0:Y:S01]  /*12c90*/  S2R R202, SR_TID.X ;  /* 0x0000000000ca7919 */ /* 0x000e220000002100 */
[----:B------:R-:W-:Y:S02]  /*12ca0*/  IMAD R210, R210, UR4, RZ ;  /* 0x00000004d2d27c24 */ /* 0x000fe4000f8e02ff */
[----:B------:R-:W-:Y:S02]  /*12cb0*/  IMAD R236, R236, UR4, RZ ;  /* 0x00000004ecec7c24 */ /* 0x000fe4000f8e02ff */
[----:B------:R-:W-:Y:S02]  /*12cc0*/  IMAD R237, R237, UR4, RZ ;  /* 0x00000004eded7c24 */ /* 0x000fe4000f8e02ff */
[----:B------:R-:W-:Y:S02]  /*12cd0*/  IMAD R238, R238, UR4, RZ ;  /* 0x00000004eeee7c24 */ /* 0x000fe4000f8e02ff */
[----:B------:R-:W-:Y:S01]  /*12ce0*/  IMAD R128, R128, UR5, RZ ;  /* 0x0000000580807c24 */ /* 0x000fe2000f8e02ff */
[----:B--2---:R-:W-:-:S05]  /*12cf0*/  IADD3 R8, P2, R204, R2, RZ ;  /* 0x00000002cc087210 */ /* 0x004fca0007f5e0ff */
[----:B------:R1:W-:Y:S04]  /*12d00*/  STL [R1+0x884], R8 ;  /* 0x0008840801007387 */ /* 0x0003e80000100800 */
[----:B------:R4:W-:Y:S01]  /*12d10*/  STL [R1+0x8cc], R7 ;  /* 0x0008cc0701007387 */ /* 0x0009e20000100800 */
[----:B---3--:R-:W-:Y:S02]  /*12d20*/  IADD3 R5, P1, R206, R2, RZ ;  /* 0x00000002ce057210 */ /* 0x008fe40007f3e0ff */
[----:B-1----:R-:W-:-:S03]  /*12d30*/  LEA.HI.X.SX32 R8, R218, R0, 0x1, P6 ;  /* 0x00000000da087211 */ /* 0x002fc600030f0eff */
[----:B------:R1:W-:Y:S01]  /*12d40*/  STL [R1+0x88c], R5 ;  /* 0x00088c0501007387 */ /* 0x0003e20000100800 */
[----:B----4-:R-:W-:-:S03]  /*12d50*/  IADD3 R7, P6, R208, R2, RZ ;  /* 0x00000002d0077210 */ /* 0x010fc60007fde0ff */
[----:B------:R2:W-:Y:S01]  /*12d60*/  STL [R1+0x860], R8 ;  /* 0x0008600801007387 */ /* 0x0005e20000100800 */
[----:B-1----:R-:W-:-:S03]  /*12d70*/  LEA.HI.X.SX32 R5, R239, R0, 0x1, P5 ;  /* 0x00000000ef057211 */ /* 0x002fc600028f0eff */
[----:B------:R1:W-:Y:S01]  /*12d80*/  STL [R1+0x894], R7 ;  /* 0x0008940701007387 */ /* 0x0003e20000100800 */
[----:B--2---:R-:W-:-:S03]  /*12d90*/  IADD3 R8, P5, R212, R2, RZ ;  /* 0x00000002d4087210 */ /* 0x004fc60007fbe0ff */
[----:B------:R2:W-:Y:S01]  /*12da0*/  STL [R1+0x868], R5 ;  /* 0x0008680501007387 */ /* 0x0005e20000100800 */
[----:B-1----:R-:W-:-:S03]  /*12db0*/  LEA.HI.X.SX32 R7, R240, R0, 0x1, P4 ;  /* 0x00000000f0077211 */ /* 0x002fc600020f0eff */
[----:B------:R1:W-:Y:S04]  /*12dc0*/  STL [R1+0x89c], R8 ;  /* 0x00089c0801007387 */ /* 0x0003e80000100800 */
[----:B------:R3:W-:Y:S01]  /*12dd0*/  STL [R1+0x870], R7 ;  /* 0x0008700701007387 */ /* 0x0007e20000100800 */
[----:B--2---:R-:W-:Y:S02]  /*12de0*/  IADD3 R5, P4, R216, R2, RZ ;  /* 0x00000002d8057210 */ /* 0x004fe40007f9e0ff */
[----:B-1----:R-:W-:-:S03]  /*12df0*/  LEA.HI.X.SX32 R8, R241, R0, 0x1, P3 ;  /* 0x00000000f1087211 */ /* 0x002fc600018f0eff */
[----:B------:R-:W-:Y:S01]  /*12e00*/  STL [R1+0x8a4], R5 ;  /* 0x0008a40501007387 */ /* 0x000fe20000100800 */
[----:B---3--:R-:W-:-:S03]  /*12e10*/  IADD3 R7, P3, R6, R2, RZ ;  /* 0x0000000206077210 */ /* 0x008fc60007f7e0ff */
[----:B------:R-:W-:Y:S04]  /*12e20*/  STL [R1+0x878], R8 ;  /* 0x0008780801007387 */ /* 0x000fe80000100800 */
[----:B------:R1:W-:Y:S02]  /*12e30*/  STL [R1+0x8ac], R7 ;  /* 0x0008ac0701007387 */ /* 0x0003e40000100800 */
[-C--:B-1----:R-:W-:Y:S02]  /*12e40*/  LEA.HI.X.SX32 R7, R206, R0.reuse, 0x1, P1 ;  /* 0x00000000ce077211 */ /* 0x082fe400008f0eff */
[----:B------:R-:W1:Y:S01]  /*12e50*/  S2R R206, SR_TID.X ;  /* 0x0000000000ce7919 */ /* 0x000e620000002100 */
[----:B------:R-:W-:Y:S02]  /*12e60*/  LEA.HI.X.SX32 R5, R204, R0, 0x1, P2 ;  /* 0x00000000cc057211 */ /* 0x000fe400010f0eff */
[----:B------:R-:W-:-:S02]  /*12e70*/  IADD3 R8, P2, R210, R2, RZ ;  /* 0x00000002d2087210 */ /* 0x000fc40007f5e0ff */
[----:B0-----:R-:W-:Y:S01]  /*12e80*/  LEA.HI R204, R202, 0x6c, RZ, 0x1a ;  /* 0x0000006ccacc7811 */ /* 0x001fe200078fd0ff */
[----:B------:R0:W-:Y:S04]  /*12e90*/  STL [R1+0x880], R5 ;  /* 0x0008800501007387 */ /* 0x0001e80000100800 */
[----:B------:R2:W-:Y:S01]  /*12ea0*/  STL [R1+0x8b4], R8 ;  /* 0x0008b40801007387 */ /* 0x0005e20000100800 */
[----:B------:R-:W-:Y:S01]  /*12eb0*/  IMAD R11, R204, UR8, RZ ;  /* 0x00000008cc0b7c24 */ /* 0x000fe2000f8e02ff */
[----:B0-----:R-:W-:Y:S02]  /*12ec0*/  IADD3 R5, P1, R4, R2, RZ ;  /* 0x0000000204057210 */ /* 0x001fe40007f3e0ff */
[----:B------:R0:W-:Y:S01]  /*12ed0*/  STL [R1+0x888], R7 ;  /* 0x0008880701007387 */ /* 0x0001e20000100800 */
[----:B--2---:R-:W-:-:S03]  /*12ee0*/  LEA.HI.X.SX32 R8, R208, R0, 0x1, P6 ;  /* 0x00000000d0087211 */ /* 0x004fc600030f0eff */
[----:B------:R2:W-:Y:S01]  /*12ef0*/  STL [R1+0x8b8], R5 ;  /* 0x0008b80501007387 */ /* 0x0005e20000100800 */
[----:B0-----:R-:W-:-:S03]  /*12f00*/  IADD3 R7, P6, R3, R2, RZ ;  /* 0x0000000203077210 */ /* 0x001fc60007fde0ff */
[----:B------:R0:W-:Y:S01]  /*12f10*/  STL [R1+0x890], R8 ;  /* 0x0008900801007387 */ /* 0x0001e20000100800 */
[----:B--2---:R-:W-:Y:S02]  /*12f20*/  LEA.HI.X.SX32 R5, R212, R0, 0x1, P5 ;  /* 0x00000000d4057211 */ /* 0x004fe400028f0eff */
[C---:B-1----:R-:W-:Y:S02]  /*12f30*/  LEA.HI R200, R206.reuse, 0x7c, RZ, 0x1a ;  /* 0x0000007ccec87811 */ /* 0x042fe400078fd0ff */
[C---:B------:R-:W-:Y:S02]  /*12f40*/  LEA.HI R204, R206.reuse, 0x4c, RZ, 0x1a ;  /* 0x0000004ccecc7811 */ /* 0x040fe400078fd0ff */
[----:B------:R-:W-:Y:S01]  /*12f50*/  LEA.HI R206, R206, 0x3c, RZ, 0x1a ;  /* 0x0000003ccece7811 */ /* 0x000fe200078fd0ff */
[----:B------:R1:W-:Y:S01]  /*12f60*/  STL [R1+0x8bc], R7 ;  /* 0x0008bc0701007387 */ /* 0x0003e20000100800 */
[----:B0-----:R-:W-:Y:S01]  /*12f70*/  IADD3 R8, P5, R214, R2, RZ ;  /* 0x00000002d6087210 */ /* 0x001fe20007fbe0ff */
[----:B------:R-:W-:-:S02]  /*12f80*/  IMAD R13, R204, UR8, RZ ;  /* 0x00000008cc0d7c24 */ /* 0x000fc4000f8e02ff */
[----:B------:R0:W-:Y:S01]  /*12f90*/  STL [R1+0x898], R5 ;  /* 0x0008980501007387 */ /* 0x0001e20000100800 */
[----:B------:R-:W-:Y:S01]  /*12fa0*/  IMAD R14, R206, UR8, RZ ;  /* 0x00000008ce0e7c24 */ /* 0x000fe2000f8e02ff */
[----:B------:R-:W2:Y:S01]  /*12fb0*/  S2R R204, SR_TID.X ;  /* 0x0000000000cc7919 */ /* 0x000ea20000002100 */
[----:B-1----:R-:W-:Y:S01]  /*12fc0*/  LEA.HI.X.SX32 R7, R216, R0, 0x1, P4 ;  /* 0x00000000d8077211 */ /* 0x002fe200020f0eff */
[----:B------:R-:W1:Y:S01]  /*12fd0*/  S2R R206, SR_TID.X ;  /* 0x0000000000ce7919 */ /* 0x000e620000002100 */
[----:B0-----:R-:W-:Y:S01]  /*12fe0*/  IADD3 R5, P4, R236, R2, RZ ;  /* 0x00000002ec057210 */ /* 0x001fe20007f9e0ff */
[----:B------:R0:W-:Y:S04]  /*12ff0*/  STL [R1+0x8c0], R8 ;  /* 0x0008c00801007387 */ /* 0x0001e80000100800 */
[----:B------:R3:W-:Y:S01]  /*13000*/  STL [R1+0x8a0], R7 ;  /* 0x0008a00701007387 */ /* 0x0007e20000100800 */
[----:B0-----:R-:W-:-:S03]  /*13010*/  LEA.HI.X.SX32 R8, R6, R0, 0x1, P3 ;  /* 0x0000000006087211 */ /* 0x001fc600018f0eff */
[----:B------:R-:W4:Y:S01]  /*13020*/  LDL.LU R6, [R1+0x96c] ;  /* 0x00096c0001067983 */ /* 0x000f220000300800 */
[----:B---3--:R-:W-:-:S03]  /*13030*/  IADD3 R7, P3, R237, R2, RZ ;  /* 0x00000002ed077210 */ /* 0x008fc60007f7e0ff */
[----:B------:R0:W-:Y:S04]  /*13040*/  STL [R1+0x8c4], R5 ;  /* 0x0008c40501007387 */ /* 0x0001e80000100800 */
[----:B------:R-:W-:Y:S01]  /*13050*/  STL [R1+0x8a8], R8 ;  /* 0x0008a80801007387 */ /* 0x000fe20000100800 */
[----:B0-----:R-:W-:-:S03]  /*13060*/  LEA.HI.X.SX32 R5, R210, R0, 0x1, P2 ;  /* 0x00000000d2057211 */ /* 0x001fc600010f0eff */
[----:B------:R0:W-:Y:S01]  /*13070*/  STL [R1+0x8c8], R7 ;  /* 0x0008c80701007387 */ /* 0x0001e20000100800 */
[----:B------:R-:W-:-:S03]  /*13080*/  IADD3 R2, P2, R238, R2, RZ ;  /* 0x00000002ee027210 */ /* 0x000fc60007f5e0ff */
[----:B------:R3:W-:Y:S01]  /*13090*/  STL [R1+0x8b0], R5 ;  /* 0x0008b00501007387 */ /* 0x0007e20000100800 */
[----:B0-----:R-:W-:-:S03]  /*130a0*/  LEA.HI.X.SX32 R7, R4, R0, 0x1, P1 ;  /* 0x0000000004077211 */ /* 0x001fc600008f0eff */
[----:B------:R-:W4:Y:S01]  /*130b0*/  LDL.LU R4, [R1+0x968] ;  /* 0x0009680001047983 */ /* 0x000f220000300800 */
[----:B---3--:R-:W-:-:S03]  /*130c0*/  LEA.HI.X.SX32 R5, R3, R0, 0x1, P6 ;  /* 0x0000000003057211 */ /* 0x008fc600030f0eff */
[----:B------:R-:W-:Y:S01]  /*130d0*/  STL [R1+0x4d0], R2 ;  /* 0x0004d00201007387 */ /* 0x000fe20000100800 */
[----:B------:R-:W-:-:S03]  /*130e0*/  LEA.HI.X.SX32 R8, R214, R0, 0x1, P5 ;  /* 0x00000000d6087211 */ /* 0x000fc600028f0eff */
[----:B------:R0:W-:Y:S04]  /*130f0*/  STL [R1+0x4bc], R7 ;  /* 0x0004bc0701007387 */ /* 0x0001e80000100800 */
[----:B------:R-:W3:Y:S04]  /*13100*/  LDL.LU R3, [R1+0x964] ;  /* 0x0009640001037983 */ /* 0x000ee80000300800 */
[----:B------:R2:W-:Y:S01]  /*13110*/  STL [R1+0x4c0], R5 ;  /* 0x0004c00501007387 */ /* 0x0005e20000100800 */
[----:B0-----:R-:W-:-:S03]  /*13120*/  LEA.HI.X.SX32 R7, R236, R0, 0x1, P4 ;  /* 0x00000000ec077211 */ /* 0x001fc600020f0eff */
[----:B------:R-:W-:Y:S01]  /*13130*/  STL [R1+0x4c4], R8 ;  /* 0x0004c40801007387 */ /* 0x000fe20000100800 */
[-C--:B--2---:R-:W-:Y:S02]  /*13140*/  LEA.HI.X.SX32 R5, R237, R0.reuse, 0x1, P3 ;  /* 0x00000000ed057211 */ /* 0x084fe400018f0eff */
[----:B------:R-:W-:Y:S01]  /*13150*/  LEA.HI.X.SX32 R0, R238, R0, 0x1, P2 ;  /* 0x00000000ee007211 */ /* 0x000fe200010f0eff */
[----:B------:R-:W-:Y:S01]  /*13160*/  STL [R1+0x4c8], R7 ;  /* 0x0004c80701007387 */ /* 0x000fe20000100800 */
[----:B------:R-:W-:-:S03]  /*13170*/  LEA.HI R202, R202, 0x5c, RZ, 0x1a ;  /* 0x0000005ccaca7811 */ /* 0x000fc600078fd0ff */
[----:B------:R-:W-:Y:S04]  /*13180*/  STL [R1+0x4cc], R5 ;  /* 0x0004cc0501007387 */ /* 0x000fe80000100800 */
[----:B------:R0:W-:Y:S04]  /*13190*/  STL [R1+0x3cc], R0 ;  /* 0x0003cc0001007387 */ /* 0x0001e80000100800 */
[----:B------:R-:W2:Y:S01]  /*131a0*/  LDL.LU R23, [R1+0x400] ;  /* 0x0004000001177983 */ /* 0x000ea20000300800 */
[----:B------:R-:W-:-:S03]  /*131b0*/  IMAD R12, R202, UR8, RZ ;  /* 0x00000008ca0c7c24 */ /* 0x000fc6000f8e02ff */
[----:B------:R-:W3:Y:S01]  /*131c0*/  LDL.LU R156, [R1+0x408] ;  /* 0x00040800019c7983 */ /* 0x000ee20000300800 */
[----:B------:R-:W-:Y:S02]  /*131d0*/  LEA.HI R202, R204, 0x2c, RZ, 0x1a ;  /* 0x0000002cccca7811 */ /* 0x000fe400078fd0ff */
[C---:B-1----:R-:W-:Y:S01]  /*131e0*/  LEA.HI R204, R206.reuse, 0x1c, RZ, 0x1a ;  /* 0x0000001ccecc7811 */ /* 0x042fe200078fd0ff */
[----:B------:R-:W3:Y:S01]  /*131f0*/  LDL.LU R162, [R1+0x3f8] ;  /* 0x0003f80001a27983 */ /* 0x000ee20000300800 */
[----:B------:R-:W-:-:S03]  /*13200*/  LEA.HI R206, R206, 0xc, RZ, 0x1a ;  /* 0x0000000ccece7811 */ /* 0x000fc600078fd0ff */
[----:B------:R-:W3:Y:S02]  /*13210*/  LDL.LU R168, [R1+0x3bc] ;  /* 0x0003bc0001a87983 */ /* 0x000ee40000300800 */
[----:B------:R-:W-:Y:S02]  /*13220*/  IMAD R17, R206, UR8, RZ ;  /* 0x00000008ce117c24 */ /* 0x000fe4000f8e02ff */
[----:B------:R-:W3:Y:S01]  /*13230*/  LDL.LU R174, [R1+0x3c0] ;  /* 0x0003c00001ae7983 */ /* 0x000ee20000300800 */
[----:B------:R-:W1:Y:S01]  /*13240*/  S2R R206, SR_TID.X ;  /* 0x0000000000ce7919 */ /* 0x000e620000002100 */
[----:B------:R-:W-:Y:S01]  /*13250*/  IADD3 R2, P1, R128, UR10, RZ ;  /* 0x0000000a80027c10 */ /* 0x000fe2000ff3e0ff */
[----:B------:R-:W-:Y:S01]  /*13260*/  IMAD R10, R200, UR8, RZ ;  /* 0x00000008c80a7c24 */ /* 0x000fe2000f8e02ff */
[----:B------:R-:W3:Y:S02]  /*13270*/  LDL.LU R180, [R1+0x3c8] ;  /* 0x0003c80001b47983 */ /* 0x000ee40000300800 */
[----:B0-----:R-:W-:-:S02]  /*13280*/  LEA.HI.X.SX32 R0, R128, UR11, 0x1, P1 ;  /* 0x0000000b80007c11 */ /* 0x001fc400088f0eff */
[----:B------:R-:W3:Y:S01]  /*13290*/  LDL.LU R186, [R1+0x420] ;  /* 0x0004200001ba7983 */ /* 0x000ee20000300800 */
[----:B------:R-:W-:-:S03]  /*132a0*/  IADD3 R20, P1, R10, R2, RZ ;  /* 0x000000020a147210 */ /* 0x000fc60007f3e0ff */
[----:B------:R-:W3:Y:S01]  /*132b0*/  LDL.LU R192, [R1+0x3c4] ;  /* 0x0003c40001c07983 */ /* 0x000ee20000300800 */
[----:B------:R-:W-:-:S03]  /*132c0*/  IADD3 R19, P6, R11, R2, RZ ;  /* 0x000000020b137210 */ /* 0x000fc60007fde0ff */
[----:B------:R0:W-:Y:S04]  /*132d0*/  STL [R1+0x3d4], R20 ;  /* 0x0003d41401007387 */ /* 0x0001e80000100800 */
[----:B------:R-:W3:Y:S01]  /*132e0*/  LDL.LU R198, [R1+0x438] ;  /* 0x0004380001c67983 */ /* 0x000ee20000300800 */
[----:B------:R-:W-:-:S03]  /*132f0*/  IMAD R15, R202, UR8, RZ ;  /* 0x00000008ca0f7c24 */ /* 0x000fc6000f8e02ff */
[----:B------:R1:W-:Y:S01]  /*13300*/  STL [R1+0x3f4], R19 ;  /* 0x0003f41301007387 */ /* 0x0003e20000100800 */
[----:B0-----:R-:W-:-:S03]  /*13310*/  IADD3 R20, P4, R12, R2, RZ ;  /* 0x000000020c147210 */ /* 0x001fc60007f9e0ff */
[----:B------:R-:W3:Y:S04]  /*13320*/  LDL.LU R200, [R1+0x440] ;  /* 0x0004400001c87983 */ /* 0x000ee80000300800 */
[----:B------:R-:W-:Y:S01]  /*13330*/  STL [R1+0x414], R20 ;  /* 0x0004141401007387 */ /* 0x000fe20000100800 */
[----:B-1----:R-:W-:-:S03]  /*13340*/  IADD3 R19, P5, R13, R2, RZ ;  /* 0x000000020d137210 */ /* 0x002fc60007fbe0ff */
[----:B------:R-:W3:Y:S01]  /*13350*/  LDL.LU R202, [R1+0x448] ;  /* 0x0004480001ca7983 */ /* 0x000ee20000300800 */
[----:B------:R-:W-:-:S03]  /*13360*/  IMAD R16, R204, UR8, RZ ;  /* 0x00000008cc107c24 */ /* 0x000fc6000f8e02ff */
[----:B------:R0:W-:Y:S01]  /*13370*/  STL [R1+0x434], R19 ;  /* 0x0004341301007387 */ /* 0x0001e20000100800 */
[----:B------:R-:W-:-:S03]  /*13380*/  SHF.R.U32.HI R22, RZ, 0x6, R206 ;  /* 0x00000006ff167819 */ /* 0x000fc600000116ce */
[----:B------:R-:W3:Y:S01]  /*13390*/  LDL.LU R204, [R1+0x458] ;  /* 0x0004580001cc7983 */ /* 0x000ee20000300800 */
[----:B0-----:R-:W-:-:S05]  /*133a0*/  IADD3 R19, P3, R14, R2, RZ ;  /* 0x000000020e137210 */ /* 0x001fca0007f7e0ff */
[----:B------:R0:W-:Y:S04]  /*133b0*/  STL [R1+0x454], R19 ;  /* 0x0004541301007387 */ /* 0x0001e80000100800 */
[----:B------:R-:W3:Y:S01]  /*133c0*/  LDL.LU R206, [R1+0x460] ;  /* 0x0004600001ce7983 */ /* 0x000ee20000300800 */
[----:B------:R-:W-:Y:S02]  /*133d0*/  SGXT.U32 R22, R22, 0x2 ;  /* 0x000000021616781a */ /* 0x000fe40000000000 */
[----:B0-----:R-:W-:Y:S02]  /*133e0*/  LEA.HI.X.SX32 R19, R10, R0, 0x1, P1 ;  /* 0x000000000a137211 */ /* 0x001fe400008f0eff */
[-C--:B------:R-:W-:Y:S02]  /*133f0*/  IADD3 R10, P2, R15, R2.reuse, RZ ;  /* 0x000000020f0a7210 */ /* 0x080fe40007f5e0ff */
[----:B------:R-:W-:Y:S01]  /*13400*/  LOP3.LUT R22, R22, 0x78, RZ, 0xfc, !PT ;  /* 0x0000007816167812 */ /* 0x000fe200078efcff */
[----:B------:R0:W-:Y:S04]  /*13410*/  STL [R1+0x3d0], R19 ;  /* 0x0003d01301007387 */ /* 0x0001e80000100800 */
[----:B------:R1:W-:Y:S01]  /*13420*/  STL [R1+0x474], R10 ;  /* 0x0004740a01007387 */ /* 0x0003e20000100800 */
[----:B------:R-:W-:Y:S01]  /*13430*/  IMAD R22, R22, UR8, RZ ;  /* 0x0000000816167c24 */ /* 0x000fe2000f8e02ff */
[----:B0-----:R-:W-:-:S02]  /*13440*/  IADD3 R19, P1, R16, R2, RZ ;  /* 0x0000000210137210 */ /* 0x001fc40007f3e0ff */
[-C--:B-1----:R-:W-:Y:S02]  /*13450*/  LEA.HI.X.SX32 R10, R11, R0.reuse, 0x1, P6 ;  /* 0x000000000b0a7211 */ /* 0x082fe400030f0eff */
[----:B------:R-:W-:-:S03]  /*13460*/  LEA.HI.X.SX32 R11, R12, R0, 0x1, P4 ;  /* 0x000000000c0b7211 */ /* 0x000fc600020f0eff */
[----:B------:R0:W-:Y:S01]  /*13470*/  STL [R1+0x3f0], R10 ;  /* 0x0003f00a01007387 */ /* 0x0001e20000100800 */
[----:B------:R-:W-:-:S03]  /*13480*/  LEA.HI.X.SX32 R12, R13, R0, 0x1, P5 ;  /* 0x000000000d0c7211 */ /* 0x000fc600028f0eff */
[----:B------:R-:W-:Y:S01]  /*13490*/  STL [R1+0x494], R19 ;  /* 0x0004941301007387 */ /* 0x000fe20000100800 */
[----:B0-----:R-:W-:-:S03]  /*134a0*/  IADD3 R10, P4, R22, R2, RZ ;  /* 0x00000002160a7210 */ /* 0x001fc60007f9e0ff */
[----:B------:R-:W-:Y:S04]  /*134b0*/  STL [R1+0x410], R11 ;  /* 0x0004100b01007387 */ /* 0x000fe80000100800 */
[----:B------:R0:W-:Y:S04]  /*134c0*/  STL [R1+0x3dc], R10 ;  /* 0x0003dc0a01007387 */ /* 0x0001e80000100800 */
[----:B------:R3:W-:Y:S01]  /*134d0*/  STL [R1+0x430], R12 ;  /* 0x0004300c01007387 */ /* 0x0007e20000100800 */
[----:B0-----:R-:W-:Y:S01]  /*134e0*/  LEA.HI.X.SX32 R10, R14, R0, 0x1, P3 ;  /* 0x000000000e0a7211 */ /* 0x001fe200018f0eff */
[----:B------:R-:W0:Y:S01]  /*134f0*/  S2R R212, SR_TID.X ;  /* 0x0000000000d47919 */ /* 0x000e220000002100 */
[----:B------:R-:W-:Y:S01]  /*13500*/  IMAD R208, RZ, RZ, -UR8 ;  /* 0x80000008ffd07e24 */ /* 0x000fe2000f8e02ff */
[----:B0-----:R-:W-:-:S04]  /*13510*/  SHF.R.U32.HI R216, RZ, 0x6, R212 ;  /* 0x00000006ffd87819 */ /* 0x001fc800000116d4 */
[----:B------:R-:W-:-:S05]  /*13520*/  SGXT.U32 R216, R216, 0x2 ;  /* 0x00000002d8d8781a */ /* 0x000fca0000000000 */
[----:B------:R-:W-:Y:S01]  /*13530*/  IMAD R18, R216, UR8, RZ ;  /* 0x00000008d8127c24 */ /* 0x000fe2000f8e02ff */
[----:B------:R-:W-:-:S04]  /*13540*/  UIADD3 UR7, UR6, 0x10000, URZ ;  /* 0x0001000006077890 */ /* 0x000fc8000fffe03f */
[----:B------:R-:W-:Y:S01]  /*13550*/  USHF.R.U32.HI UR7, URZ, 0x4, UR7 ;  /* 0x000000043f077899 */ /* 0x000fe20008011607 */
[----:B----4-:R-:W-:-:S04]  /*13560*/  IMAD R5, R208, 0x4, R6 ;  /* 0x00000004d0057824 */ /* 0x010fc800078e0206 */
[----:B------:R-:W-:Y:S01]  /*13570*/  IMAD R7, R208, 0x8, R5 ;  /* 0x00000008d0077824 */ /* 0x000fe200078e0205 */
[-C--:B--2---:R-:W-:Y:S02]  /*13580*/  IADD3 R11, P5, R23, R2.reuse, RZ ;  /* 0x00000002170b7210 */ /* 0x084fe40007fbe0ff */
[----:B---3--:R-:W-:-:S03]  /*13590*/  IADD3 R12, P3, R156, R2, RZ ;  /* 0x000000029c0c7210 */ /* 0x008fc60007f7e0ff */
[----:B------:R0:W-:Y:S04]  /*135a0*/  STL [R1+0x3e4], R11 ;  /* 0x0003e40b01007387 */ /* 0x0001e80000100800 */
        /* <DEDUP_REMOVED lines=59> */
[----:B--2---:R-:W-:Y:S01]  /*13960*/  IADD3 R12, P3, R5, R2, RZ ;  /* 0x00000002050c7210 */ /* 0x004fe20007f7e0ff */
[----:B------:R-:W-:Y:S02]  /*13970*/  IMAD R8, R208, 0x4, R7 ;  /* 0x00000004d0087824 */ /* 0x000fe400078e0207 */
[----:B------:R1:W-:Y:S01]  /*13980*/  STL [R1+0x458], R10 ;  /* 0x0004580a01007387 */ /* 0x0003e20000100800 */
[----:B0-----:R-:W-:-:S03]  /*13990*/  LEA.HI.X.SX32 R11, R206, R0, 0x1, P2 ;  /* 0x00000000ce0b7211 */ /* 0x001fc600010f0eff */
[----:B------:R0:W-:Y:S01]  /*139a0*/  STL [R1+0x48c], R12 ;  /* 0x00048c0c01007387 */ /* 0x0001e20000100800 */
[----:B------:R-:W-:Y:S01]  /*139b0*/  IMAD R9, R208, 0x4, R8 ;  /* 0x00000004d0097824 */ /* 0x000fe200078e0208 */
[----:B-1----:R-:W-:Y:S02]  /*139c0*/  IADD3 R10, P2, R7, R2, RZ ;  /* 0x00000002070a7210 */ /* 0x002fe40007f5e0ff */
[----:B------:R1:W-:Y:S01]  /*139d0*/  STL [R1+0x460], R11 ;  /* 0x0004600b01007387 */ /* 0x0003e20000100800 */
[----:B0-----:R-:W-:-:S03]  /*139e0*/  LEA.HI.X.SX32 R12, R3, R0, 0x1, P1 ;  /* 0x00000000030c7211 */ /* 0x001fc600008f0eff */
[----:B------:R0:W5:Y:S01]  /*139f0*/  LDL.LU R3, [R1+0x960] ;  /* 0x0009600001037983 */ /* 0x0001620000300800 */
[----:B-1----:R-:W-:-:S03]  /*13a00*/  IADD3 R11, P1, R8, R2, RZ ;  /* 0x00000002080b7210 */ /* 0x002fc60007f3e0ff */
[----:B------:R-:W-:Y:S04]  /*13a10*/  STL [R1+0x49c], R10 ;  /* 0x00049c0a01007387 */ /* 0x000fe80000100800 */
[----:B------:R1:W-:Y:S04]  /*13a20*/  STL [R1+0x468], R12 ;  /* 0x0004680c01007387 */ /* 0x0003e80000100800 */
[----:B------:R2:W-:Y:S01]  /*13a30*/  STL [R1+0x4a4], R11 ;  /* 0x0004a40b01007387 */ /* 0x0005e20000100800 */
[----:B-1----:R-:W-:Y:S02]  /*13a40*/  LEA.HI.X.SX32 R12, R4, R0, 0x1, P4 ;  /* 0x00000000040c7211 */ /* 0x002fe400020f0eff */
[----:B------:R-:W-:-:S02]  /*13a50*/  IADD3 R4, P4, R9, R2, RZ ;  /* 0x0000000209047210 */ /* 0x000fc40007f9e0ff */
[----:B--2---:R-:W-:Y:S01]  /*13a60*/  LEA.HI.X.SX32 R11, R6, R0, 0x1, P5 ;  /* 0x00000000060b7211 */ /* 0x004fe200028f0eff */
[----:B------:R-:W-:Y:S01]  /*13a70*/  STL [R1+0x478], R12 ;  /* 0x0004780c01007387 */ /* 0x000fe20000100800 */
[----:B------:R-:W-:-:S03]  /*13a80*/  IADD3 R6, P5, R17, R2, RZ ;  /* 0x0000000211067210 */ /* 0x000fc60007fbe0ff */
[----:B------:R1:W-:Y:S01]  /*13a90*/  STL [R1+0x4ac], R4 ;  /* 0x0004ac0401007387 */ /* 0x0003e20000100800 */
[----:B------:R-:W-:-:S03]  /*13aa0*/  IMAD R10, R208, 0x8, R9 ;  /* 0x00000008d00a7824 */ /* 0x000fc600078e0209 */
[----:B------:R-:W-:Y:S01]  /*13ab0*/  STL [R1+0x480], R11 ;  /* 0x0004800b01007387 */ /* 0x000fe20000100800 */
[----:B-1----:R-:W-:Y:S02]  /*13ac0*/  LEA.HI.X.SX32 R4, R5, R0, 0x1, P3 ;  /* 0x0000000005047211 */ /* 0x002fe400018f0eff */
[----:B------:R-:W-:Y:S01]  /*13ad0*/  IADD3 R5, P3, R18, R2, RZ ;  /* 0x0000000212057210 */ /* 0x000fe20007f7e0ff */
[----:B------:R1:W-:Y:S04]  /*13ae0*/  STL [R1+0x4b0], R6 ;  /* 0x0004b00601007387 */ /* 0x0003e80000100800 */
[----:B------:R2:W-:Y:S04]  /*13af0*/  STL [R1+0x488], R4 ;  /* 0x0004880401007387 */ /* 0x0005e80000100800 */
[----:B------:R3:W-:Y:S01]  /*13b00*/  STL [R1+0x4b8], R5 ;  /* 0x0004b80501007387 */ /* 0x0007e20000100800 */
[-C--:B-1----:R-:W-:Y:S01]  /*13b10*/  LEA.HI.X.SX32 R6, R7, R0.reuse, 0x1, P2 ;  /* 0x0000000007067211 */ /* 0x082fe200010f0eff */
[----:B--2---:R-:W-:Y:S01]  /*13b20*/  IMAD R4, R208, 0x4, R10 ;  /* 0x00000004d0047824 */ /* 0x004fe200078e020a */
[----:B---3--:R-:W-:-:S03]  /*13b30*/  LEA.HI.X.SX32 R5, R8, R0, 0x1, P1 ;  /* 0x0000000008057211 */ /* 0x008fc600008f0eff */
[----:B------:R1:W-:Y:S01]  /*13b40*/  STL [R1+0x498], R6 ;  /* 0x0004980601007387 */ /* 0x0003e20000100800 */
[----:B------:R-:W-:-:S03]  /*13b50*/  LEA.HI.X.SX32 R7, R9, R0, 0x1, P4 ;  /* 0x0000000009077211 */ /* 0x000fc600020f0eff */
[----:B------:R2:W-:Y:S01]  /*13b60*/  STL [R1+0x4a0], R5 ;  /* 0x0004a00501007387 */ /* 0x0005e20000100800 */
[----:B-1----:R-:W-:-:S03]  /*13b70*/  IADD3 R6, P1, R10, R2, RZ ;  /* 0x000000020a067210 */ /* 0x002fc60007f3e0ff */
[----:B------:R-:W-:Y:S01]  /*13b80*/  STL [R1+0x4a8], R7 ;  /* 0x0004a80701007387 */ /* 0x000fe20000100800 */
[----:B--2---:R-:W-:Y:S02]  /*13b90*/  IADD3 R5, P2, R4, R2, RZ ;  /* 0x0000000204057210 */ /* 0x004fe40007f5e0ff */
[----:B------:R-:W-:Y:S01]  /*13ba0*/  LEA.HI.X.SX32 R2, R17, R0, 0x1, P5 ;  /* 0x0000000011027211 */ /* 0x000fe200028f0eff */
[----:B------:R1:W-:Y:S01]  /*13bb0*/  STL [R1+0x4b4], R6 ;  /* 0x0004b40601007387 */ /* 0x0003e20000100800 */
[----:B------:R-:W-:-:S03]  /*13bc0*/  IMAD.SHL.U32 R208, R212, 0x10, RZ ;  /* 0x00000010d4d07824 */ /* 0x000fc600078e00ff */
[----:B------:R2:W-:Y:S04]  /*13bd0*/  STL [R1+0x3c4], R5 ;  /* 0x0003c40501007387 */ /* 0x0005e80000100800 */
[----:B------:R3:W-:Y:S01]  /*13be0*/  STL [R1+0x3b8], R2 ;  /* 0x0003b80201007387 */ /* 0x0007e20000100800 */
[-C--:B-1----:R-:W-:Y:S02]  /*13bf0*/  LEA.HI.X.SX32 R6, R18, R0.reuse, 0x1, P3 ;  /* 0x0000000012067211 */ /* 0x082fe400018f0eff */
[----:B--2---:R-:W-:-:S03]  /*13c00*/  LEA.HI.X.SX32 R5, R10, R0, 0x1, P1 ;  /* 0x000000000a057211 */ /* 0x004fc600008f0eff */
[----:B------:R-:W-:Y:S01]  /*13c10*/  STL [R1+0x3c8], R6 ;  /* 0x0003c80601007387 */ /* 0x000fe20000100800 */
[----:B---3--:R-:W-:-:S03]  /*13c20*/  LEA.HI.X.SX32 R2, R4, R0, 0x1, P2 ;  /* 0x0000000004027211 */ /* 0x008fc600010f0eff */
[----:B------:R-:W-:Y:S01]  /*13c30*/  STL [R1+0x3c0], R5 ;  /* 0x0003c00501007387 */ /* 0x000fe20000100800 */
[----:B------:R-:W-:Y:S02]  /*13c40*/  LOP3.LUT R212, R212, 0x3f, RZ, 0xc0, !PT ;  /* 0x0000003fd4d47812 */ /* 0x000fe400078ec0ff */
[----:B------:R-:W-:Y:S01]  /*13c50*/  LOP3.LUT R208, R208, 0x70, RZ, 0xc0, !PT ;  /* 0x00000070d0d07812 */ /* 0x000fe200078ec0ff */
[----:B------:R1:W-:Y:S01]  /*13c60*/  STL [R1+0x3bc], R2 ;  /* 0x0003bc0201007387 */ /* 0x0003e20000100800 */
[C---:B------:R-:W-:Y:S02]  /*13c70*/  LOP3.LUT R0, R216.reuse, 0x4, RZ, 0xfc, !PT ;  /* 0x00000004d8007812 */ /* 0x040fe400078efcff */
[C---:B------:R-:W-:Y:S02]  /*13c80*/  LOP3.LUT R0, R216.reuse, 0x14, RZ, 0xfc, !PT ;  /* 0x00000014d8007812 */ /* 0x040fe400078efcff */
[----:B------:R-:W-:Y:S01]  /*13c90*/  LOP3.LUT R0, R216, 0x24, RZ, 0xfc, !PT ;  /* 0x00000024d8007812 */ /* 0x000fe200078efcff */
[----:B------:R-:W-:Y:S01]  /*13ca0*/  IMAD R212, R212, 0x80, R208 ;  /* 0x00000080d4d47824 */ /* 0x000fe200078e02d0 */
[C---:B------:R-:W-:Y:S01]  /*13cb0*/  LOP3.LUT R0, R216.reuse, 0x34, RZ, 0xfc, !PT ;  /* 0x00000034d8007812 */ /* 0x040fe200078efcff */
[----:B------:R-:W-:Y:S01]  /*13cc0*/  USGXT.U32 UR12, UR7, 0xe ;  /* 0x0000000e070c789a */ /* 0x000fe20008000000 */
[----:B-1----:R-:W-:-:S02]  /*13cd0*/  LOP3.LUT R2, R216, 0x10, RZ, 0xfc, !PT ;  /* 0x00000010d8027812 */ /* 0x002fc400078efcff */
[C---:B------:R-:W-:Y:S02]  /*13ce0*/  LOP3.LUT R2, R216.reuse, 0x20, RZ, 0xfc, !PT ;  /* 0x00000020d8027812 */ /* 0x040fe400078efcff */
[C---:B------:R-:W-:Y:S02]  /*13cf0*/  LOP3.LUT R4, R216.reuse, 0x8, RZ, 0xfc, !PT ;  /* 0x00000008d8047812 */ /* 0x040fe400078efcff */
[C---:B------:R-:W-:Y:S02]  /*13d00*/  LOP3.LUT R2, R216.reuse, 0x30, RZ, 0xfc, !PT ;  /* 0x00000030d8027812 */ /* 0x040fe400078efcff */
[C---:B------:R-:W-:Y:S02]  /*13d10*/  LOP3.LUT R0, R216.reuse, 0x44, RZ, 0xfc, !PT ;  /* 0x00000044d8007812 */ /* 0x040fe400078efcff */
[C---:B------:R-:W-:Y:S02]  /*13d20*/  LOP3.LUT R4, R216.reuse, 0x18, RZ, 0xfc, !PT ;  /* 0x00000018d8047812 */ /* 0x040fe400078efcff */
[----:B------:R-:W-:-:S02]  /*13d30*/  LOP3.LUT R2, R216, 0x40, RZ, 0xfc, !PT ;  /* 0x00000040d8027812 */ /* 0x000fc400078efcff */
[C---:B------:R-:W-:Y:S02]  /*13d40*/  LOP3.LUT R0, R216.reuse, 0x50, RZ, 0xfc, !PT ;  /* 0x00000050d8007812 */ /* 0x040fe400078efcff */
[C---:B------:R-:W-:Y:S02]  /*13d50*/  LOP3.LUT R4, R216.reuse, 0x28, RZ, 0xfc, !PT ;  /* 0x00000028d8047812 */ /* 0x040fe400078efcff */
[C---:B------:R-:W-:Y:S02]  /*13d60*/  LOP3.LUT R2, R216.reuse, 0x48, RZ, 0xfc, !PT ;  /* 0x00000048d8027812 */ /* 0x040fe400078efcff */
[C---:B------:R-:W-:Y:S01]  /*13d70*/  LOP3.LUT R0, R216.reuse, 0x60, RZ, 0xfc, !PT ;  /* 0x00000060d8007812 */ /* 0x040fe200078efcff */
[----:B------:R-:W-:Y:S01]  /*13d80*/  UIADD3 UR10, UP0, UR12, 0x2, URZ ;  /* 0x000000020c0a7890 */ /* 0x000fe2000ff1e03f */
[C---:B------:R-:W-:Y:S02]  /*13d90*/  LOP3.LUT R4, R216.reuse, 0x38, RZ, 0xfc, !PT ;  /* 0x00000038d8047812 */ /* 0x040fe400078efcff */
[----:B------:R-:W-:-:S02]  /*13da0*/  LOP3.LUT R2, R216, 0x58, RZ, 0xfc, !PT ;  /* 0x00000058d8027812 */ /* 0x000fc400078efcff */
[C---:B------:R-:W-:Y:S02]  /*13db0*/  LOP3.LUT R0, R216.reuse, 0x68, RZ, 0xfc, !PT ;  /* 0x00000068d8007812 */ /* 0x040fe400078efcff */
[----:B------:R-:W-:Y:S02]  /*13dc0*/  CS2R R24, SRZ ;  /* 0x0000000000187805 */ /* 0x000fe4000001ff00 */
[C---:B------:R-:W-:Y:S02]  /*13dd0*/  LOP3.LUT R4, R216.reuse, 0x54, RZ, 0xfc, !PT ;  /* 0x00000054d8047812 */ /* 0x040fe400078efcff */
[----:B------:R-:W-:Y:S02]  /*13de0*/  CS2R R26, SRZ ;  /* 0x00000000001a7805 */ /* 0x000fe4000001ff00 */
[----:B------:R-:W-:Y:S02]  /*13df0*/  LOP3.LUT R2, R216, 0x64, RZ, 0xfc, !PT ;  /* 0x00000064d8027812 */ /* 0x000fe400078efcff */
[----:B------:R-:W-:-:S02]  /*13e00*/  CS2R R28, SRZ ;  /* 0x00000000001c7805 */ /* 0x000fc4000001ff00 */
[C---:B------:R-:W-:Y:S02]  /*13e10*/  LOP3.LUT R0, R216.reuse, 0x74, RZ, 0xfc, !PT ;  /* 0x00000074d8007812 */ /* 0x040fe400078efcff */
[----:B------:R-:W-:Y:S02]  /*13e20*/  CS2R R30, SRZ ;  /* 0x00000000001e7805 */ /* 0x000fe4000001ff00 */
[----:B------:R-:W-:Y:S02]  /*13e30*/  LOP3.LUT R4, R216, 0x70, RZ, 0xfc, !PT ;  /* 0x00000070d8047812 */ /* 0x000fe400078efcff */
[----:B------:R-:W-:Y:S02]  /*13e40*/  CS2R R32, SRZ ;  /* 0x0000000000207805 */ /* 0x000fe4000001ff00 */
[----:B------:R-:W-:Y:S02]  /*13e50*/  LOP3.LUT R2, R212, R216, RZ, 0xfc, !PT ;  /* 0x000000d8d4027212 */ /* 0x000fe400078efcff */
        /* <DEDUP_REMOVED lines=42> */
[----:B------:R-:W-:Y:S01]  /*14100*/  SEL R0, RZ, 0x90, !P0 ;  /* 0x00000090ff007807 */ /* 0x000fe20004000000 */
[----:B------:R-:W-:Y:S01]  /*14110*/  UMOV UR5, URZ ;  /* 0x0000003f00057c82 */ /* 0x000fe20008000000 */
[----:B------:R-:W-:Y:S01]  /*14120*/  UMOV UR4, URZ ;  /* 0x0000003f00047c82 */ /* 0x000fe20008000000 */
[----:B------:R-:W-:-:S02]  /*14130*/  USHF.L.U32 UR7, UR8, 0x7, URZ ;  /* 0x0000000708077899 */ /* 0x000fc4000800063f */
[----:B------:R-:W-:Y:S02]  /*14140*/  UIADD3.X UR9, UR5, 0x40000040, URZ, UP0, !UPT ;  /* 0x4000004005097890 */ /* 0x000fe400087fe43f */
[----:B------:R-:W-:Y:S01]  /*14150*/  USHF.L.U32 UR16, UR16, 0x7, URZ ;  /* 0x0000000710107899 */ /* 0x000fe2000800063f */
[----:B------:R-:W2:Y:S01]  /*14160*/  LDL.LU R216, [R1+0x8dc] ;  /* 0x0008dc0001d87983 */ /* 0x000ea20000300800 */
[----:B------:R-:W1:Y:S01]  /*14170*/  S2R R212, SR_TID.X ;  /* 0x0000000000d47919 */ /* 0x000e620000002100 */
        /* <DEDUP_REMOVED lines=16> */
[----:B------:R-:W-:Y:S01]  /*14280*/  CS2R R150, SRZ ;  /* 0x0000000000967805 */ /* 0x000fe2000001ff00 */
[----:B------:R-:W-:Y:S01]  /*14290*/  UMOV UR8, UR10 ;  /* 0x0000000a00087c82 */ /* 0x000fe20008000000 */
[----:B------:R-:W-:Y:S02]  /*142a0*/  USHF.R.S32.HI UR29, URZ, 0x1f, UR7 ;  /* 0x0000001f3f1d7899 */ /* 0x000fe40008011407 */
[----:B------:R-:W-:Y:S01]  /*142b0*/  USHF.R.S32.HI UR30, URZ, 0x1f, UR16 ;  /* 0x0000001f3f1e7899 */ /* 0x000fe20008011410 */
[----:B------:R-:W-:Y:S01]  /*142c0*/  ULDC UR17, c[0x0][0x230] ;  /* 0x00008c0000117ab9 */ /* 0x000fe20000000800 */
[----:B-1----:R-:W-:-:S04]  /*142d0*/  LOP3.LUT R0, R0, 0x7f, R212, 0x78, !PT ;  /* 0x0000007f00007812 */ /* 0x002fc800078e78d4 */
[C---:B------:R-:W-:Y:S02]  /*142e0*/  LOP3.LUT R6, R0.reuse, 0x40, RZ, 0x3c, !PT ;  /* 0x0000004000067812 */ /* 0x040fe400078e3cff */
[----:B------:R-:W-:Y:S01]  /*142f0*/  LOP3.LUT R5, R0, 0x60, RZ, 0x3c, !PT ;  /* 0x0000006000057812 */ /* 0x000fe200078e3cff */
[----:B------:R-:W-:Y:S02]  /*14300*/  UIADD3.64 UR20, UR8, 0x2, URZ ;  /* 0x0000000208147897 */ /* 0x000fe4000fffe03f */
[----:B------:R-:W-:Y:S01]  /*14310*/  UIADD3.64 UR24, UR8, 0x4, URZ ;  /* 0x0000000408187897 */ /* 0x000fe2000fffe03f */
[----:B--2---:R-:W-:-:S05]  /*14320*/  SHF.R.S32.HI R4, RZ, 0x7, R216 ;  /* 0x00000007ff047819 */ /* 0x004fca00000114d8 */
[----:B------:R1:W-:Y:S02]  /*14330*/  STL [R1+0x8e0], R4 ;  /* 0x0008e00401007387 */ /* 0x0003e40000100800 */
[----:B-1----:R-:W-:-:S05]  /*14340*/  LOP3.LUT R4, R0, 0x20, RZ, 0x3c, !PT ;  /* 0x0000002000047812 */ /* 0x002fca00078e3cff */
[----:B------:R1:W-:Y:S04]  /*14350*/  STL [R1+0x8dc], R4 ;  /* 0x0008dc0401007387 */ /* 0x0003e80000100800 */
[----:B------:R2:W-:Y:S04]  /*14360*/  STL [R1+0x8d8], R6 ;  /* 0x0008d80601007387 */ /* 0x0005e80000100800 */
[----:B------:R3:W-:Y:S01]  /*14370*/  STL [R1+0x8d4], R5 ;  /* 0x0008d40501007387 */ /* 0x0007e20000100800 */
[C---:B-1----:R-:W-:Y:S02]  /*14380*/  LOP3.LUT R4, R2.reuse, 0x10, RZ, 0x3c, !PT ;  /* 0x0000001002047812 */ /* 0x042fe400078e3cff */
[----:B------:R-:W-:-:S02]  /*14390*/  LOP3.LUT R4, R2, 0x40, RZ, 0x3c, !PT ;  /* 0x0000004002047812 */ /* 0x000fc400078e3cff */
[C---:B--2---:R-:W-:Y:S02]  /*143a0*/  LOP3.LUT R6, R2.reuse, 0x20, RZ, 0x3c, !PT ;  /* 0x0000002002067812 */ /* 0x044fe400078e3cff */
[C---:B------:R-:W-:Y:S02]  /*143b0*/  LOP3.LUT R6, R2.reuse, 0x50, RZ, 0x3c, !PT ;  /* 0x0000005002067812 */ /* 0x040fe400078e3cff */
[C---:B---3--:R-:W-:Y:S02]  /*143c0*/  LOP3.LUT R5, R2.reuse, 0x30, RZ, 0x3c, !PT ;  /* 0x0000003002057812 */ /* 0x048fe400078e3cff */
[C---:B------:R-:W-:Y:S02]  /*143d0*/  LOP3.LUT R5, R2.reuse, 0x60, RZ, 0x3c, !PT ;  /* 0x0000006002057812 */ /* 0x040fe400078e3cff */
[----:B0-----:R-:W-:-:S07]  /*143e0*/  LOP3.LUT R4, R2, 0x70, RZ, 0x3c, !PT ;  /* 0x0000007002047812 */ /* 0x001fce00078e3cff */
.L_x_1:
[----:B------:R-:W0:Y:S01]  /*143f0*/  S2R R4, SR_TID.X ;  /* 0x0000000000047919 */ /* 0x000e220000002100 */
[----:B------:R-:W-:Y:S01]  /*14400*/  UIMAD UR5, UR4, -0x80, UR17 ;  /* 0xffffff80040578a4 */ /* 0x000fe2000f8e0211 */
[----:B------:R-:W2:Y:S04]  /*14410*/  LDL R5, [R1+0x3c4] ;  /* 0x0003c40001057983 */ /* 0x000ea80000100800 */
[----:B------:R1:W-:Y:S04]  /*14420*/  STL [R1+0x9c8], R244 ;  /* 0x0009c8f401007387 */ /* 0x0003e80000100800 */
[----:B-1----:R-:W3:Y:S04]  /*14430*/  LDL R244, [R1+0x3bc] ;  /* 0x0003bc0001f47983 */ /* 0x002ee80000100800 */
[----:B------:R-:W-:Y:S04]  /*14440*/  STL [R1+0x9c4], R251 ;  /* 0x0009c4fb01007387 */ /* 0x000fe80000100800 */
[----:B------:R1:W-:Y:S04]  /*14450*/  STL [R1+0x9c0], R250 ;  /* 0x0009c0fa01007387 */ /* 0x0003e80000100800 */
[----:B------:R4:W-:Y:S01]  /*14460*/  STL [R1+0x9bc], R243 ;  /* 0x0009bcf301007387 */ /* 0x0009e20000100800 */
[----:B0-----:R-:W-:-:S02]  /*14470*/  SHF.R.U32.HI R190, RZ, 0x6, R4 ;  /* 0x00000006ffbe7819 */ /* 0x001fc40000011604 */
[----:B------:R-:W-:Y:S01]  /*14480*/  SHF.R.U32.HI R4, RZ, 0x6, R4 ;  /* 0x00000006ff047819 */ /* 0x000fe20000011604 */
[----:B------:R-:W-:Y:S01]  /*14490*/  STL [R1+0x9b8], R242 ;  /* 0x0009b8f201007387 */ /* 0x000fe20000100800 */
[----:B------:R-:W-:Y:S02]  /*144a0*/  SGXT.U32 R190, R190, 0x2 ;  /* 0x00000002bebe781a */ /* 0x000fe40000000000 */
[----:B------:R-:W-:Y:S01]  /*144b0*/  SGXT.U32 R4, R4, 0x2 ;  /* 0x000000020404781a */ /* 0x000fe20000000000 */
[----:B-----5:R0:W-:Y:S01]  /*144c0*/  STL [R1+0x960], R3 ;  /* 0x0009600301007387 */ /* 0x0201e20000100800 */
[----:B------:R-:W-:-:S03]  /*144d0*/  LOP3.LUT R190, R190, 0x4, RZ, 0xfc, !PT ;  /* 0x00000004bebe7812 */ /* 0x000fc600078efcff */
[----:B-1----:R-:W3:Y:S01]  /*144e0*/  LDL R250, [R1+0x3c0] ;  /* 0x0003c00001fa7983 */ /* 0x002ee20000100800 */
[----:B------:R-:W-:Y:S02]  /*144f0*/  ISETP.GE.AND P2, PT, R190, UR5, PT ;  /* 0x00000005be007c0c */ /* 0x000fe4000bf46270 */
[----:B------:R-:W-:Y:S01]  /*14500*/  LOP3.LUT R190, R4, 0x8, RZ, 0xfc, !PT ;  /* 0x0000000804be7812 */ /* 0x000fe200078efcff */
[----:B----4-:R-:W4:Y:S03]  /*14510*/  LDL R243, [R1+0x4b4] ;  /* 0x0004b40001f37983 */ /* 0x010f260000100800 */
[----:B------:R-:W-:Y:S01]  /*14520*/  ISETP.GE.AND P3, PT, R190, UR5, PT ;  /* 0x00000005be007c0c */ /* 0x000fe2000bf66270 */
[----:B0-----:R-:W4:Y:S04]  /*14530*/  LDL R3, [R1+0x4b0] ;  /* 0x0004b00001037983 */ /* 0x001f280000100800 */
[----:B------:R-:W4:Y:S01]  /*14540*/  LDL R190, [R1+0x3b8] ;  /* 0x0003b80001be7983 */ /* 0x000f220000100800 */
[----:B------:R-:W0:Y:S01]  /*14550*/  S2R R242, SR_TID.X ;  /* 0x0000000000f27919 */ /* 0x000e220000002100 */
[----:B------:R-:W1:Y:S01]  /*14560*/  S2R R191, SR_TID.X ;  /* 0x0000000000bf7919 */ /* 0x000e620000002100 */
[----:B------:R-:W-:-:S02]  /*14570*/  PRMT R183, RZ, 0x7610, R183 ;  /* 0x00007610ffb77816 */ /* 0x000fc400000000b7 */
[----:B------:R-:W-:Y:S02]  /*14580*/  PRMT R182, RZ, 0x7610, R182 ;  /* 0x00007610ffb67816 */ /* 0x000fe400000000b6 */
[----:B------:R-:W-:Y:S02]  /*14590*/  PRMT R181, RZ, 0x7610, R181 ;  /* 0x00007610ffb57816 */ /* 0x000fe400000000b5 */
[----:B0-----:R-:W-:-:S04]  /*145a0*/  SHF.R.U32.HI R4, RZ, 0x6, R242 ;  /* 0x00000006ff047819 */ /* 0x001fc800000116f2 */
[----:B------:R-:W-:Y:S02]  /*145b0*/  SGXT.U32 R4, R4, 0x2 ;  /* 0x000000020404781a */ /* 0x000fe40000000000 */
[----:B-1----:R-:W-:Y:S02]  /*145c0*/  LEA.HI R251, R191, 0xc, RZ, 0x1a ;  /* 0x0000000cbffb7811 */ /* 0x002fe400078fd0ff */
[----:B------:R-:W-:Y:S02]  /*145d0*/  ISETP.GE.AND P0, PT, R4, UR5, PT ;  /* 0x0000000504007c0c */ /* 0x000fe4000bf06270 */
[----:B------:R-:W-:Y:S02]  /*145e0*/  ISETP.GE.AND P6, PT, R251, UR5, PT ;  /* 0x00000005fb007c0c */ /* 0x000fe4000bfc6270 */
[----:B------:R-:W-:-:S04]  /*145f0*/  SHF.R.U32.HI R191, RZ, 0x6, R191 ;  /* 0x00000006ffbf7819 */ /* 0x000fc800000116bf */
[----:B------:R-:W-:-:S04]  /*14600*/  SGXT.U32 R191, R191, 0x2 ;  /* 0x00000002bfbf781a */ /* 0x000fc80000000000 */
[----:B------:R-:W-:Y:S02]  /*14610*/  LOP3.LUT R251, R191, 0x10, RZ, 0xfc, !PT ;  /* 0x00000010bffb7812 */ /* 0x000fe400078efcff */
[----:B------:R-:W0:Y:S02]  /*14620*/  S2R R191, SR_TID.X ;  /* 0x0000000000bf7919 */ /* 0x000e240000002100 */
[----:B------:R-:W-:Y:S02]  /*14630*/  ISETP.GE.AND P1, PT, R251, UR5, PT ;  /* 0x00000005fb007c0c */ /* 0x000fe4000bf26270 */
[----:B0-----:R-:W-:Y:S02]  /*14640*/  SHF.R.U32.HI R251, RZ, 0x6, R191 ;  /* 0x00000006fffb7819 */ /* 0x001fe400000116bf */
[----:B------:R-:W4:Y:S02]  /*14650*/  LDL R191, [R1+0x4ac] ;  /* 0x0004ac0001bf7983 */ /* 0x000f240000100800 */
[----:B------:R-:W-:-:S04]  /*14660*/  SGXT.U32 R251, R251, 0x2 ;  /* 0x00000002fbfb781a */ /* 0x000fc80000000000 */
[----:B------:R-:W-:-:S04]  /*14670*/  LOP3.LUT R251, R251, 0x14, RZ, 0xfc, !PT ;  /* 0x00000014fbfb7812 */ /* 0x000fc800078efcff */
[----:B------:R-:W-:Y:S02]  /*14680*/  ISETP.GE.AND P4, PT, R251, UR5, PT ;  /* 0x00000005fb007c0c */ /* 0x000fe4000bf86270 */
[----:B------:R-:W4:Y:S01]  /*14690*/  LDL R251, [R1+0x498] ;  /* 0x0004980001fb7983 */ /* 0x000f220000100800 */
[----:B--2---:R-:W-:Y:S02]  /*146a0*/  @!P2 IMAD.MOV.U32 R4, RZ, RZ, R5 ;  /* 0x000000ffff04a224 */ /* 0x004fe400078e0005 */
[----:B---3--:R-:W-:-:S05]  /*146b0*/  @!P2 IMAD.MOV.U32 R5, RZ, RZ, R244 ;  /* 0x000000ffff05a224 */ /* 0x008fca00078e00f4 */
[----:B------:R0:W2:Y:S02]  /*146c0*/  @!P2 LDG.E.U8 R183, desc[UR18][R4.64] ;  /* 0x0000001204b7a981 */ /* 0x0000a4000c1e1100 */
[----:B0-----:R-:W-:Y:S01]  /*146d0*/  @!P3 IMAD.MOV.U32 R5, RZ, RZ, R250 ;  /* 0x000000ffff05b224 */ /* 0x001fe200078e00fa */
[----:B------:R-:W0:Y:S01]  /*146e0*/  S2R R244, SR_TID.X ;  /* 0x0000000000f47919 */ /* 0x000e220000002100 */
[----:B----4-:R-:W-:Y:S01]  /*146f0*/  @!P3 IMAD.MOV.U32 R4, RZ, RZ, R243 ;  /* 0x000000ffff04b224 */ /* 0x010fe200078e00f3 */
[----:B------:R-:W3:Y:S04]  /*14700*/  LDL R250, [R1+0x4a0] ;  /* 0x0004a00001fa7983 */ /* 0x000ee80000100800 */
[----:B------:R1:W4:Y:S04]  /*14710*/  @!P3 LDG.E.U8 R182, desc[UR18][R4.64] ;  /* 0x0000001204b6b981 */ /* 0x000328000c1e1100 */
[----:B------:R-:W2:Y:S01]  /*14720*/  LDL R243, [R1+0x4a4] ;  /* 0x0004a40001f37983 */ /* 0x000ea20000100800 */
[----:B-1----:R-:W-:-:S02]  /*14730*/  @!P6 IMAD.MOV.U32 R4, RZ, RZ, R3 ;  /* 0x000000ffff04e224 */ /* 0x002fc400078e0003 */
[----:B------:R-:W-:Y:S01]  /*14740*/  @!P6 IMAD.MOV.U32 R5, RZ, RZ, R190 ;  /* 0x000000ffff05e224 */ /* 0x000fe200078e00be */
[----:B------:R-:W4:Y:S04]  /*14750*/  LDL R3, [R1+0x494] ;  /* 0x0004940001037983 */ /* 0x000f280000100800 */
[----:B------:R1:W4:Y:S04]  /*14760*/  @!P6 LDG.E.U8 R181, desc[UR18][R4.64] ;  /* 0x0000001204b5e981 */ /* 0x000328000c1e1100 */
[----:B------:R-:W4:Y:S01]  /*14770*/  LDL R190, [R1+0x490] ;  /* 0x0004900001be7983 */ /* 0x000f220000100800 */
[----:B-1----:R-:W1:Y:S02]  /*14780*/  S2R R5, SR_TID.X ;  /* 0x0000000000057919 */ /* 0x002e640000002100 */
[----:B-1----:R-:W-:-:S02]  /*14790*/  LEA.HI R4, R5, 0x1c, RZ, 0x1a ;  /* 0x0000001c05047811 */ /* 0x002fc400078fd0ff */
[----:B------:R-:W3:Y:S01]  /*147a0*/  LDL R5, [R1+0x4a8] ;  /* 0x0004a80001057983 */ /* 0x000ee20000100800 */
[----:B0-----:R-:W-:-:S04]  /*147b0*/  SHF.R.U32.HI R244, RZ, 0x6, R244 ;  /* 0x00000006fff47819 */ /* 0x001fc800000116f4 */
[----:B------:R-:W-:-:S04]  /*147c0*/  SGXT.U32 R244, R244, 0x2 ;  /* 0x00000002f4f4781a */ /* 0x000fc80000000000 */
[----:B------:R-:W-:-:S04]  /*147d0*/  LOP3.LUT R244, R244, 0x18, RZ, 0xfc, !PT ;  /* 0x00000018f4f47812 */ /* 0x000fc800078efcff */
[----:B------:R-:W-:Y:S02]  /*147e0*/  ISETP.GE.AND P5, PT, R244, UR5, PT ;  /* 0x00000005f4007c0c */ /* 0x000fe4000bfa6270 */
[----:B------:R-:W4:Y:S01]  /*147f0*/  LDL R244, [R1+0x49c] ;  /* 0x00049c0001f47983 */ /* 0x000f220000100800 */
[----:B------:R-:W-:Y:S02]  /*14800*/  PRMT R180, RZ, 0x7610, R180 ;  /* 0x00007610ffb47816 */ /* 0x000fe400000000b4 */
[----:B------:R-:W-:Y:S01]  /*14810*/  ISETP.GE.AND P2, PT, R4, UR5, PT ;  /* 0x0000000504007c0c */ /* 0x000fe2000bf46270 */
[----:B------:R-:W-:Y:S02]  /*14820*/  @!P1 IMAD.MOV.U32 R4, RZ, RZ, R191 ;  /* 0x000000ffff049224 */ /* 0x000fe400078e00bf */
[----:B------:R-:W0:Y:S01]  /*14830*/  S2R R191, SR_TID.X ;  /* 0x0000000000bf7919 */ /* 0x000e220000002100 */
[----:B------:R-:W-:Y:S02]  /*14840*/  PRMT R179, RZ, 0x7610, R179 ;  /* 0x00007610ffb37816 */ /* 0x000fe400000000b3 */
[----:B------:R-:W-:-:S02]  /*14850*/  PRMT R178, RZ, 0x7610, R178 ;  /* 0x00007610ffb27816 */ /* 0x000fc400000000b2 */
[----:B------:R-:W-:Y:S02]  /*14860*/  PRMT R177, RZ, 0x7610, R177 ;  /* 0x00007610ffb17816 */ /* 0x000fe400000000b1 */
[----:B0-----:R-:W-:-:S04]  /*14870*/  SHF.R.U32.HI R191, RZ, 0x6, R191 ;  /* 0x00000006ffbf7819 */ /* 0x001fc800000116bf */
[----:B------:R-:W-:-:S04]  /*14880*/  SGXT.U32 R191, R191, 0x2 ;  /* 0x00000002bfbf781a */ /* 0x000fc80000000000 */
[----:B------:R-:W-:-:S04]  /*14890*/  LOP3.LUT R191, R191, 0x24, RZ, 0xfc, !PT ;  /* 0x00000024bfbf7812 */ /* 0x000fc800078efcff */
[----:B------:R-:W-:Y:S02]  /*148a0*/  ISETP.GE.AND P6, PT, R191, UR5, PT ;  /* 0x00000005bf007c0c */ /* 0x000fe4000bfc6270 */
[----:B------:R-:W4:Y:S04]  /*148b0*/  LDL R191, [R1+0x484] ;  /* 0x0004840001bf7983 */ /* 0x000f280000100800 */
[----:B---3--:R0:W3:Y:S02]  /*148c0*/  @!P1 LDG.E.U8 R180, desc[UR18][R4.64] ;  /* 0x0000001204b49981 */ /* 0x0080e4000c1e1100 */
[----:B0-----:R-:W0:Y:S01]  /*148d0*/  S2R R5, SR_TID.X ;  /* 0x0000000000057919 */ /* 0x001e220000002100 */
[----:B--2---:R-:W-:Y:S01]  /*148e0*/  @!P4 IMAD.MOV.U32 R4, RZ, RZ, R243 ;  /* 0x000000ffff04c224 */ /* 0x004fe200078e00f3 */
[----:B0-----:R-:W-:-:S04]  /*148f0*/  SHF.R.U32.HI R5, RZ, 0x6, R5 ;  /* 0x00000006ff057819 */ /* 0x001fc80000011605 */
[----:B------:R-:W-:-:S04]  /*14900*/  SGXT.U32 R5, R5, 0x2 ;  /* 0x000000020505781a */ /* 0x000fc80000000000 */
[----:B------:R-:W-:-:S04]  /*14910*/  LOP3.LUT R5, R5, 0x20, RZ, 0xfc, !PT ;  /* 0x0000002005057812 */ /* 0x000fc800078efcff */
[----:B------:R-:W-:Y:S01]  /*14920*/  ISETP.GE.AND P3, PT, R5, UR5, PT ;  /* 0x0000000505007c0c */ /* 0x000fe2000bf66270 */
[----:B------:R-:W-:Y:S02]  /*14930*/  @!P4 IMAD.MOV.U32 R5, RZ, RZ, R250 ;  /* 0x000000ffff05c224 */ /* 0x000fe400078e00fa */
[----:B------:R-:W0:Y:S03]  /*14940*/  S2R R250, SR_TID.X ;  /* 0x0000000000fa7919 */ /* 0x000e260000002100 */
[----:B------:R4:W2:Y:S02]  /*14950*/  @!P4 LDG.E.U8 R179, desc[UR18][R4.64] ;  /* 0x0000001204b3c981 */ /* 0x0008a4000c1e1100 */
[----:B----4-:R-:W-:Y:S02]  /*14960*/  @!P5 IMAD.MOV.U32 R4, RZ, RZ, R244 ;  /* 0x000000ffff04d224 */ /* 0x010fe400078e00f4 */
[----:B------:R-:W-:Y:S01]  /*14970*/  @!P5 IMAD.MOV.U32 R5, RZ, RZ, R251 ;  /* 0x000000ffff05d224 */ /* 0x000fe200078e00fb */
[----:B------:R-:W4:Y:S04]  /*14980*/  LDL R244, [R1+0x478] ;  /* 0x0004780001f47983 */ /* 0x000f280000100800 */
[----:B------:R1:W2:Y:S02]  /*14990*/  @!P5 LDG.E.U8 R178, desc[UR18][R4.64] ;  /* 0x0000001204b2d981 */ /* 0x0002a4000c1e1100 */
[----:B-1----:R-:W-:-:S02]  /*149a0*/  @!P2 IMAD.MOV.U32 R4, RZ, RZ, R3 ;  /* 0x000000ffff04a224 */ /* 0x002fc400078e0003 */
[----:B------:R-:W-:-:S05]  /*149b0*/  @!P2 IMAD.MOV.U32 R5, RZ, RZ, R190 ;  /* 0x000000ffff05a224 */ /* 0x000fca00078e00be */
[----:B------:R1:W2:Y:S04]  /*149c0*/  @!P2 LDG.E.U8 R177, desc[UR18][R4.64] ;  /* 0x0000001204b1a981 */ /* 0x0002a8000c1e1100 */
[----:B------:R-:W1:Y:S04]  /*149d0*/  LDL R4, [R1+0x488] ;  /* 0x0004880001047983 */ /* 0x000e680000100800 */
[----:B------:R-:W1:Y:S01]  /*149e0*/  LDL R5, [R1+0x48c] ;  /* 0x00048c0001057983 */ /* 0x000e620000100800 */
[----:B0-----:R-:W-:-:S03]  /*149f0*/  SHF.R.U32.HI R243, RZ, 0x6, R250 ;  /* 0x00000006fff37819 */ /* 0x001fc600000116fa */
[----:B------:R-:W3:Y:S01]  /*14a00*/  LDL R250, [R1+0x480] ;  /* 0x0004800001fa7983 */ /* 0x000ee20000100800 */
[----:B------:R-:W0:Y:S01]  /*14a10*/  S2R R190, SR_TID.X ;  /* 0x0000000000be7919 */ /* 0x000e220000002100 */
[----:B------:R-:W-:-:S04]  /*14a20*/  SGXT.U32 R243, R243, 0x2 ;  /* 0x00000002f3f3781a */ /* 0x000fc80000000000 */
[----:B------:R-:W-:-:S04]  /*14a30*/  LOP3.LUT R243, R243, 0x28, RZ, 0xfc, !PT ;  /* 0x00000028f3f37812 */ /* 0x000fc800078efcff */
[----:B------:R-:W-:Y:S02]  /*14a40*/  ISETP.GE.AND P1, PT, R243, UR5, PT ;  /* 0x00000005f3007c0c */ /* 0x000fe4000bf26270 */
[----:B------:R-:W4:Y:S01]  /*14a50*/  LDL R243, [R1+0x47c] ;  /* 0x00047c0001f37983 */ /* 0x000f220000100800 */
[----:B0-----:R-:W-:-:S04]  /*14a60*/  LEA.HI R3, R190, 0x2c, RZ, 0x1a ;  /* 0x0000002cbe037811 */ /* 0x001fc800078fd0ff */
[----:B------:R-:W-:Y:S02]  /*14a70*/  ISETP.GE.AND P4, PT, R3, UR5, PT ;  /* 0x0000000503007c0c */ /* 0x000fe4000bf86270 */
[----:B------:R-:W2:Y:S01]  /*14a80*/  LDL R3, [R1+0x474] ;  /* 0x0004740001037983 */ /* 0x000ea20000100800 */
[----:B------:R-:W-:Y:S02]  /*14a90*/  PRMT R176, RZ, 0x7610, R176 ;  /* 0x00007610ffb07816 */ /* 0x000fe400000000b0 */
[----:B------:R-:W-:Y:S02]  /*14aa0*/  PRMT R186, RZ, 0x7610, R186 ;  /* 0x00007610ffba7816 */ /* 0x000fe400000000ba */
[----:B------:R-:W-:Y:S02]  /*14ab0*/  SHF.R.U32.HI R251, RZ, 0x6, R190 ;  /* 0x00000006fffb7819 */ /* 0x000fe400000116be */
[----:B------:R-:W2:Y:S02]  /*14ac0*/  LDL R190, [R1+0x470] ;  /* 0x0004700001be7983 */ /* 0x000ea40000100800 */
[----:B------:R-:W-:-:S04]  /*14ad0*/  SGXT.U32 R251, R251, 0x2 ;  /* 0x00000002fbfb781a */ /* 0x000fc80000000000 */
[----:B------:R-:W-:-:S04]  /*14ae0*/  LOP3.LUT R251, R251, 0x30, RZ, 0xfc, !PT ;  /* 0x00000030fbfb7812 */ /* 0x000fc800078efcff */
[----:B------:R-:W-:Y:S02]  /*14af0*/  ISETP.GE.AND P5, PT, R251, UR5, PT ;  /* 0x00000005fb007c0c */ /* 0x000fe4000bfa6270 */
[----:B------:R-:W2:Y:S01]  /*14b00*/  LDL R251, [R1+0x468] ;  /* 0x0004680001fb7983 */ /* 0x000ea20000100800 */
[----:B------:R-:W-:Y:S02]  /*14b10*/  PRMT R187, RZ, 0x7610, R187 ;  /* 0x00007610ffbb7816 */ /* 0x000fe400000000bb */
[----:B-1----:R-:W-:-:S04]  /*14b20*/  @!P3 LOP3.LUT R5, R5, R4, RZ, 0x3c, !PT ;  /* 0x000000040505b212 */ /* 0x002fc800078e3cff */
[----:B------:R-:W-:-:S04]  /*14b30*/  @!P3 LOP3.LUT R4, R5, R4, RZ, 0x3c, !PT ;  /* 0x000000040504b212 */ /* 0x000fc800078e3cff */
[----:B------:R-:W-:-:S05]  /*14b40*/  @!P3 LOP3.LUT R5, R5, R4, RZ, 0x3c, !PT ;  /* 0x000000040505b212 */ /* 0x000fca00078e3cff */
[----:B------:R0:W2:Y:S02]  /*14b50*/  @!P3 LDG.E.U8 R176, desc[UR18][R4.64] ;  /* 0x0000001204b0b981 */ /* 0x0000a4000c1e1100 */
[----:B0-----:R-:W-:Y:S02]  /*14b60*/  @!P6 IMAD.MOV.U32 R4, RZ, RZ, R191 ;  /* 0x000000ffff04e224 */ /* 0x001fe400078e00bf */
[----:B---3--:R-:W-:Y:S01]  /*14b70*/  @!P6 IMAD.MOV.U32 R5, RZ, RZ, R250 ;  /* 0x000000ffff05e224 */ /* 0x008fe200078e00fa */
[----:B------:R-:W0:Y:S04]  /*14b80*/  S2R R191, SR_TID.X ;  /* 0x0000000000bf7919 */ /* 0x000e280000002100 */
[----:B------:R1:W3:Y:S04]  /*14b90*/  @!P6 LDG.E.U8 R186, desc[UR18][R4.64] ;  /* 0x0000001204bae981 */ /* 0x0002e8000c1e1100 */
[----:B------:R-:W3:Y:S01]  /*14ba0*/  LDL R250, [R1+0x46c] ;  /* 0x00046c0001fa7983 */ /* 0x000ee20000100800 */
[----:B-1----:R-:W1:Y:S01]  /*14bb0*/  S2R R5, SR_TID.X ;  /* 0x0000000000057919 */ /* 0x002e620000002100 */
[----:B----4-:R-:W-:-:S02]  /*14bc0*/  @!P1 IMAD.MOV.U32 R4, RZ, RZ, R243 ;  /* 0x000000ffff049224 */ /* 0x010fc400078e00f3 */
[----:B------:R-:W4:Y:S01]  /*14bd0*/  LDL R243, [R1+0x464] ;  /* 0x0004640001f37983 */ /* 0x000f220000100800 */
[----:B0-----:R-:W-:-:S04]  /*14be0*/  SHF.R.U32.HI R191, RZ, 0x6, R191 ;  /* 0x00000006ffbf7819 */ /* 0x001fc800000116bf */
[----:B------:R-:W-:Y:S02]  /*14bf0*/  SGXT.U32 R191, R191, 0x2 ;  /* 0x00000002bfbf781a */ /* 0x000fe40000000000 */
[----:B-1----:R-:W-:-:S04]  /*14c00*/  SHF.R.U32.HI R5, RZ, 0x6, R5 ;  /* 0x00000006ff057819 */ /* 0x002fc80000011605 */
[----:B------:R-:W-:-:S04]  /*14c10*/  SGXT.U32 R5, R5, 0x2 ;  /* 0x000000020505781a */ /* 0x000fc80000000000 */
[----:B------:R-:W-:Y:S02]  /*14c20*/  LOP3.LUT R5, R5, 0x34, RZ, 0xfc, !PT ;  /* 0x0000003405057812 */ /* 0x000fe400078efcff */
[----:B------:R-:W-:Y:S02]  /*14c30*/  LOP3.LUT R191, R191, 0x38, RZ, 0xfc, !PT ;  /* 0x00000038bfbf7812 */ /* 0x000fe400078efcff */
[----:B------:R-:W-:Y:S01]  /*14c40*/  ISETP.GE.AND P2, PT, R5, UR5, PT ;  /* 0x0000000505007c0c */ /* 0x000fe2000bf46270 */
[----:B------:R-:W-:Y:S02]  /*14c50*/  @!P1 IMAD.MOV.U32 R5, RZ, RZ, R244 ;  /* 0x000000ffff059224 */ /* 0x000fe400078e00f4 */
[----:B------:R-:W4:Y:S01]  /*14c60*/  LDL R244, [R1+0x460] ;  /* 0x0004600001f47983 */ /* 0x000f220000100800 */
[----:B------:R-:W-:-:S03]  /*14c70*/  ISETP.GE.AND P3, PT, R191, UR5, PT ;  /* 0x00000005bf007c0c */ /* 0x000fc6000bf66270 */
[----:B------:R2:W4:Y:S04]  /*14c80*/  @!P1 LDG.E.U8 R187, desc[UR18][R4.64] ;  /* 0x0000001204bb9981 */ /* 0x000528000c1e1100 */
[----:B------:R-:W4:Y:S01]  /*14c90*/  LDL R191, [R1+0x458] ;  /* 0x0004580001bf7983 */ /* 0x000f220000100800 */
[----:B--2---:R-:W-:-:S03]  /*14ca0*/  @!P4 IMAD.MOV.U32 R4, RZ, RZ, R3 ;  /* 0x000000ffff04c224 */ /* 0x004fc600078e0003 */
[----:B------:R-:W2:Y:S01]  /*14cb0*/  LDL R3, [R1+0x45c] ;  /* 0x00045c0001037983 */ /* 0x000ea20000100800 */
[----:B------:R-:W-:Y:S02]  /*14cc0*/  @!P4 IMAD.MOV.U32 R5, RZ, RZ, R190 ;  /* 0x000000ffff05c224 */ /* 0x000fe400078e00be */
[----:B------:R-:W0:Y:S01]  /*14cd0*/  S2R R190, SR_TID.X ;  /* 0x0000000000be7919 */ /* 0x000e220000002100 */
[----:B------:R-:W-:-:S06]  /*14ce0*/  PRMT R188, RZ, 0x7610, R188 ;  /* 0x00007610ffbc7816 */ /* 0x000fcc00000000bc */
[----:B------:R0:W2:Y:S01]  /*14cf0*/  @!P4 LDG.E.U8 R188, desc[UR18][R4.64] ;  /* 0x0000001204bcc981 */ /* 0x0000a2000c1e1100 */
[----:B------:R-:W-:Y:S02]  /*14d00*/  PRMT R189, RZ, 0x7610, R189 ;  /* 0x00007610ffbd7816 */ /* 0x000fe400000000bd */
[----:B------:R-:W-:Y:S02]  /*14d10*/  PRMT R175, RZ, 0x7610, R175 ;  /* 0x00007610ffaf7816 */ /* 0x000fe400000000af */
[----:B------:R-:W-:Y:S02]  /*14d20*/  PRMT R174, RZ, 0x7610, R174 ;  /* 0x00007610ffae7816 */ /* 0x000fe400000000ae */
[----:B0-----:R-:W-:-:S04]  /*14d30*/  LEA.HI R5, R190, 0x3c, RZ, 0x1a ;  /* 0x0000003cbe057811 */ /* 0x001fc800078fd0ff */
[----:B------:R-:W-:Y:S01]  /*14d40*/  ISETP.GE.AND P4, PT, R5, UR5, PT ;  /* 0x0000000505007c0c */ /* 0x000fe2000bf86270 */
[----:B------:R-:W-:Y:S02]  /*14d50*/  @!P5 IMAD.MOV.U32 R5, RZ, RZ, R251 ;  /* 0x000000ffff05d224 */ /* 0x000fe400078e00fb */
[----:B------:R-:W2:Y:S01]  /*14d60*/  LDL R251, [R1+0x454] ;  /* 0x0004540001fb7983 */ /* 0x000ea20000100800 */
[----:B---3--:R-:W-:-:S05]  /*14d70*/  @!P5 IMAD.MOV.U32 R4, RZ, RZ, R250 ;  /* 0x000000ffff04d224 */ /* 0x008fca00078e00fa */
[----:B------:R4:W3:Y:S02]  /*14d80*/  @!P5 LDG.E.U8 R189, desc[UR18][R4.64] ;  /* 0x0000001204bdd981 */ /* 0x0008e4000c1e1100 */
[----:B----4-:R-:W-:Y:S01]  /*14d90*/  @!P2 IMAD.MOV.U32 R4, RZ, RZ, R243 ;  /* 0x000000ffff04a224 */ /* 0x010fe200078e00f3 */
[----:B------:R-:W-:Y:S01]  /*14da0*/  SHF.R.U32.HI R250, RZ, 0x6, R190 ;  /* 0x00000006fffa7819 */ /* 0x000fe200000116be */
[----:B------:R-:W4:Y:S01]  /*14db0*/  LDL R243, [R1+0x444] ;  /* 0x0004440001f37983 */ /* 0x000f220000100800 */
[----:B------:R-:W-:Y:S01]  /*14dc0*/  @!P2 IMAD.MOV.U32 R5, RZ, RZ, R244 ;  /* 0x000000ffff05a224 */ /* 0x000fe200078e00f4 */
[----:B------:R-:W-:Y:S02]  /*14dd0*/  SHF.R.U32.HI R190, RZ, 0x6, R190 ;  /* 0x00000006ffbe7819 */ /* 0x000fe400000116be */
[----:B------:R-:W3:Y:S04]  /*14de0*/  LDL R244, [R1+0x440] ;  /* 0x0004400001f47983 */ /* 0x000ee80000100800 */
[----:B------:R2:W3:Y:S02]  /*14df0*/  @!P2 LDG.E.U8 R175, desc[UR18][R4.64] ;  /* 0x0000001204afa981 */ /* 0x0004e4000c1e1100 */
[----:B--2---:R-:W-:-:S02]  /*14e00*/  @!P3 IMAD.MOV.U32 R4, RZ, RZ, R3 ;  /* 0x000000ffff04b224 */ /* 0x004fc400078e0003 */
[----:B------:R-:W-:Y:S01]  /*14e10*/  @!P3 IMAD.MOV.U32 R5, RZ, RZ, R191 ;  /* 0x000000ffff05b224 */ /* 0x000fe200078e00bf */
[----:B------:R-:W-:Y:S01]  /*14e20*/  SGXT.U32 R190, R190, 0x2 ;  /* 0x00000002bebe781a */ /* 0x000fe20000000000 */
[----:B------:R-:W2:Y:S04]  /*14e30*/  LDL R191, [R1+0x438] ;  /* 0x0004380001bf7983 */ /* 0x000ea80000100800 */
[----:B------:R0:W2:Y:S01]  /*14e40*/  @!P3 LDG.E.U8 R174, desc[UR18][R4.64] ;  /* 0x0000001204aeb981 */ /* 0x0000a2000c1e1100 */
[----:B------:R-:W-:Y:S02]  /*14e50*/  SGXT.U32 R250, R250, 0x2 ;  /* 0x00000002fafa781a */ /* 0x000fe40000000000 */
[----:B------:R-:W-:Y:S01]  /*14e60*/  PRMT R173, RZ, 0x7610, R173 ;  /* 0x00007610ffad7816 */ /* 0x000fe200000000ad */
[----:B------:R-:W2:Y:S04]  /*14e70*/  LDL R3, [R1+0x43c] ;  /* 0x00043c0001037983 */ /* 0x000ea80000100800 */
[----:B------:R-:W4:Y:S01]  /*14e80*/  LDL R5, [R1+0x450] ;  /* 0x0004500001057983 */ /* 0x000f220000100800 */
[----:B------:R-:W-:-:S04]  /*14e90*/  LOP3.LUT R190, R190, 0x44, RZ, 0xfc, !PT ;  /* 0x00000044bebe7812 */ /* 0x000fc800078efcff */
[----:B------:R-:W-:Y:S02]  /*14ea0*/  ISETP.GE.AND P2, PT, R190, UR5, PT ;  /* 0x00000005be007c0c */ /* 0x000fe4000bf46270 */
[----:B------:R-:W1:Y:S01]  /*14eb0*/  S2R R190, SR_TID.X ;  /* 0x0000000000be7919 */ /* 0x000e620000002100 */
[----:B------:R-:W-:-:S04]  /*14ec0*/  LOP3.LUT R250, R250, 0x40, RZ, 0xfc, !PT ;  /* 0x00000040fafa7812 */ /* 0x000fc800078efcff */
[----:B------:R-:W-:Y:S02]  /*14ed0*/  ISETP.GE.AND P1, PT, R250, UR5, PT ;  /* 0x00000005fa007c0c */ /* 0x000fe4000bf26270 */
[----:B------:R-:W3:Y:S01]  /*14ee0*/  LDL R250, [R1+0x44c] ;  /* 0x00044c0001fa7983 */ /* 0x000ee20000100800 */
[----:B-1----:R-:W-:-:S04]  /*14ef0*/  SHF.R.U32.HI R190, RZ, 0x6, R190 ;  /* 0x00000006ffbe7819 */ /* 0x002fc800000116be */
[----:B------:R-:W-:-:S04]  /*14f00*/  SGXT.U32 R190, R190, 0x2 ;  /* 0x00000002bebe781a */ /* 0x000fc80000000000 */
[----:B0-----:R-:W-:-:S04]  /*14f10*/  LOP3.LUT R4, R190, 0x48, RZ, 0xfc, !PT ;  /* 0x00000048be047812 */ /* 0x001fc800078efcff */
[----:B------:R-:W-:Y:S01]  /*14f20*/  ISETP.GE.AND P3, PT, R4, UR5, PT ;  /* 0x0000000504007c0c */ /* 0x000fe2000bf66270 */
[----:B------:R-:W-:-:S05]  /*14f30*/  @!P4 IMAD.MOV.U32 R4, RZ, RZ, R251 ;  /* 0x000000ffff04c224 */ /* 0x000fca00078e00fb */
[----:B----4-:R3:W4:Y:S04]  /*14f40*/  @!P4 LDG.E.U8 R173, desc[UR18][R4.64] ;  /* 0x0000001204adc981 */ /* 0x010728000c1e1100 */
[----:B------:R-:W2:Y:S01]  /*14f50*/  LDL R5, [R1+0x448] ;  /* 0x0004480001057983 */ /* 0x000ea20000100800 */
[----:B------:R-:W-:Y:S01]  /*14f60*/  PRMT R172, RZ, 0x7610, R172 ;  /* 0x00007610ffac7816 */ /* 0x000fe200000000ac */
[----:B---3--:R-:W-:Y:S01]  /*14f70*/  @!P1 IMAD.MOV.U32 R4, RZ, RZ, R250 ;  /* 0x000000ffff049224 */ /* 0x008fe200078e00fa */
[----:B------:R-:W-:Y:S02]  /*14f80*/  PRMT R171, RZ, 0x7610, R171 ;  /* 0x00007610ffab7816 */ /* 0x000fe400000000ab */
[----:B------:R-:W-:Y:S01]  /*14f90*/  PRMT R170, RZ, 0x7610, R170 ;  /* 0x00007610ffaa7816 */ /* 0x000fe200000000aa */
[----:B------:R-:W0:Y:S01]  /*14fa0*/  S2R R190, SR_TID.X ;  /* 0x0000000000be7919 */ /* 0x000e220000002100 */
[----:B--2---:R1:W2:Y:S02]  /*14fb0*/  @!P1 LDG.E.U8 R172, desc[UR18][R4.64] ;  /* 0x0000001204ac9981 */ /* 0x0042a4000c1e1100 */
[----:B-1----:R-:W-:-:S02]  /*14fc0*/  @!P2 IMAD.MOV.U32 R4, RZ, RZ, R243 ;  /* 0x000000ffff04a224 */ /* 0x002fc400078e00f3 */
[----:B------:R-:W-:-:S05]  /*14fd0*/  @!P2 IMAD.MOV.U32 R5, RZ, RZ, R244 ;  /* 0x000000ffff05a224 */ /* 0x000fca00078e00f4 */
[----:B------:R1:W3:Y:S02]  /*14fe0*/  @!P2 LDG.E.U8 R171, desc[UR18][R4.64] ;  /* 0x0000001204aba981 */ /* 0x0002e4000c1e1100 */
[----:B-1----:R-:W-:Y:S02]  /*14ff0*/  @!P3 IMAD.MOV.U32 R4, RZ, RZ, R3 ;  /* 0x000000ffff04b224 */ /* 0x002fe400078e0003 */
[----:B------:R-:W-:Y:S01]  /*15000*/  @!P3 IMAD.MOV.U32 R5, RZ, RZ, R191 ;  /* 0x000000ffff05b224 */ /* 0x000fe200078e00bf */
[----:B------:R-:W1:Y:S04]  /*15010*/  S2R R244, SR_TID.X ;  /* 0x0000000000f47919 */ /* 0x000e680000002100 */
[----:B------:R4:W3:Y:S01]  /*15020*/  @!P3 LDG.E.U8 R170, desc[UR18][R4.64] ;  /* 0x0000001204aab981 */ /* 0x0008e2000c1e1100 */
[----:B0-----:R-:W-:-:S02]  /*15030*/  LEA.HI R251, R190, 0x4c, RZ, 0x1a ;  /* 0x0000004cbefb7811 */ /* 0x001fc400078fd0ff */
[----:B------:R-:W-:Y:S01]  /*15040*/  PRMT R169, RZ, 0x7610, R169 ;  /* 0x00007610ffa97816 */ /* 0x000fe200000000a9 */
[----:B------:R-:W2:Y:S04]  /*15050*/  LDL R191, [R1+0x424] ;  /* 0x0004240001bf7983 */ /* 0x000ea80000100800 */
[----:B------:R-:W3:Y:S04]  /*15060*/  LDL R3, [R1+0x41c] ;  /* 0x00041c0001037983 */ /* 0x000ee80000100800 */
[----:B------:R-:W4:Y:S04]  /*15070*/  LDL R4, [R1+0x430] ;  /* 0x0004300001047983 */ /* 0x000f280000100800 */
[----:B------:R-:W4:Y:S01]  /*15080*/  LDL R5, [R1+0x434] ;  /* 0x0004340001057983 */ /* 0x000f220000100800 */
[----:B------:R-:W-:-:S02]  /*15090*/  ISETP.GE.AND P4, PT, R251, UR5, PT ;  /* 0x00000005fb007c0c */ /* 0x000fc4000bf86270 */
[--C-:B------:R-:W-:Y:S02]  /*150a0*/  SHF.R.U32.HI R251, RZ, 0x6, R190.reuse ;  /* 0x00000006fffb7819 */ /* 0x100fe400000116be */
[----:B------:R-:W-:-:S04]  /*150b0*/  SHF.R.U32.HI R190, RZ, 0x6, R190 ;  /* 0x00000006ffbe7819 */ /* 0x000fc800000116be */
[----:B------:R-:W-:Y:S02]  /*150c0*/  SGXT.U32 R190, R190, 0x2 ;  /* 0x00000002bebe781a */ /* 0x000fe40000000000 */
[----:B-1----:R-:W-:-:S04]  /*150d0*/  SHF.R.U32.HI R244, RZ, 0x6, R244 ;  /* 0x00000006fff47819 */ /* 0x002fc800000116f4 */
[----:B------:R-:W-:Y:S02]  /*150e0*/  SGXT.U32 R244, R244, 0x2 ;  /* 0x00000002f4f4781a */ /* 0x000fe40000000000 */
[----:B------:R-:W-:Y:S02]  /*150f0*/  SGXT.U32 R251, R251, 0x2 ;  /* 0x00000002fbfb781a */ /* 0x000fe40000000000 */
[----:B------:R-:W-:Y:S02]  /*15100*/  LOP3.LUT R243, R190, 0x54, RZ, 0xfc, !PT ;  /* 0x00000054bef37812 */ /* 0x000fe400078efcff */
[----:B------:R-:W-:Y:S01]  /*15110*/  LOP3.LUT R244, R244, 0x58, RZ, 0xfc, !PT ;  /* 0x00000058f4f47812 */ /* 0x000fe200078efcff */
[----:B------:R-:W2:Y:S01]  /*15120*/  LDL R190, [R1+0x42c] ;  /* 0x00042c0001be7983 */ /* 0x000ea20000100800 */
[----:B------:R-:W-:Y:S02]  /*15130*/  LOP3.LUT R250, R251, 0x50, RZ, 0xfc, !PT ;  /* 0x00000050fbfa7812 */ /* 0x000fe400078efcff */
[----:B------:R-:W-:Y:S01]  /*15140*/  ISETP.GE.AND P2, PT, R243, UR5, PT ;  /* 0x00000005f3007c0c */ /* 0x000fe2000bf46270 */
[----:B------:R-:W3:Y:S01]  /*15150*/  LDL R251, [R1+0x420] ;  /* 0x0004200001fb7983 */ /* 0x000ee20000100800 */
[----:B------:R-:W-:-:S03]  /*15160*/  ISETP.GE.AND P3, PT, R244, UR5, PT ;  /* 0x00000005f4007c0c */ /* 0x000fc6000bf66270 */
[----:B------:R-:W3:Y:S04]  /*15170*/  LDL R243, [R1+0x418] ;  /* 0x0004180001f37983 */ /* 0x000ee80000100800 */
[----:B------:R-:W3:Y:S01]  /*15180*/  LDL.LU R244, [R1+0x9c8] ;  /* 0x0009c80001f47983 */ /* 0x000ee20000300800 */
[----:B----4-:R-:W-:-:S04]  /*15190*/  @!P4 LOP3.LUT R5, R5, R4, RZ, 0x3c, !PT ;  /* 0x000000040505c212 */ /* 0x010fc800078e3cff */
[----:B------:R-:W-:-:S04]  /*151a0*/  @!P4 LOP3.LUT R4, R5, R4, RZ, 0x3c, !PT ;  /* 0x000000040504c212 */ /* 0x000fc800078e3cff */
[----:B------:R-:W-:-:S05]  /*151b0*/  @!P4 LOP3.LUT R5, R5, R4, RZ, 0x3c, !PT ;  /* 0x000000040505c212 */ /* 0x000fca00078e3cff */
[----:B------:R0:W4:Y:S04]  /*151c0*/  @!P4 LDG.E.U8 R169, desc[UR18][R4.64] ;  /* 0x0000001204a9c981 */ /* 0x000128000c1e1100 */
[----:B------:R-:W3:Y:S01]  /*151d0*/  LDL R5, [R1+0x428] ;  /* 0x0004280001057983 */ /* 0x000ee20000100800 */
[----:B------:R-:W-:Y:S02]  /*151e0*/  ISETP.GE.AND P1, PT, R250, UR5, PT ;  /* 0x00000005fa007c0c */ /* 0x000fe4000bf26270 */
[----:B------:R-:W0:Y:S01]  /*151f0*/  S2R R250, SR_TID.X ;  /* 0x0000000000fa7919 */ /* 0x000e220000002100 */
[----:B------:R-:W-:Y:S02]  /*15200*/  PRMT R168, RZ, 0x7610, R168 ;  /* 0x00007610ffa87816 */ /* 0x000fe400000000a8 */
[----:B------:R-:W-:-:S02]  /*15210*/  PRMT R167, RZ, 0x7610, R167 ;  /* 0x00007610ffa77816 */ /* 0x000fc400000000a7 */
[----:B------:R-:W-:Y:S02]  /*15220*/  PRMT R166, RZ, 0x7610, R166 ;  /* 0x00007610ffa67816 */ /* 0x000fe400000000a6 */
[----:B0-----:R-:W-:-:S04]  /*15230*/  LEA.HI R4, R250, 0x5c, RZ, 0x1a ;  /* 0x0000005cfa047811 */ /* 0x001fc800078fd0ff */
[----:B------:R-:W-:Y:S01]  /*15240*/  ISETP.GE.AND P4, PT, R4, UR5, PT ;  /* 0x0000000504007c0c */ /* 0x000fe2000bf86270 */
[----:B--2---:R-:W-:-:S05]  /*15250*/  @!P1 IMAD.MOV.U32 R4, RZ, RZ, R190 ;  /* 0x000000ffff049224 */ /* 0x004fca00078e00be */
[----:B---3--:R0:W2:Y:S02]  /*15260*/  @!P1 LDG.E.U8 R168, desc[UR18][R4.64] ;  /* 0x0000001204a89981 */ /* 0x0080a4000c1e1100 */
[----:B0-----:R-:W-:Y:S02]  /*15270*/  @!P2 IMAD.MOV.U32 R4, RZ, RZ, R191 ;  /* 0x000000ffff04a224 */ /* 0x001fe400078e00bf */
[----:B------:R-:W-:-:S05]  /*15280*/  @!P2 IMAD.MOV.U32 R5, RZ, RZ, R251 ;  /* 0x000000ffff05a224 */ /* 0x000fca00078e00fb */
[----:B------:R0:W3:Y:S02]  /*15290*/  @!P2 LDG.E.U8 R167, desc[UR18][R4.64] ;  /* 0x0000001204a7a981 */ /* 0x0000e4000c1e1100 */
[----:B0-----:R-:W-:Y:S02]  /*152a0*/  @!P3 IMAD.MOV.U32 R4, RZ, RZ, R3 ;  /* 0x000000ffff04b224 */ /* 0x001fe400078e0003 */
[----:B------:R-:W-:Y:S01]  /*152b0*/  @!P3 IMAD.MOV.U32 R5, RZ, RZ, R243 ;  /* 0x000000ffff05b224 */ /* 0x000fe200078e00f3 */
[----:B------:R-:W0:Y:S04]  /*152c0*/  S2R R190, SR_TID.X ;  /* 0x0000000000be7919 */ /* 0x000e280000002100 */
[----:B------:R1:W3:Y:S01]  /*152d0*/  @!P3 LDG.E.U8 R166, desc[UR18][R4.64] ;  /* 0x0000001204a6b981 */ /* 0x0002e2000c1e1100 */
[----:B------:R-:W4:Y:S01]  /*152e0*/  S2R R191, SR_TID.X ;  /* 0x0000000000bf7919 */ /* 0x000f220000002100 */
[----:B------:R-:W-:-:S02]  /*152f0*/  SHF.R.U32.HI R250, RZ, 0x6, R250 ;  /* 0x00000006fffa7819 */ /* 0x000fc400000116fa */
[----:B------:R-:W-:Y:S01]  /*15300*/  PRMT R165, RZ, 0x7610, R165 ;  /* 0x00007610ffa57816 */ /* 0x000fe200000000a5 */
[----:B------:R-:W2:Y:S04]  /*15310*/  LDL R3, [R1+0x3fc] ;  /* 0x0003fc0001037983 */ /* 0x000ea80000100800 */
[----:B------:R-:W1:Y:S04]  /*15320*/  LDL R4, [R1+0x410] ;  /* 0x0004100001047983 */ /* 0x000e680000100800 */
[----:B------:R-:W1:Y:S01]  /*15330*/  LDL R5, [R1+0x414] ;  /* 0x0004140001057983 */ /* 0x000e620000100800 */
[----:B------:R-:W-:-:S04]  /*15340*/  SGXT.U32 R250, R250, 0x2 ;  /* 0x00000002fafa781a */ /* 0x000fc80000000000 */
[----:B------:R-:W-:Y:S02]  /*15350*/  LOP3.LUT R250, R250, 0x60, RZ, 0xfc, !PT ;  /* 0x00000060fafa7812 */ /* 0x000fe400078efcff */
[----:B0-----:R-:W-:-:S04]  /*15360*/  SHF.R.U32.HI R190, RZ, 0x6, R190 ;  /* 0x00000006ffbe7819 */ /* 0x001fc800000116be */
[----:B------:R-:W-:Y:S02]  /*15370*/  SGXT.U32 R190, R190, 0x2 ;  /* 0x00000002bebe781a */ /* 0x000fe40000000000 */
[----:B----4-:R-:W-:Y:S02]  /*15380*/  SHF.R.U32.HI R251, RZ, 0x6, R191 ;  /* 0x00000006fffb7819 */ /* 0x010fe400000116bf */
[----:B------:R-:W-:Y:S01]  /*15390*/  LOP3.LUT R190, R190, 0x64, RZ, 0xfc, !PT ;  /* 0x00000064bebe7812 */ /* 0x000fe200078efcff */
[----:B------:R-:W4:Y:S01]  /*153a0*/  LDL R191, [R1+0x3f8] ;  /* 0x0003f80001bf7983 */ /* 0x000f220000100800 */
[----:B------:R-:W-:Y:S02]  /*153b0*/  SGXT.U32 R251, R251, 0x2 ;  /* 0x00000002fbfb781a */ /* 0x000fe40000000000 */
[----:B------:R-:W-:Y:S02]  /*153c0*/  ISETP.GE.AND P1, PT, R250, UR5, PT ;  /* 0x00000005fa007c0c */ /* 0x000fe4000bf26270 */
[----:B------:R-:W-:Y:S01]  /*153d0*/  LOP3.LUT R251, R251, 0x68, RZ, 0xfc, !PT ;  /* 0x00000068fbfb7812 */ /* 0x000fe200078efcff */
[----:B------:R-:W3:Y:S01]  /*153e0*/  LDL R250, [R1+0x40c] ;  /* 0x00040c0001fa7983 */ /* 0x000ee20000100800 */
[----:B------:R-:W-:-:S02]  /*153f0*/  ISETP.GE.AND P2, PT, R190, UR5, PT ;  /* 0x00000005be007c0c */ /* 0x000fc4000bf46270 */
[----:B------:R-:W-:Y:S01]  /*15400*/  ISETP.GE.AND P3, PT, R251, UR5, PT ;  /* 0x00000005fb007c0c */ /* 0x000fe2000bf66270 */
[----:B------:R-:W2:Y:S04]  /*15410*/  LDL R190, [R1+0x404] ;  /* 0x0004040001be7983 */ /* 0x000ea80000100800 */
[----:B------:R-:W4:Y:S01]  /*15420*/  LDL.LU R251, [R1+0x9c4] ;  /* 0x0009c40001fb7983 */ /* 0x000f220000300800 */
[----:B------:R-:W0:Y:S01]  /*15430*/  S2R R243, SR_TID.X ;  /* 0x0000000000f37919 */ /* 0x000e220000002100 */
[----:B-1----:R-:W-:-:S04]  /*15440*/  @!P4 LOP3.LUT R5, R5, R4, RZ, 0x3c, !PT ;  /* 0x000000040505c212 */ /* 0x002fc800078e3cff */
[----:B------:R-:W-:-:S04]  /*15450*/  @!P4 LOP3.LUT R4, R5, R4, RZ, 0x3c, !PT ;  /* 0x000000040504c212 */ /* 0x000fc800078e3cff */
[----:B------:R-:W-:-:S05]  /*15460*/  @!P4 LOP3.LUT R5, R5, R4, RZ, 0x3c, !PT ;  /* 0x000000040505c212 */ /* 0x000fca00078e3cff */
[----:B------:R3:W4:Y:S04]  /*15470*/  @!P4 LDG.E.U8 R165, desc[UR18][R4.64] ;  /* 0x0000001204a5c981 */ /* 0x000728000c1e1100 */
[----:B------:R-:W2:Y:S01]  /*15480*/  LDL R5, [R1+0x408] ;  /* 0x0004080001057983 */ /* 0x000ea20000100800 */
[----:B0-----:R-:W-:-:S04]  /*15490*/  LEA.HI R243, R243, 0x6c, RZ, 0x1a ;  /* 0x0000006cf3f37811 */ /* 0x001fc800078fd0ff */
[----:B------:R-:W-:Y:S02]  /*154a0*/  ISETP.GE.AND P4, PT, R243, UR5, PT ;  /* 0x00000005f3007c0c */ /* 0x000fe4000bf86270 */
[----:B------:R-:W0:Y:S01]  /*154b0*/  S2R R243, SR_TID.X ;  /* 0x0000000000f37919 */ /* 0x000e220000002100 */
[----:B------:R-:W-:Y:S01]  /*154c0*/  PRMT R164, RZ, 0x7610, R164 ;  /* 0x00007610ffa47816 */ /* 0x000fe200000000a4 */
[----:B---3--:R-:W-:Y:S01]  /*154d0*/  @!P1 IMAD.MOV.U32 R4, RZ, RZ, R250 ;  /* 0x000000ffff049224 */ /* 0x008fe200078e00fa */
[----:B------:R-:W-:Y:S01]  /*154e0*/  PRMT R163, RZ, 0x7610, R163 ;  /* 0x00007610ffa37816 */ /* 0x000fe200000000a3 */
[----:B------:R-:W3:Y:S04]  /*154f0*/  LDL R250, [R1+0x3f4] ;  /* 0x0003f40001fa7983 */ /* 0x000ee80000100800 */
[----:B--2---:R0:W2:Y:S02]  /*15500*/  @!P1 LDG.E.U8 R164, desc[UR18][R4.64] ;  /* 0x0000001204a49981 */ /* 0x0040a4000c1e1100 */
[----:B0-----:R-:W-:-:S04]  /*15510*/  SHF.R.U32.HI R5, RZ, 0x6, R243 ;  /* 0x00000006ff057819 */ /* 0x001fc800000116f3 */
[----:B------:R-:W-:-:S04]  /*15520*/  SGXT.U32 R5, R5, 0x2 ;  /* 0x000000020505781a */ /* 0x000fc80000000000 */
[----:B------:R-:W-:Y:S02]  /*15530*/  LOP3.LUT R4, R5, 0x70, RZ, 0xfc, !PT ;  /* 0x0000007005047812 */ /* 0x000fe400078efcff */
[----:B------:R-:W4:Y:S02]  /*15540*/  LDL R5, [R1+0x400] ;  /* 0x0004000001057983 */ /* 0x000f240000100800 */
[----:B------:R-:W-:Y:S01]  /*15550*/  ISETP.GE.AND P1, PT, R4, UR5, PT ;  /* 0x0000000504007c0c */ /* 0x000fe2000bf26270 */
[----:B------:R-:W-:Y:S01]  /*15560*/  @!P2 IMAD.MOV.U32 R4, RZ, RZ, R190 ;  /* 0x000000ffff04a224 */ /* 0x000fe200078e00be */
[----:B------:R-:W-:Y:S01]  /*15570*/  PRMT R162, RZ, 0x7610, R162 ;  /* 0x00007610ffa27816 */ /* 0x000fe200000000a2 */
[----:B------:R-:W0:Y:S01]  /*15580*/  S2R R190, SR_TID.X ;  /* 0x0000000000be7919 */ /* 0x000e220000002100 */
[----:B------:R-:W-:Y:S02]  /*15590*/  SHF.R.U32.HI R243, RZ, 0x6, R243 ;  /* 0x00000006fff37819 */ /* 0x000fe400000116f3 */
[----:B----4-:R1:W4:Y:S02]  /*155a0*/  @!P2 LDG.E.U8 R163, desc[UR18][R4.64] ;  /* 0x0000001204a3a981 */ /* 0x010324000c1e1100 */
[----:B-1----:R-:W-:-:S02]  /*155b0*/  @!P3 IMAD.MOV.U32 R4, RZ, RZ, R3 ;  /* 0x000000ffff04b224 */ /* 0x002fc400078e0003 */
[----:B------:R-:W-:-:S05]  /*155c0*/  @!P3 IMAD.MOV.U32 R5, RZ, RZ, R191 ;  /* 0x000000ffff05b224 */ /* 0x000fca00078e00bf */
[----:B------:R3:W4:Y:S04]  /*155d0*/  @!P3 LDG.E.U8 R162, desc[UR18][R4.64] ;  /* 0x0000001204a2b981 */ /* 0x000728000c1e1100 */
[----:B------:R-:W2:Y:S01]  /*155e0*/  LDL R5, [R1+0x3f0] ;  /* 0x0003f00001057983 */ /* 0x000ea20000100800 */
[----:B------:R-:W1:Y:S01]  /*155f0*/  S2R R191, SR_TID.X ;  /* 0x0000000000bf7919 */ /* 0x000e620000002100 */
[----:B0-----:R-:W-:Y:S02]  /*15600*/  SHF.R.U32.HI R190, RZ, 0x6, R190 ;  /* 0x00000006ffbe7819 */ /* 0x001fe400000116be */
[----:B------:R-:W-:Y:S02]  /*15610*/  SGXT.U32 R243, R243, 0x2 ;  /* 0x00000002f3f3781a */ /* 0x000fe40000000000 */
[----:B------:R-:W-:-:S02]  /*15620*/  SGXT.U32 R190, R190, 0x2 ;  /* 0x00000002bebe781a */ /* 0x000fc40000000000 */
[----:B------:R-:W-:Y:S02]  /*15630*/  LOP3.LUT R243, R243, 0x74, RZ, 0xfc, !PT ;  /* 0x00000074f3f37812 */ /* 0x000fe400078efcff */
[----:B------:R-:W-:Y:S01]  /*15640*/  LOP3.LUT R190, R190, 0x78, RZ, 0xfc, !PT ;  /* 0x00000078bebe7812 */ /* 0x000fe200078efcff */
[----:B---3--:R-:W-:Y:S01]  /*15650*/  @!P4 IMAD.MOV.U32 R4, RZ, RZ, R250 ;  /* 0x000000ffff04c224 */ /* 0x008fe200078e00fa */
[----:B------:R-:W-:Y:S02]  /*15660*/  PRMT R161, RZ, 0x7610, R161 ;  /* 0x00007610ffa17816 */ /* 0x000fe400000000a1 */
[----:B------:R-:W-:Y:S02]  /*15670*/  ISETP.GE.AND P2, PT, R243, UR5, PT ;  /* 0x00000005f3007c0c */ /* 0x000fe4000bf46270 */
[----:B------:R-:W-:Y:S01]  /*15680*/  ISETP.GE.AND P3, PT, R190, UR5, PT ;  /* 0x00000005be007c0c */ /* 0x000fe2000bf66270 */
[----:B------:R-:W3:Y:S04]  /*15690*/  LDL R243, [R1+0x3d0] ;  /* 0x0003d00001f37983 */ /* 0x000ee80000100800 */
[----:B------:R-:W4:Y:S01]  /*156a0*/  LDL R190, [R1+0x4b8] ;  /* 0x0004b80001be7983 */ /* 0x000f220000100800 */
[----:B-1----:R-:W-:-:S03]  /*156b0*/  LEA.HI R3, R191, 0x7c, RZ, 0x1a ;  /* 0x0000007cbf037811 */ /* 0x002fc600078fd0ff */
[----:B------:R-:W3:Y:S01]  /*156c0*/  LDL R191, [R1+0x3d4] ;  /* 0x0003d40001bf7983 */ /* 0x000ee20000100800 */
[----:B------:R-:W-:-:S03]  /*156d0*/  ISETP.GE.AND P5, PT, R3, UR5, PT ;  /* 0x0000000503007c0c */ /* 0x000fc6000bfa6270 */
[----:B------:R-:W4:Y:S04]  /*156e0*/  LDL.LU R3, [R1+0x3c8] ;  /* 0x0003c80001037983 */ /* 0x000f280000300800 */
[----:B--2---:R0:W2:Y:S04]  /*156f0*/  @!P4 LDG.E.U8 R161, desc[UR18][R4.64] ;  /* 0x0000001204a1c981 */ /* 0x0040a8000c1e1100 */
[----:B------:R-:W0:Y:S04]  /*15700*/  LDL R4, [R1+0x3e8] ;  /* 0x0003e80001047983 */ /* 0x000e280000100800 */
[----:B------:R-:W0:Y:S01]  /*15710*/  LDL R5, [R1+0x3ec] ;  /* 0x0003ec0001057983 */ /* 0x000e220000100800 */
[----:B------:R-:W-:Y:S01]  /*15720*/  PRMT R160, RZ, 0x7610, R160 ;  /* 0x00007610ffa07816 */ /* 0x000fe200000000a0 */
[----:B------:R-:W1:Y:S01]  /*15730*/  S2R R250, SR_TID.X ;  /* 0x0000000000fa7919 */ /* 0x000e620000002100 */
[----:B0-----:R-:W-:-:S04]  /*15740*/  @!P1 LOP3.LUT R5, R5, R4, RZ, 0x3c, !PT ;  /* 0x0000000405059212 */ /* 0x001fc800078e3cff */
[----:B------:R-:W-:-:S04]  /*15750*/  @!P1 LOP3.LUT R4, R5, R4, RZ, 0x3c, !PT ;  /* 0x0000000405049212 */ /* 0x000fc800078e3cff */
[----:B------:R-:W-:-:S05]  /*15760*/  @!P1 LOP3.LUT R5, R5, R4, RZ, 0x3c, !PT ;  /* 0x0000000405059212 */ /* 0x000fca00078e3cff */
[----:B------:R0:W2:Y:S04]  /*15770*/  @!P1 LDG.E.U8 R160, desc[UR18][R4.64] ;  /* 0x0000001204a09981 */ /* 0x0000a8000c1e1100 */
[----:B------:R-:W0:Y:S04]  /*15780*/  LDL R4, [R1+0x3e0] ;  /* 0x0003e00001047983 */ /* 0x000e280000100800 */
[----:B------:R-:W0:Y:S01]  /*15790*/  LDL R5, [R1+0x3e4] ;  /* 0x0003e40001057983 */ /* 0x000e220000100800 */
[----:B------:R-:W-:Y:S02]  /*157a0*/  PRMT R159, RZ, 0x7610, R159 ;  /* 0x00007610ff9f7816 */ /* 0x000fe4000000009f */
[----:B-1----:R-:W-:-:S04]  /*157b0*/  LOP3.LUT R250, R250, 0x7f, RZ, 0xc0, !PT ;  /* 0x0000007ffafa7812 */ /* 0x002fc800078ec0ff */
[----:B------:R-:W-:Y:S02]  /*157c0*/  ISETP.GE.AND P1, PT, R250, UR5, PT ;  /* 0x00000005fa007c0c */ /* 0x000fe4000bf26270 */
[----:B------:R-:W2:Y:S01]  /*157d0*/  LDL.LU R250, [R1+0x9c0] ;  /* 0x0009c00001fa7983 */ /* 0x000ea20000300800 */
[----:B0-----:R-:W-:-:S04]  /*157e0*/  @!P2 LOP3.LUT R5, R5, R4, RZ, 0x3c, !PT ;  /* 0x000000040505a212 */ /* 0x001fc800078e3cff */
[----:B------:R-:W-:-:S04]  /*157f0*/  @!P2 LOP3.LUT R4, R5, R4, RZ, 0x3c, !PT ;  /* 0x000000040504a212 */ /* 0x000fc800078e3cff */
[----:B------:R-:W-:-:S05]  /*15800*/  @!P2 LOP3.LUT R5, R5, R4, RZ, 0x3c, !PT ;  /* 0x000000040505a212 */ /* 0x000fca00078e3cff */
[----:B------:R0:W2:Y:S04]  /*15810*/  @!P2 LDG.E.U8 R159, desc[UR18][R4.64] ;  /* 0x00000012049fa981 */ /* 0x0000a8000c1e1100 */
[----:B------:R-:W0:Y:S04]  /*15820*/  LDL R4, [R1+0x3d8] ;  /* 0x0003d80001047983 */ /* 0x000e280000100800 */
[----:B------:R-:W0:Y:S01]  /*15830*/  LDL R5, [R1+0x3dc] ;  /* 0x0003dc0001057983 */ /* 0x000e220000100800 */
[----:B------:R-:W-:Y:S02]  /*15840*/  PRMT R158, RZ, 0x7610, R158 ;  /* 0x00007610ff9e7816 */ /* 0x000fe4000000009e */
[----:B------:R-:W-:-:S02]  /*15850*/  PRMT R157, RZ, 0x7610, R157 ;  /* 0x00007610ff9d7816 */ /* 0x000fc4000000009d */
[----:B------:R-:W-:Y:S02]  /*15860*/  PRMT R185, RZ, 0x7610, R185 ;  /* 0x00007610ffb97816 */ /* 0x000fe400000000b9 */
[----:B0-----:R-:W-:-:S04]  /*15870*/  @!P3 LOP3.LUT R5, R5, R4, RZ, 0x3c, !PT ;  /* 0x000000040505b212 */ /* 0x001fc800078e3cff */
[----:B------:R-:W-:-:S04]  /*15880*/  @!P3 LOP3.LUT R4, R5, R4, RZ, 0x3c, !PT ;  /* 0x000000040504b212 */ /* 0x000fc800078e3cff */
[----:B------:R-:W-:-:S05]  /*15890*/  @!P3 LOP3.LUT R5, R5, R4, RZ, 0x3c, !PT ;  /* 0x000000040505b212 */ /* 0x000fca00078e3cff */
[----:B------:R3:W2:Y:S02]  /*158a0*/  @!P3 LDG.E.U8 R158, desc[UR18][R4.64] ;  /* 0x00000012049eb981 */ /* 0x0006a4000c1e1100 */
[----:B---3--:R-:W-:Y:S02]  /*158b0*/  @!P5 IMAD.MOV.U32 R4, RZ, RZ, R191 ;  /* 0x000000ffff04d224 */ /* 0x008fe400078e00bf */
[----:B------:R-:W-:Y:S01]  /*158c0*/  @!P5 IMAD.MOV.U32 R5, RZ, RZ, R243 ;  /* 0x000000ffff05d224 */ /* 0x000fe200078e00f3 */
[----:B------:R-:W3:Y:S04]  /*158d0*/  LDL R191, [R1+0x848] ;  /* 0x0008480001bf7983 */ /* 0x000ee80000100800 */
[----:B------:R4:W2:Y:S04]  /*158e0*/  @!P5 LDG.E.U8 R157, desc[UR18][R4.64] ;  /* 0x00000012049dd981 */ /* 0x0008a8000c1e1100 */
[----:B------:R-:W3:Y:S01]  /*158f0*/  LDL R243, [R1+0x86c] ;  /* 0x00086c0001f37983 */ /* 0x000ee20000100800 */
[----:B----4-:R-:W-:-:S02]  /*15900*/  @!P0 IMAD.MOV.U32 R4, RZ, RZ, R190 ;  /* 0x000000ffff048224 */ /* 0x010fc400078e00be */
[----:B------:R-:W-:Y:S01]  /*15910*/  @!P0 IMAD.MOV.U32 R5, RZ, RZ, R3 ;  /* 0x000000ffff058224 */ /* 0x000fe200078e0003 */
[----:B------:R-:W4:Y:S04]  /*15920*/  LDL R190, [R1+0x84c] ;  /* 0x00084c0001be7983 */ /* 0x000f280000100800 */
[----:B------:R0:W-:Y:S04]  /*15930*/  STL [R1+0x964], R3 ;  /* 0x0009640301007387 */ /* 0x0001e80000100800 */
[----:B------:R1:W2:Y:S01]  /*15940*/  @!P0 LDG.E.U8 R185, desc[UR18][R4.64] ;  /* 0x0000001204b98981 */ /* 0x0002a2000c1e1100 */
[----:B------:R-:W-:Y:S06]  /*15950*/  BAR.SYNC.DEFER_BLOCKING 0x0 ;  /* 0x0000000000007b1d */ /* 0x000fec0000010000 */
[----:B0-----:R-:W2:Y:S04]  /*15960*/  LDL.LU R3, [R1+0xc] ;  /* 0x00000c0001037983 */ /* 0x001ea80000300800 */
[----:B------:R-:W1:Y:S04]  /*15970*/  LDL R4, [R1+0x8cc] ;  /* 0x0008cc0001047983 */ /* 0x000e680000100800 */
[----:B------:R-:W1:Y:S01]  /*15980*/  LDL R5, [R1+0x8d0] ;  /* 0x0008d00001057983 */ /* 0x000e620000100800 */
[----:B------:R-:W-:-:S02]  /*15990*/  PRMT R156, RZ, 0x7610, R156 ;  /* 0x00007610ff9c7816 */ /* 0x000fc4000000009c */
[----:B-1----:R-:W-:-:S04]  /*159a0*/  @!P1 LOP3.LUT R5, R5, R4, RZ, 0x3c, !PT ;  /* 0x0000000405059212 */ /* 0x002fc800078e3cff */
[----:B------:R-:W-:-:S04]  /*159b0*/  @!P1 LOP3.LUT R4, R5, R4, RZ, 0x3c, !PT ;  /* 0x0000000405049212 */ /* 0x000fc800078e3cff */
[----:B------:R-:W-:-:S05]  /*159c0*/  @!P1 LOP3.LUT R5, R5, R4, RZ, 0x3c, !PT ;  /* 0x0000000405059212 */ /* 0x000fca00078e3cff */
[----:B------:R0:W2:Y:S04]  /*159d0*/  @!P1 LDG.E.U8 R156, desc[UR18][R4.64] ;  /* 0x00000012049c9981 */ /* 0x0000a8000c1e1100 */
[----:B------:R-:W0:Y:S04]  /*159e0*/  LDL R4, [R1+0x4c4] ;  /* 0x0004c40001047983 */ /* 0x000e280000100800 */
[----:B------:R-:W0:Y:S01]  /*159f0*/  LDL R5, [R1+0x8c0] ;  /* 0x0008c00001057983 */ /* 0x000e220000100800 */
[----:B------:R-:W-:Y:S02]  /*15a00*/  PRMT R155, RZ, 0x7610, R155 ;  /* 0x00007610ff9b7816 */ /* 0x000fe4000000009b */
[----:B0-----:R-:W-:-:S04]  /*15a10*/  @!P1 LOP3.LUT R5, R5, R4, RZ, 0x3c, !PT ;  /* 0x0000000405059212 */ /* 0x001fc800078e3cff */
        /* <DEDUP_REMOVED lines=17> */
[----:B------:R-:W4:Y:S01]  /*15b30*/  LDL R5, [R1+0x868] ;  /* 0x0008680001057983 */ /* 0x000f220000100800 */
[----:B------:R-:W-:Y:S01]  /*15b40*/  PRMT R152, RZ, 0x7610, R152 ;  /* 0x00007610ff987816 */ /* 0x000fe20000000098 */
[----:B---3--:R-:W-:Y:S01]  /*15b50*/  @!P1 IMAD.MOV.U32 R4, RZ, RZ, R243 ;  /* 0x000000ffff049224 */ /* 0x008fe200078e00f3 */
[----:B------:R-:W-:Y:S01]  /*15b60*/  PRMT R23, RZ, 0x7610, R23 ;  /* 0x00007610ff177816 */ /* 0x000fe20000000017 */
[----:B------:R-:W3:Y:S04]  /*15b70*/  LDL R243, [R1+0x7cc] ;  /* 0x0007cc0001f37983 */ /* 0x000ee80000100800 */
[----:B----4-:R0:W4:Y:S02]  /*15b80*/  @!P1 LDG.E.U8 R152, desc[UR18][R4.64] ;  /* 0x0000001204989981 */ /* 0x010124000c1e1100 */
[----:B0-----:R-:W-:-:S02]  /*15b90*/  @!P1 IMAD.MOV.U32 R4, RZ, RZ, R190 ;  /* 0x000000ffff049224 */ /* 0x001fc400078e00be */
[----:B------:R-:W-:Y:S01]  /*15ba0*/  @!P1 IMAD.MOV.U32 R5, RZ, RZ, R191 ;  /* 0x000000ffff059224 */ /* 0x000fe200078e00bf */
[----:B------:R-:W-:Y:S01]  /*15bb0*/  PRMT R22, RZ, 0x7610, R22 ;  /* 0x00007610ff167816 */ /* 0x000fe20000000016 */
[----:B------:R-:W2:Y:S04]  /*15bc0*/  LDL R191, [R1+0x788] ;  /* 0x0007880001bf7983 */ /* 0x000ea80000100800 */
[----:B------:R0:W4:Y:S01]  /*15bd0*/  @!P1 LDG.E.U8 R23, desc[UR18][R4.64] ;  /* 0x0000001204179981 */ /* 0x000122000c1e1100 */
[----:B------:R-:W-:Y:S02]  /*15be0*/  PRMT R21, RZ, 0x7610, R21 ;  /* 0x00007610ff157816 */ /* 0x000fe40000000015 */
[----:B------:R-:W-:Y:S01]  /*15bf0*/  PRMT R20, RZ, 0x7610, R20 ;  /* 0x00007610ff147816 */ /* 0x000fe20000000014 */
[----:B------:R-:W2:Y:S04]  /*15c00*/  LDL R190, [R1+0x78c] ;  /* 0x00078c0001be7983 */ /* 0x000ea80000100800 */
[----:B------:R-:W0:Y:S04]  /*15c10*/  LDL R4, [R1+0x828] ;  /* 0x0008280001047983 */ /* 0x000e280000100800 */
[----:B------:R-:W0:Y:S02]  /*15c20*/  LDL R5, [R1+0x82c] ;  /* 0x00082c0001057983 */ /* 0x000e240000100800 */
[----:B0-----:R-:W-:-:S04]  /*15c30*/  @!P1 LOP3.LUT R5, R5, R4, RZ, 0x3c, !PT ;  /* 0x0000000405059212 */ /* 0x001fc800078e3cff */
[----:B------:R-:W-:-:S04]  /*15c40*/  @!P1 LOP3.LUT R4, R5, R4, RZ, 0x3c, !PT ;  /* 0x0000000405049212 */ /* 0x000fc800078e3cff */
[----:B------:R-:W-:-:S05]  /*15c50*/  @!P1 LOP3.LUT R5, R5, R4, RZ, 0x3c, !PT ;  /* 0x0000000405059212 */ /* 0x000fca00078e3cff */
[----:B------:R0:W4:Y:S04]  /*15c60*/  @!P1 LDG.E.U8 R22, desc[UR18][R4.64] ;  /* 0x0000001204169981 */ /* 0x000128000c1e1100 */
        /* <DEDUP_REMOVED lines=12> */
[----:B------:R-:W2:Y:S01]  /*15d30*/  LDL R5, [R1+0x7c8] ;  /* 0x0007c80001057983 */ /* 0x000ea20000100800 */
[----:B------:R-:W-:Y:S01]  /*15d40*/  PRMT R19, RZ, 0x7610, R19 ;  /* 0x00007610ff137816 */ /* 0x000fe20000000013 */
[----:B---3--:R-:W-:Y:S01]  /*15d50*/  @!P1 IMAD.MOV.U32 R4, RZ, RZ, R243 ;  /* 0x000000ffff049224 */ /* 0x008fe200078e00f3 */
[----:B------:R-:W-:Y:S01]  /*15d60*/  PRMT R18, RZ, 0x7610, R18 ;  /* 0x00007610ff127816 */ /* 0x000fe20000000012 */
[----:B------:R-:W3:Y:S04]  /*15d70*/  LDL R243, [R1+0x70c] ;  /* 0x00070c0001f37983 */ /* 0x000ee80000100800 */
[----:B--2---:R0:W2:Y:S04]  /*15d80*/  @!P1 LDG.E.U8 R19, desc[UR18][R4.64] ;  /* 0x0000001204139981 */ /* 0x0040a8000c1e1100 */
[----:B------:R-:W0:Y:S04]  /*15d90*/  LDL R4, [R1+0x7a8] ;  /* 0x0007a80001047983 */ /* 0x000e280000100800 */
[----:B------:R-:W0:Y:S01]  /*15da0*/  LDL R5, [R1+0x7ac] ;  /* 0x0007ac0001057983 */ /* 0x000e220000100800 */
[----:B------:R-:W-:-:S02]  /*15db0*/  PRMT R17, RZ, 0x7610, R17 ;  /* 0x00007610ff117816 */ /* 0x000fc40000000011 */
[----:B0-----:R-:W-:-:S04]  /*15dc0*/  @!P1 LOP3.LUT R5, R5, R4, RZ, 0x3c, !PT ;  /* 0x0000000405059212 */ /* 0x001fc800078e3cff */
[----:B------:R-:W-:-:S04]  /*15dd0*/  @!P1 LOP3.LUT R4, R5, R4, RZ, 0x3c, !PT ;  /* 0x0000000405049212 */ /* 0x000fc800078e3cff */
[----:B------:R-:W-:-:S05]  /*15de0*/  @!P1 LOP3.LUT R5, R5, R4, RZ, 0x3c, !PT ;  /* 0x0000000405059212 */ /* 0x000fca00078e3cff */
[----:B------:R0:W2:Y:S02]  /*15df0*/  @!P1 LDG.E.U8 R18, desc[UR18][R4.64] ;  /* 0x0000001204129981 */ /* 0x0000a4000c1e1100 */
[----:B0-----:R-:W-:Y:S02]  /*15e00*/  @!P1 IMAD.MOV.U32 R4, RZ, RZ, R190 ;  /* 0x000000ffff049224 */ /* 0x001fe400078e00be */
[----:B------:R-:W-:Y:S01]  /*15e10*/  @!P1 IMAD.MOV.U32 R5, RZ, RZ, R191 ;  /* 0x000000ffff059224 */ /* 0x000fe200078e00bf */
[----:B------:R-:W-:Y:S01]  /*15e20*/  PRMT R16, RZ, 0x7610, R16 ;  /* 0x00007610ff107816 */ /* 0x000fe20000000010 */
[----:B------:R-:W4:Y:S04]  /*15e30*/  LDL R191, [R1+0x6c8] ;  /* 0x0006c80001bf7983 */ /* 0x000f280000100800 */
[----:B------:R0:W2:Y:S01]  /*15e40*/  @!P1 LDG.E.U8 R17, desc[UR18][R4.64] ;  /* 0x0000001204119981 */ /* 0x0000a2000c1e1100 */
[----:B------:R-:W-:-:S02]  /*15e50*/  PRMT R15, RZ, 0x7610, R15 ;  /* 0x00007610ff0f7816 */ /* 0x000fc4000000000f */
[----:B------:R-:W-:Y:S01]  /*15e60*/  PRMT R14, RZ, 0x7610, R14 ;  /* 0x00007610ff0e7816 */ /* 0x000fe2000000000e */
[----:B------:R-:W4:Y:S04]  /*15e70*/  LDL R190, [R1+0x6cc] ;  /* 0x0006cc0001be7983 */ /* 0x000f280000100800 */
[----:B------:R-:W0:Y:S04]  /*15e80*/  LDL R4, [R1+0x768] ;  /* 0x0007680001047983 */ /* 0x000e280000100800 */
[----:B------:R-:W0:Y:S02]  /*15e90*/  LDL R5, [R1+0x76c] ;  /* 0x00076c0001057983 */ /* 0x000e240000100800 */
[----:B0-----:R-:W-:-:S04]  /*15ea0*/  @!P1 LOP3.LUT R5, R5, R4, RZ, 0x3c, !PT ;  /* 0x0000000405059212 */ /* 0x001fc800078e3cff */
[----:B------:R-:W-:-:S04]  /*15eb0*/  @!P1 LOP3.LUT R4, R5, R4, RZ, 0x3c, !PT ;  /* 0x0000000405049212 */ /* 0x000fc800078e3cff */
[----:B------:R-:W-:-:S05]  /*15ec0*/  @!P1 LOP3.LUT R5, R5, R4, RZ, 0x3c, !PT ;  /* 0x0000000405059212 */ /* 0x000fca00078e3cff */
[----:B------:R0:W2:Y:S04]  /*15ed0*/  @!P1 LDG.E.U8 R16, desc[UR18][R4.64] ;  /* 0x0000001204109981 */ /* 0x0000a8000c1e1100 */
        /* <DEDUP_REMOVED lines=17> */
[----:B----4-:R0:W4:Y:S04]  /*15ff0*/  @!P1 LDG.E.U8 R13, desc[UR18][R4.64] ;  /* 0x00000012040d9981 */ /* 0x010128000c1e1100 */
[----:B------:R-:W0:Y:S04]  /*16000*/  LDL R4, [R1+0x6e8] ;  /* 0x0006e80001047983 */ /* 0x000e280000100800 */
[----:B------:R-:W0:Y:S01]  /*16010*/  LDL R5, [R1+0x6ec] ;  /* 0x0006ec0001057983 */ /* 0x000e220000100800 */
[----:B------:R-:W-:-:S02]  /*16020*/  PRMT R11, RZ, 0x7610, R11 ;  /* 0x00007610ff0b7816 */ /* 0x000fc4000000000b */
[----:B0-----:R-:W-:-:S04]  /*16030*/  @!P1 LOP3.LUT R5, R5, R4, RZ, 0x3c, !PT ;  /* 0x0000000405059212 */ /* 0x001fc800078e3cff */
[----:B------:R-:W-:-:S04]  /*16040*/  @!P1 LOP3.LUT R4, R5, R4, RZ, 0x3c, !PT ;  /* 0x0000000405049212 */ /* 0x000fc800078e3cff */
[----:B------:R-:W-:-:S05]  /*16050*/  @!P1 LOP3.LUT R5, R5, R4, RZ, 0x3c, !PT ;  /* 0x0000000405059212 */ /* 0x000fca00078e3cff */
[----:B------:R0:W4:Y:S02]  /*16060*/  @!P1 LDG.E.U8 R12, desc[UR18][R4.64] ;  /* 0x00000012040c9981 */ /* 0x000124000c1e1100 */
[----:B0-----:R-:W-:Y:S02]  /*16070*/  @!P1 IMAD.MOV.U32 R4, RZ, RZ, R190 ;  /* 0x000000ffff049224 */ /* 0x001fe400078e00be */
[----:B------:R-:W-:Y:S01]  /*16080*/  @!P1 IMAD.MOV.U32 R5, RZ, RZ, R191 ;  /* 0x000000ffff059224 */ /* 0x000fe200078e00bf */
[----:B------:R-:W-:Y:S01]  /*16090*/  PRMT R10, RZ, 0x7610, R10 ;  /* 0x00007610ff0a7816 */ /* 0x000fe2000000000a */
[----:B------:R-:W2:Y:S04]  /*160a0*/  LDL R191, [R1+0x608] ;  /* 0x0006080001bf7983 */ /* 0x000ea80000100800 */
[----:B------:R0:W4:Y:S01]  /*160b0*/  @!P1 LDG.E.U8 R11, desc[UR18][R4.64] ;  /* 0x00000012040b9981 */ /* 0x000122000c1e1100 */
[----:B------:R-:W-:-:S02]  /*160c0*/  PRMT R9, RZ, 0x7610, R9 ;  /* 0x00007610ff097816 */ /* 0x000fc40000000009 */
        /* <DEDUP_REMOVED lines=15> */
[----:B---3--:R-:W-:Y:S01]  /*161c0*/  @!P1 IMAD.MOV.U32 R4, RZ, RZ, R243 ;  /* 0x000000ffff049224 */ /* 0x008fe200078e00f3 */
[----:B------:R-:W-:Y:S02]  /*161d0*/  PRMT R7, RZ, 0x7610, R7 ;  /* 0x00007610ff077816 */ /* 0x000fe40000000007 */
[----:B------:R-:W-:Y:S01]  /*161e0*/  PRMT R6, RZ, 0x7610, R6 ;  /* 0x00007610ff067816 */ /* 0x000fe20000000006 */
[----:B------:R-:W3:Y:S04]  /*161f0*/  LDL R243, [R1+0x5ac] ;  /* 0x0005ac0001f37983 */ /* 0x000ee80000100800 */
[----:B--2---:R0:W2:Y:S04]  /*16200*/  @!P1 LDG.E.U8 R8, desc[UR18][R4.64] ;  /* 0x0000001204089981 */ /* 0x0040a8000c1e1100 */
        /* <DEDUP_REMOVED lines=11> */
[----:B------:R0:W2:Y:S02]  /*162c0*/  @!P1 LDG.E.U8 R6, desc[UR18][R4.64] ;  /* 0x0000001204069981 */ /* 0x0000a4000c1e1100 */
[----:B0-----:R-:W-:-:S06]  /*162d0*/  PRMT R5, RZ, 0x7610, R5 ;  /* 0x00007610ff057816 */ /* 0x001fcc0000000005 */
        /* <DEDUP_REMOVED lines=22> */
[----:B------:R-:W0:Y:S02]  /*16440*/  LDL R191, [R1+0x58c] ;  /* 0x00058c0001bf7983 */ /* 0x000e240000100800 */
[----:B0-----:R-:W-:-:S04]  /*16450*/  @!P1 LOP3.LUT R191, R191, R190, RZ, 0x3c, !PT ;  /* 0x000000bebfbf9212 */ /* 0x001fc800078e3cff */
[----:B------:R-:W-:-:S04]  /*16460*/  @!P1 LOP3.LUT R190, R191, R190, RZ, 0x3c, !PT ;  /* 0x000000bebfbe9212 */ /* 0x000fc800078e3cff */
[----:B------:R-:W-:-:S05]  /*16470*/  @!P1 LOP3.LUT R191, R191, R190, RZ, 0x3c, !PT ;  /* 0x000000bebfbf9212 */ /* 0x000fca00078e3cff */
[----:B------:R0:W4:Y:S04]  /*16480*/  @!P1 LDG.E.U8 R198, desc[UR18][R190.64] ;  /* 0x00000012bec69981 */ /* 0x000128000c1e1100 */
[----:B------:R-:W0:Y:S04]  /*16490*/  LDL R190, [R1+0x568] ;  /* 0x0005680001be7983 */ /* 0x000e280000100800 */
[----:B------:R-:W0:Y:S01]  /*164a0*/  LDL R191, [R1+0x56c] ;  /* 0x00056c0001bf7983 */ /* 0x000e220000100800 */
[----:B------:R-:W-:Y:S02]  /*164b0*/  PRMT R196, RZ, 0x7610, R196 ;  /* 0x00007610ffc47816 */ /* 0x000fe400000000c4 */
        /* <DEDUP_REMOVED lines=231> */
[----:B------:R1:W-:Y:S01]  /*17330*/  STL [R1+0x968], R3 ;  /* 0x0009680301007387 */ /* 0x0003e20000100800 */
[----:B0-----:R-:W-:-:S02]  /*17340*/  @!P1 IMAD.MOV.U32 R190, RZ, RZ, R249 ;  /* 0x000000ffffbe9224 */ /* 0x001fc400078e00f9 */
[----:B------:R-:W-:Y:S01]  /*17350*/  @!P1 IMAD.MOV.U32 R191, RZ, RZ, R248 ;  /* 0x000000ffffbf9224 */ /* 0x000fe200078e00f8 */
[----:B-1----:R-:W4:Y:S04]  /*17360*/  LDL R3, [R1+0x8a0] ;  /* 0x0008a00001037983 */ /* 0x002f280000100800 */
[----:B------:R0:W-:Y:S04]  /*17370*/  STL [R1+0x970], R249 ;  /* 0x000970f901007387 */ /* 0x0001e80000100800 */
[----:B------:R1:W2:Y:S04]  /*17380*/  @!P1 LDG.E.U8 R233, desc[UR18][R190.64] ;  /* 0x00000012bee99981 */ /* 0x0002a8000c1e1100 */
[----:B0-----:R-:W2:Y:S04]  /*17390*/  LDL R249, [R1+0x8bc] ;  /* 0x0008bc0001f97983 */ /* 0x001ea80000100800 */
[----:B------:R0:W-:Y:S04]  /*173a0*/  STL [R1+0x96c], R248 ;  /* 0x00096cf801007387 */ /* 0x0001e80000100800 */
[----:B------:R-:W1:Y:S04]  /*173b0*/  LDL R190, [R1+0x3cc] ;  /* 0x0003cc0001be7983 */ /* 0x000e680000100800 */
[----:B------:R-:W1:Y:S04]  /*173c0*/  LDL R191, [R1+0x4d0] ;  /* 0x0004d00001bf7983 */ /* 0x000e680000100800 */
[----:B0-----:R-:W2:Y:S01]  /*173d0*/  LDL R248, [R1+0x4c0] ;  /* 0x0004c00001f87983 */ /* 0x001ea20000100800 */
[----:B------:R-:W-:-:S02]  /*173e0*/  PRMT R231, RZ, 0x7610, R231 ;  /* 0x00007610ffe77816 */ /* 0x000fc400000000e7 */
[----:B------:R-:W-:Y:S01]  /*173f0*/  PRMT R228, RZ, 0x7610, R228 ;  /* 0x00007610ffe47816 */ /* 0x000fe200000000e4 */
[----:B------:R-:W-:Y:S01]  /*17400*/  STS.U8 [R2+UR6+0x10004], R183 ;  /* 0x010004b702007988 */ /* 0x000fe20008000006 */
[----:B------:R-:W-:-:S03]  /*17410*/  PRMT R225, RZ, 0x7610, R225 ;  /* 0x00007610ffe17816 */ /* 0x000fc600000000e1 */
[----:B------:R-:W-:Y:S04]  /*17420*/  STS.U8 [R2+UR6+0x10008], R182 ;  /* 0x010008b602007988 */ /* 0x000fe80008000006 */
[----:B------:R0:W-:Y:S04]  /*17430*/  STS.U8 [R2+UR6+0x10000], R185 ;  /* 0x010000b902007988 */ /* 0x0001e80008000006 */
[----:B------:R-:W-:Y:S04]  /*17440*/  STS.U8 [R2+UR6+0x1000c], R181 ;  /* 0x01000cb502007988 */ /* 0x000fe80008000006 */
[----:B0-----:R-:W2:Y:S01]  /*17450*/  LDL R185, [R1+0x844] ;  /* 0x0008440001b97983 */ /* 0x001ea20000100800 */
[----:B---3--:R-:W-:-:S02]  /*17460*/  @!P1 IMAD.MOV.U32 R182, RZ, RZ, R243 ;  /* 0x000000ffffb69224 */ /* 0x008fc400078e00f3 */
[----:B----4-:R-:W-:-:S05]  /*17470*/  @!P1 IMAD.MOV.U32 R183, RZ, RZ, R3 ;  /* 0x000000ffffb79224 */ /* 0x010fca00078e0003 */
[----:B------:R-:W3:Y:S04]  /*17480*/  @!P1 LDG.E.U8 R225, desc[UR18][R182.64] ;  /* 0x00000012b6e19981 */ /* 0x000ee8000c1e1100 */
[----:B------:R-:W4:Y:S01]  /*17490*/  LDL R183, [R1+0x880] ;  /* 0x0008800001b77983 */ /* 0x000f220000100800 */
[----:B-1----:R-:W-:-:S04]  /*174a0*/  @!P1 LOP3.LUT R191, R191, R190, RZ, 0x3c, !PT ;  /* 0x000000bebfbf9212 */ /* 0x002fc800078e3cff */
[----:B------:R-:W-:-:S04]  /*174b0*/  @!P1 LOP3.LUT R190, R191, R190, RZ, 0x3c, !PT ;  /* 0x000000bebfbe9212 */ /* 0x000fc800078e3cff */
[----:B------:R-:W-:-:S05]  /*174c0*/  @!P1 LOP3.LUT R191, R191, R190, RZ, 0x3c, !PT ;  /* 0x000000bebfbf9212 */ /* 0x000fca00078e3cff */
[----:B------:R2:W3:Y:S02]  /*174d0*/  @!P1 LDG.E.U8 R231, desc[UR18][R190.64] ;  /* 0x00000012bee79981 */ /* 0x0004e4000c1e1100 */
[----:B--2---:R-:W-:Y:S02]  /*174e0*/  @!P1 IMAD.MOV.U32 R190, RZ, RZ, R249 ;  /* 0x000000ffffbe9224 */ /* 0x004fe400078e00f9 */
[----:B------:R-:W-:Y:S01]  /*174f0*/  @!P1 IMAD.MOV.U32 R191, RZ, RZ, R248 ;  /* 0x000000ffffbf9224 */ /* 0x000fe200078e00f8 */
[----:B------:R-:W2:Y:S04]  /*17500*/  LDL R249, [R1+0x860] ;  /* 0x0008600001f97983 */ /* 0x000ea80000100800 */
[----:B------:R-:W3:Y:S04]  /*17510*/  @!P1 LDG.E.U8 R228, desc[UR18][R190.64] ;  /* 0x00000012bee49981 */ /* 0x000ee8000c1e1100 */
[----:B------:R-:W4:Y:S04]  /*17520*/  LDL R248, [R1+0x864] ;  /* 0x0008640001f87983 */ /* 0x000f280000100800 */
[----:B------:R-:W3:Y:S04]  /*17530*/  LDL R191, [R1+0x884] ;  /* 0x0008840001bf7983 */ /* 0x000ee80000100800 */
[----:B------:R-:W3:Y:S04]  /*17540*/  LDL R190, [R1+0x840] ;  /* 0x0008400001be7983 */ /* 0x000ee80000100800 */
[----:B------:R0:W-:Y:S04]  /*17550*/  STL [R1+0x974], R2 ;  /* 0x0009740201007387 */ /* 0x0001e80000100800 */
[----:B0-----:R-:W3:Y:S01]  /*17560*/  LDL R2, [R1+0x824] ;  /* 0x0008240001027983 */ /* 0x001ee20000100800 */
[----:B------:R-:W0:Y:S02]  /*17570*/  S2R R243, SR_TID.X ;  /* 0x0000000000f37919 */ /* 0x000e240000002100 */
[----:B0-----:R-:W-:Y:S01]  /*17580*/  IMAD.SHL.U32 R182, R243, 0x10, RZ ;  /* 0x00000010f3b67824 */ /* 0x001fe200078e00ff */
[----:B------:R-:W-:-:S02]  /*17590*/  SHF.R.U32.HI R3, RZ, 0x6, R243 ;  /* 0x00000006ff037819 */ /* 0x000fc400000116f3 */
[----:B------:R-:W-:Y:S02]  /*175a0*/  LOP3.LUT R243, R243, 0x3f, RZ, 0xc0, !PT ;  /* 0x0000003ff3f37812 */ /* 0x000fe400078ec0ff */
[----:B------:R-:W-:Y:S02]  /*175b0*/  LOP3.LUT R182, R182, 0x70, RZ, 0xc0, !PT ;  /* 0x00000070b6b67812 */ /* 0x000fe400078ec0ff */
[----:B------:R-:W-:-:S03]  /*175c0*/  SGXT.U32 R3, R3, 0x2 ;  /* 0x000000020303781a */ /* 0x000fc60000000000 */
[----:B------:R-:W-:-:S05]  /*175d0*/  IMAD R243, R243, 0x80, R182 ;  /* 0x00000080f3f37824 */ /* 0x000fca00078e02b6 */
[----:B------:R-:W-:Y:S02]  /*175e0*/  LOP3.LUT R243, R243, R3, RZ, 0xfc, !PT ;  /* 0x00000003f3f37212 */ /* 0x000fe400078efcff */
[----:B------:R-:W3:Y:S02]  /*175f0*/  LDL R3, [R1+0x820] ;  /* 0x0008200001037983 */ /* 0x000ee40000100800 */
[----:B------:R-:W-:Y:S02]  /*17600*/  LOP3.LUT R243, R243, 0x10, RZ, 0x3c, !PT ;  /* 0x00000010f3f37812 */ /* 0x000fe400078e3cff */
[----:B------:R-:W-:-:S03]  /*17610*/  PRMT R219, RZ, 0x7610, R219 ;  /* 0x00007610ffdb7816 */ /* 0x000fc600000000db */
[----:B------:R4:W-:Y:S04]  /*17620*/  STS.U8 [R243+UR6+0x10000], R180 ;  /* 0x010000b4f3007988 */ /* 0x0009e80008000006 */
[----:B------:R-:W-:Y:S04]  /*17630*/  STS.U8 [R243+UR6+0x10004], R179 ;  /* 0x010004b3f3007988 */ /* 0x000fe80008000006 */
[----:B------:R0:W-:Y:S01]  /*17640*/  STS.U8 [R243+UR6+0x10008], R178 ;  /* 0x010008b2f3007988 */ /* 0x0001e20008000006 */
[----:B--2---:R-:W-:Y:S02]  /*17650*/  @!P1 IMAD.MOV.U32 R181, RZ, RZ, R249 ;  /* 0x000000ffffb59224 */ /* 0x004fe400078e00f9 */
[----:B----4-:R-:W-:-:S02]  /*17660*/  @!P1 IMAD.MOV.U32 R180, RZ, RZ, R248 ;  /* 0x000000ffffb49224 */ /* 0x010fc400078e00f8 */
[----:B------:R-:W2:Y:S01]  /*17670*/  LDL R248, [R1+0x7e0] ;  /* 0x0007e00001f87983 */ /* 0x000ea20000100800 */
[----:B---3--:R-:W-:-:S03]  /*17680*/  @!P1 IMAD.MOV.U32 R182, RZ, RZ, R191 ;  /* 0x000000ffffb69224 */ /* 0x008fc600078e00bf */
[----:B------:R1:W3:Y:S04]  /*17690*/  @!P1 LDG.E.U8 R219, desc[UR18][R180.64] ;  /* 0x00000012b4db9981 */ /* 0x0002e8000c1e1100 */
[----:B------:R-:W4:Y:S01]  /*176a0*/  LDL R191, [R1+0x7e4] ;  /* 0x0007e40001bf7983 */ /* 0x000f220000100800 */
[----:B-1----:R-:W-:-:S03]  /*176b0*/  @!P1 IMAD.MOV.U32 R180, RZ, RZ, R185 ;  /* 0x000000ffffb49224 */ /* 0x002fc600078e00b9 */
[----:B------:R-:W3:Y:S01]  /*176c0*/  LDL R185, [R1+0x7c0] ;  /* 0x0007c00001b97983 */ /* 0x000ee20000100800 */
[----:B0-----:R-:W-:-:S03]  /*176d0*/  @!P1 IMAD.MOV.U32 R178, RZ, RZ, R2 ;  /* 0x000000ffffb29224 */ /* 0x001fc600078e0002 */
[----:B------:R-:W3:Y:S01]  /*176e0*/  LDL R2, [R1+0x7c4] ;  /* 0x0007c40001027983 */ /* 0x000ee20000100800 */
[----:B------:R-:W-:Y:S01]  /*176f0*/  @!P1 IMAD.MOV.U32 R181, RZ, RZ, R190 ;  /* 0x000000ffffb59224 */ /* 0x000fe200078e00be */
[----:B------:R-:W-:Y:S02]  /*17700*/  PRMT R213, RZ, 0x7610, R213 ;  /* 0x00007610ffd57816 */ /* 0x000fe400000000d5 */
[----:B------:R0:W-:Y:S01]  /*17710*/  STS.U8 [R243+UR6+0x1000c], R177 ;  /* 0x01000cb1f3007988 */ /* 0x0001e20008000006 */
[----:B------:R-:W-:Y:S02]  /*17720*/  @!P1 IMAD.MOV.U32 R179, RZ, RZ, R3 ;  /* 0x000000ffffb39224 */ /* 0x000fe400078e0003 */
[----:B------:R-:W1:Y:S03]  /*17730*/  S2R R3, SR_TID.X ;  /* 0x0000000000037919 */ /* 0x000e660000002100 */
[----:B------:R-:W3:Y:S04]  /*17740*/  @!P1 LDG.E.U8 R213, desc[UR18][R178.64] ;  /* 0x00000012b2d59981 */ /* 0x000ee8000c1e1100 */
[----:B------:R-:W3:Y:S04]  /*17750*/  LDL R178, [R1+0x800] ;  /* 0x0008000001b27983 */ /* 0x000ee80000100800 */
[----:B------:R-:W3:Y:S04]  /*17760*/  LDL R179, [R1+0x804] ;  /* 0x0008040001b37983 */ /* 0x000ee80000100800 */
[----:B0-----:R-:W3:Y:S01]  /*17770*/  LDL.LU R243, [R1+0x9bc] ;  /* 0x0009bc0001f37983 */ /* 0x001ee20000300800 */
[----:B-1----:R-:W-:Y:S01]  /*17780*/  IMAD.SHL.U32 R190, R3, 0x10, RZ ;  /* 0x0000001003be7824 */ /* 0x002fe200078e00ff */
[----:B------:R-:W-:-:S02]  /*17790*/  SHF.R.U32.HI R249, RZ, 0x6, R3 ;  /* 0x00000006fff97819 */ /* 0x000fc40000011603 */
[----:B------:R-:W-:Y:S02]  /*177a0*/  LOP3.LUT R3, R3, 0x3f, RZ, 0xc0, !PT ;  /* 0x0000003f03037812 */ /* 0x000fe400078ec0ff */
[----:B------:R-:W-:Y:S02]  /*177b0*/  LOP3.LUT R190, R190, 0x70, RZ, 0xc0, !PT ;  /* 0x00000070bebe7812 */ /* 0x000fe400078ec0ff */
[----:B------:R-:W-:-:S03]  /*177c0*/  SGXT.U32 R249, R249, 0x2 ;  /* 0x00000002f9f9781a */ /* 0x000fc60000000000 */
[----:B------:R-:W-:Y:S02]  /*177d0*/  IMAD R3, R3, 0x80, R190 ;  /* 0x0000008003037824 */ /* 0x000fe400078e02be */
[----:B------:R-:W3:Y:S03]  /*177e0*/  LDL R190, [R1+0x7a4] ;  /* 0x0007a40001be7983 */ /* 0x000ee60000100800 */
[----:B------:R-:W-:Y:S02]  /*177f0*/  LOP3.LUT R3, R3, R249, RZ, 0xfc, !PT ;  /* 0x000000f903037212 */ /* 0x000fe400078efcff */
[----:B------:R-:W3:Y:S02]  /*17800*/  LDL R249, [R1+0x7a0] ;  /* 0x0007a00001f97983 */ /* 0x000ee40000100800 */
[----:B------:R-:W-:Y:S02]  /*17810*/  LOP3.LUT R3, R3, 0x20, RZ, 0x3c, !PT ;  /* 0x0000002003037812 */ /* 0x000fe400078e3cff */
[----:B------:R-:W-:-:S03]  /*17820*/  PRMT R205, RZ, 0x7610, R205 ;  /* 0x00007610ffcd7816 */ /* 0x000fc600000000cd */
[----:B------:R4:W-:Y:S01]  /*17830*/  STS.U8 [R3+UR6+0x10000], R176 ;  /* 0x010000b003007988 */ /* 0x0009e20008000006 */
[----:B--2---:R-:W-:-:S03]  /*17840*/  @!P1 IMAD.MOV.U32 R177, RZ, RZ, R248 ;  /* 0x000000ffffb19224 */ /* 0x004fc600078e00f8 */
[----:B------:R-:W2:Y:S01]  /*17850*/  LDL R248, [R1+0x780] ;  /* 0x0007800001f87983 */ /* 0x000ea20000100800 */
[----:B----4-:R-:W-:-:S03]  /*17860*/  @!P1 IMAD.MOV.U32 R176, RZ, RZ, R191 ;  /* 0x000000ffffb09224 */ /* 0x010fc600078e00bf */
[----:B------:R-:W4:Y:S04]  /*17870*/  LDL R191, [R1+0x784] ;  /* 0x0007840001bf7983 */ /* 0x000f280000100800 */
[----:B------:R3:W4:Y:S02]  /*17880*/  @!P1 LDG.E.U8 R205, desc[UR18][R176.64] ;  /* 0x00000012b0cd9981 */ /* 0x000724000c1e1100 */
[----:B---3--:R-:W-:Y:S02]  /*17890*/  @!P1 IMAD.MOV.U32 R177, RZ, RZ, R185 ;  /* 0x000000ffffb19224 */ /* 0x008fe400078e00b9 */
[----:B------:R-:W-:Y:S01]  /*178a0*/  @!P1 IMAD.MOV.U32 R176, RZ, RZ, R2 ;  /* 0x000000ffffb09224 */ /* 0x000fe200078e0002 */
[----:B------:R-:W3:Y:S04]  /*178b0*/  LDL R185, [R1+0x760] ;  /* 0x0007600001b97983 */ /* 0x000ee80000100800 */
[----:B------:R-:W3:Y:S01]  /*178c0*/  LDL R2, [R1+0x764] ;  /* 0x0007640001027983 */ /* 0x000ee20000100800 */
[----:B------:R-:W-:-:S03]  /*178d0*/  PRMT R201, RZ, 0x7610, R201 ;  /* 0x00007610ffc97816 */ /* 0x000fc600000000c9 */
[----:B------:R0:W-:Y:S04]  /*178e0*/  STS.U8 [R3+UR6+0x10004], R186 ;  /* 0x010004ba03007988 */ /* 0x0001e80008000006 */
[----:B------:R1:W3:Y:S04]  /*178f0*/  @!P1 LDG.E.U8 R201, desc[UR18][R176.64] ;  /* 0x00000012b0c99981 */ /* 0x0002e8000c1e1100 */
[----:B------:R1:W-:Y:S04]  /*17900*/  STS.U8 [R3+UR6+0x10008], R187 ;  /* 0x010008bb03007988 */ /* 0x0003e80008000006 */
[----:B------:R1:W-:Y:S01]  /*17910*/  STS.U8 [R3+UR6+0x1000c], R188 ;  /* 0x01000cbc03007988 */ /* 0x0003e20008000006 */
[----:B------:R-:W-:-:S02]  /*17920*/  PRMT R199, RZ, 0x7610, R199 ;  /* 0x00007610ffc77816 */ /* 0x000fc400000000c7 */
[----:B------:R-:W-:Y:S01]  /*17930*/  PRMT R197, RZ, 0x7610, R197 ;  /* 0x00007610ffc57816 */ /* 0x000fe200000000c5 */
[----:B0-----:R-:W3:Y:S04]  /*17940*/  LDL R186, [R1+0x720] ;  /* 0x0007200001ba7983 */ /* 0x001ee80000100800 */
[----:B-1----:R-:W3:Y:S01]  /*17950*/  LDL R187, [R1+0x744] ;  /* 0x0007440001bb7983 */ /* 0x002ee20000100800 */
[----:B------:R-:W-:-:S04]  /*17960*/  SHF.R.U32.HI R3, RZ, 0x6, R242 ;  /* 0x00000006ff037819 */ /* 0x000fc800000116f2 */
[----:B------:R-:W-:Y:S01]  /*17970*/  SGXT.U32 R3, R3, 0x2 ;  /* 0x000000020303781a */ /* 0x000fe20000000000 */
[----:B------:R-:W-:Y:S02]  /*17980*/  @!P1 IMAD.MOV.U32 R177, RZ, RZ, R249 ;  /* 0x000000ffffb19224 */ /* 0x000fe400078e00f9 */
[C---:B------:R-:W-:Y:S01]  /*17990*/  IMAD.SHL.U32 R249, R242.reuse, 0x10, RZ ;  /* 0x00000010f2f97824 */ /* 0x040fe200078e00ff */
[----:B------:R-:W-:-:S04]  /*179a0*/  LOP3.LUT R242, R242, 0x3f, RZ, 0xc0, !PT ;  /* 0x0000003ff2f27812 */ /* 0x000fc800078ec0ff */
[----:B------:R-:W-:-:S05]  /*179b0*/  LOP3.LUT R249, R249, 0x70, RZ, 0xc0, !PT ;  /* 0x00000070f9f97812 */ /* 0x000fca00078ec0ff */
[----:B------:R-:W-:-:S05]  /*179c0*/  IMAD R242, R242, 0x80, R249 ;  /* 0x00000080f2f27824 */ /* 0x000fca00078e02f9 */
[----:B------:R-:W-:Y:S02]  /*179d0*/  LOP3.LUT R242, R242, R3, RZ, 0xfc, !PT ;  /* 0x00000003f2f27212 */ /* 0x000fe400078efcff */
[----:B------:R-:W3:Y:S01]  /*179e0*/  LDL R3, [R1+0x724] ;  /* 0x0007240001037983 */ /* 0x000ee20000100800 */
[----:B------:R-:W-:-:S03]  /*179f0*/  @!P1 IMAD.MOV.U32 R176, RZ, RZ, R190 ;  /* 0x000000ffffb09224 */ /* 0x000fc600078e00be */
[----:B------:R-:W3:Y:S04]  /*17a00*/  LDL R190, [R1+0x740] ;  /* 0x0007400001be7983 */ /* 0x000ee80000100800 */
[----:B------:R2:W3:Y:S02]  /*17a10*/  @!P1 LDG.E.U8 R199, desc[UR18][R176.64] ;  /* 0x00000012b0c79981 */ /* 0x0004e4000c1e1100 */
[----:B--2---:R-:W-:Y:S01]  /*17a20*/  @!P1 IMAD.MOV.U32 R177, RZ, RZ, R248 ;  /* 0x000000ffffb19224 */ /* 0x004fe200078e00f8 */
[----:B------:R-:W-:Y:S01]  /*17a30*/  LOP3.LUT R242, R242, 0x30, RZ, 0x3c, !PT ;  /* 0x00000030f2f27812 */ /* 0x000fe200078e3cff */
[----:B------:R-:W2:Y:S01]  /*17a40*/  LDL R248, [R1+0x684] ;  /* 0x0006840001f87983 */ /* 0x000ea20000100800 */
[----:B----4-:R-:W-:-:S03]  /*17a50*/  @!P1 IMAD.MOV.U32 R176, RZ, RZ, R191 ;  /* 0x000000ffffb09224 */ /* 0x010fc600078e00bf */
[----:B------:R-:W-:Y:S04]  /*17a60*/  STS.U8 [R242+UR6+0x10000], R189 ;  /* 0x010000bdf2007988 */ /* 0x000fe80008000006 */
[----:B------:R3:W4:Y:S01]  /*17a70*/  @!P1 LDG.E.U8 R197, desc[UR18][R176.64] ;  /* 0x00000012b0c59981 */ /* 0x000722000c1e1100 */
[----:B------:R-:W-:-:S03]  /*17a80*/  PRMT R216, RZ, 0x7610, R216 ;  /* 0x00007610ffd87816 */ /* 0x000fc600000000d8 */
[----:B------:R0:W-:Y:S01]  /*17a90*/  STS.U8 [R242+UR6+0x10004], R175 ;  /* 0x010004aff2007988 */ /* 0x0001e20008000006 */
[----:B------:R-:W-:-:S03]  /*17aa0*/  PRMT R222, RZ, 0x7610, R222 ;  /* 0x00007610ffde7816 */ /* 0x000fc600000000de */
[----:B------:R-:W2:Y:S01]  /*17ab0*/  LDL R191, [R1+0x6e0] ;  /* 0x0006e00001bf7983 */ /* 0x000ea20000100800 */
[----:B---3--:R-:W-:Y:S02]  /*17ac0*/  @!P1 IMAD.MOV.U32 R177, RZ, RZ, R185 ;  /* 0x000000ffffb19224 */ /* 0x008fe400078e00b9 */
[----:B------:R-:W-:Y:S01]  /*17ad0*/  @!P1 IMAD.MOV.U32 R176, RZ, RZ, R2 ;  /* 0x000000ffffb09224 */ /* 0x000fe200078e0002 */
[----:B------:R-:W3:Y:S04]  /*17ae0*/  LDL R185, [R1+0x700] ;  /* 0x0007000001b97983 */ /* 0x000ee80000100800 */
[----:B------:R-:W4:Y:S04]  /*17af0*/  LDL R2, [R1+0x704] ;  /* 0x0007040001027983 */ /* 0x000f280000100800 */
[----:B------:R1:W-:Y:S04]  /*17b00*/  STS.U8 [R242+UR6+0x10008], R174 ;  /* 0x010008aef2007988 */ /* 0x0003e80008000006 */
[----:B------:R1:W2:Y:S04]  /*17b10*/  @!P1 LDG.E.U8 R216, desc[UR18][R180.64] ;  /* 0x00000012b4d89981 */ /* 0x0002a8000c1e1100 */
[----:B------:R1:W-:Y:S01]  /*17b20*/  STS.U8 [R242+UR6+0x1000c], R173 ;  /* 0x01000cadf2007988 */ /* 0x0003e20008000006 */
[----:B0-----:R-:W-:-:S03]  /*17b30*/  @!P1 IMAD.MOV.U32 R175, RZ, RZ, R186 ;  /* 0x000000ffffaf9224 */ /* 0x001fc600078e00ba */
[----:B------:R0:W2:Y:S01]  /*17b40*/  @!P1 LDG.E.U8 R222, desc[UR18][R182.64] ;  /* 0x00000012b6de9981 */ /* 0x0000a2000c1e1100 */
[----:B-1----:R-:W-:-:S03]  /*17b50*/  PRMT R181, RZ, 0x7610, R181 ;  /* 0x00007610ffb57816 */ /* 0x002fc600000000b5 */
[----:B------:R-:W2:Y:S01]  /*17b60*/  LDL R186, [R1+0x6c4] ;  /* 0x0006c40001ba7983 */ /* 0x000ea20000100800 */
[----:B0-----:R-:W-:-:S06]  /*17b70*/  PRMT R183, RZ, 0x7610, R183 ;  /* 0x00007610ffb77816 */ /* 0x001fcc00000000b7 */
[----:B------:R0:W2:Y:S01]  /*17b80*/  @!P1 LDG.E.U8 R183, desc[UR18][R176.64] ;  /* 0x00000012b0b79981 */ /* 0x0000a2000c1e1100 */
[----:B------:R-:W-:Y:S02]  /*17b90*/  @!P1 IMAD.MOV.U32 R174, RZ, RZ, R3 ;  /* 0x000000ffffae9224 */ /* 0x000fe400078e0003 */
[----:B------:R-:W1:Y:S03]  /*17ba0*/  S2R R3, SR_TID.X ;  /* 0x0000000000037919 */ /* 0x000e660000002100 */
[----:B------:R3:W2:Y:S01]  /*17bb0*/  @!P1 LDG.E.U8 R181, desc[UR18][R174.64] ;  /* 0x00000012aeb59981 */ /* 0x0006a2000c1e1100 */
[C---:B-1----:R-:W-:Y:S01]  /*17bc0*/  IMAD.SHL.U32 R249, R3.reuse, 0x10, RZ ;  /* 0x0000001003f97824 */ /* 0x042fe200078e00ff */
[----:B------:R-:W-:Y:S02]  /*17bd0*/  SHF.R.U32.HI R242, RZ, 0x6, R3 ;  /* 0x00000006fff27819 */ /* 0x000fe40000011603 */
[----:B------:R-:W-:-:S02]  /*17be0*/  LOP3.LUT R3, R3, 0x3f, RZ, 0xc0, !PT ;  /* 0x0000003f03037812 */ /* 0x000fc400078ec0ff */
[----:B------:R-:W-:Y:S01]  /*17bf0*/  LOP3.LUT R249, R249, 0x70, RZ, 0xc0, !PT ;  /* 0x00000070f9f97812 */ /* 0x000fe200078ec0ff */
[----:B0-----:R-:W-:Y:S02]  /*17c00*/  @!P1 IMAD.MOV.U32 R177, RZ, RZ, R190 ;  /* 0x000000ffffb19224 */ /* 0x001fe400078e00be */
[----:B------:R-:W2:Y:S01]  /*17c10*/  LDL R190, [R1+0x6e4] ;  /* 0x0006e40001be7983 */ /* 0x000ea20000100800 */
[----:B------:R-:W-:-:S03]  /*17c20*/  @!P1 IMAD.MOV.U32 R176, RZ, RZ, R187 ;  /* 0x000000ffffb09224 */ /* 0x000fc600078e00bb */
[----:B------:R-:W2:Y:S01]  /*17c30*/  LDL R187, [R1+0x6c0] ;  /* 0x0006c00001bb7983 */ /* 0x000ea20000100800 */
[----:B---3--:R-:W-:Y:S02]  /*17c40*/  @!P1 IMAD.MOV.U32 R175, RZ, RZ, R185 ;  /* 0x000000ffffaf9224 */ /* 0x008fe400078e00b9 */
[----:B------:R-:W-:Y:S02]  /*17c50*/  IMAD R185, R3, 0x80, R249 ;  /* 0x0000008003b97824 */ /* 0x000fe400078e02f9 */
[----:B----4-:R-:W-:Y:S01]  /*17c60*/  @!P1 IMAD.MOV.U32 R174, RZ, RZ, R2 ;  /* 0x000000ffffae9224 */ /* 0x010fe200078e0002 */
[----:B------:R-:W3:Y:S04]  /*17c70*/  LDL R3, [R1+0x6a0] ;  /* 0x0006a00001037983 */ /* 0x000ee80000100800 */
[----:B------:R-:W4:Y:S01]  /*17c80*/  LDL R2, [R1+0x6a4] ;  /* 0x0006a40001027983 */ /* 0x000f220000100800 */
[----:B------:R-:W-:-:S02]  /*17c90*/  SGXT.U32 R242, R242, 0x2 ;  /* 0x00000002f2f2781a */ /* 0x000fc40000000000 */
[----:B------:R-:W-:Y:S02]  /*17ca0*/  PRMT R182, RZ, 0x7610, R182 ;  /* 0x00007610ffb67816 */ /* 0x000fe400000000b6 */
[----:B------:R-:W-:Y:S02]  /*17cb0*/  @!P1 LOP3.LUT R179, R179, R178, RZ, 0x3c, !PT ;  /* 0x000000b2b3b39212 */ /* 0x000fe400078e3cff */
[----:B------:R-:W-:Y:S01]  /*17cc0*/  PRMT R210, RZ, 0x7610, R210 ;  /* 0x00007610ffd27816 */ /* 0x000fe200000000d2 */
[----:B--2---:R-:W-:Y:S01]  /*17cd0*/  @!P1 IMAD.MOV.U32 R173, RZ, RZ, R191 ;  /* 0x000000ffffad9224 */ /* 0x004fe200078e00bf */
[----:B------:R-:W-:Y:S01]  /*17ce0*/  LOP3.LUT R185, R185, R242, RZ, 0xfc, !PT ;  /* 0x000000f2b9b97212 */ /* 0x000fe200078efcff */
[----:B------:R0:W2:Y:S03]  /*17cf0*/  @!P1 LDG.E.U8 R182, desc[UR18][R176.64] ;  /* 0x00000012b0b69981 */ /* 0x0000a6000c1e1100 */
[----:B------:R-:W-:Y:S01]  /*17d00*/  LOP3.LUT R185, R185, 0x40, RZ, 0x3c, !PT ;  /* 0x00000040b9b97812 */ /* 0x000fe200078e3cff */
[----:B------:R-:W2:Y:S04]  /*17d10*/  LDL R249, [R1+0x680] ;  /* 0x0006800001f97983 */ /* 0x000ea80000100800 */
[----:B------:R-:W-:Y:S01]  /*17d20*/  STS.U8 [R185+UR6+0x10000], R172 ;  /* 0x010000acb9007988 */ /* 0x000fe20008000006 */
[----:B0-----:R-:W-:-:S03]  /*17d30*/  PRMT R177, RZ, 0x7610, R177 ;  /* 0x00007610ffb17816 */ /* 0x001fc600000000b1 */
[----:B------:R-:W-:Y:S04]  /*17d40*/  STS.U8 [R185+UR6+0x10004], R171 ;  /* 0x010004abb9007988 */ /* 0x000fe80008000006 */
[----:B------:R0:W-:Y:S01]  /*17d50*/  STS.U8 [R185+UR6+0x10008], R170 ;  /* 0x010008aab9007988 */ /* 0x0001e20008000006 */
[----:B------:R-:W-:-:S03]  /*17d60*/  @!P1 LOP3.LUT R178, R179, R178, RZ, 0x3c, !PT ;  /* 0x000000b2b3b29212 */ /* 0x000fc600078e3cff */
[----:B------:R-:W2:Y:S01]  /*17d70*/  LDL R191, [R1+0x660] ;  /* 0x0006600001bf7983 */ /* 0x000ea20000100800 */
[----:B0-----:R-:W0:Y:S01]  /*17d80*/  S2R R185, SR_TID.X ;  /* 0x0000000000b97919 */ /* 0x001e220000002100 */
[----:B------:R-:W-:-:S05]  /*17d90*/  @!P1 LOP3.LUT R179, R179, R178, RZ, 0x3c, !PT ;  /* 0x000000b2b3b39212 */ /* 0x000fca00078e3cff */
[----:B------:R1:W2:Y:S02]  /*17da0*/  @!P1 LDG.E.U8 R210, desc[UR18][R178.64] ;  /* 0x00000012b2d29981 */ /* 0x0002a4000c1e1100 */
[----:B-1----:R-:W-:Y:S01]  /*17db0*/  PRMT R179, RZ, 0x7610, R179 ;  /* 0x00007610ffb37816 */ /* 0x002fe200000000b3 */
[----:B0-----:R-:W-:Y:S02]  /*17dc0*/  IMAD.SHL.U32 R242, R185, 0x10, RZ ;  /* 0x00000010b9f27824 */ /* 0x001fe400078e00ff */
[----:B------:R-:W-:Y:S02]  /*17dd0*/  @!P1 IMAD.MOV.U32 R172, RZ, RZ, R190 ;  /* 0x000000ffffac9224 */ /* 0x000fe400078e00be */
[----:B------:R-:W2:Y:S04]  /*17de0*/  LDL R190, [R1+0x664] ;  /* 0x0006640001be7983 */ /* 0x000ea80000100800 */
[----:B------:R0:W2:Y:S02]  /*17df0*/  @!P1 LDG.E.U8 R179, desc[UR18][R172.64] ;  /* 0x00000012acb39981 */ /* 0x0000a4000c1e1100 */
[----:B0-----:R-:W-:-:S02]  /*17e00*/  @!P1 IMAD.MOV.U32 R172, RZ, RZ, R186 ;  /* 0x000000ffffac9224 */ /* 0x001fc400078e00ba */
[----:B------:R-:W-:Y:S01]  /*17e10*/  @!P1 IMAD.MOV.U32 R173, RZ, RZ, R187 ;  /* 0x000000ffffad9224 */ /* 0x000fe200078e00bb */
[----:B------:R-:W2:Y:S04]  /*17e20*/  LDL R186, [R1+0x644] ;  /* 0x0006440001ba7983 */ /* 0x000ea80000100800 */
[----:B------:R-:W2:Y:S01]  /*17e30*/  LDL R187, [R1+0x640] ;  /* 0x0006400001bb7983 */ /* 0x000ea20000100800 */
[----:B---3--:R-:W-:Y:S02]  /*17e40*/  @!P1 IMAD.MOV.U32 R171, RZ, RZ, R3 ;  /* 0x000000ffffab9224 */ /* 0x008fe400078e0003 */
[----:B----4-:R-:W-:-:S05]  /*17e50*/  @!P1 IMAD.MOV.U32 R170, RZ, RZ, R2 ;  /* 0x000000ffffaa9224 */ /* 0x010fca00078e0002 */
[----:B------:R0:W3:Y:S02]  /*17e60*/  @!P1 LDG.E.U8 R177, desc[UR18][R170.64] ;  /* 0x00000012aab19981 */ /* 0x0000e4000c1e1100 */
[----:B0-----:R-:W0:Y:S01]  /*17e70*/  S2R R170, SR_TID.X ;  /* 0x0000000000aa7919 */ /* 0x001e220000002100 */
[C---:B------:R-:W-:Y:S02]  /*17e80*/  LOP3.LUT R2, R242.reuse, 0x70, RZ, 0xc0, !PT ;  /* 0x00000070f2027812 */ /* 0x040fe400078ec0ff */
[----:B------:R-:W-:Y:S02]  /*17e90*/  SHF.R.U32.HI R3, RZ, 0x6, R185 ;  /* 0x00000006ff037819 */ /* 0x000fe400000116b9 */
[----:B------:R-:W-:Y:S02]  /*17ea0*/  LOP3.LUT R242, R242, 0x70, RZ, 0xc0, !PT ;  /* 0x00000070f2f27812 */ /* 0x000fe400078ec0ff */
[----:B------:R-:W-:-:S05]  /*17eb0*/  LOP3.LUT R185, R185, 0x3f, RZ, 0xc0, !PT ;  /* 0x0000003fb9b97812 */ /* 0x000fca00078ec0ff */
[----:B------:R-:W-:Y:S01]  /*17ec0*/  IMAD R2, R185, 0x80, R2 ;  /* 0x00000080b9027824 */ /* 0x000fe200078e0202 */
[----:B0-----:R-:W-:-:S05]  /*17ed0*/  LOP3.LUT R171, R170, 0x3f, RZ, 0xc0, !PT ;  /* 0x0000003faaab7812 */ /* 0x001fca00078ec0ff */
[----:B------:R-:W-:Y:S02]  /*17ee0*/  IMAD R171, R171, 0x80, R242 ;  /* 0x00000080abab7824 */ /* 0x000fe400078e02f2 */
[----:B------:R-:W4:Y:S04]  /*17ef0*/  LDL.LU R242, [R1+0x9b8] ;  /* 0x0009b80001f27983 */ /* 0x000f280000300800 */
[----:B------:R-:W3:Y:S01]  /*17f00*/  LDL R185, [R1+0x620] ;  /* 0x0006200001b97983 */ /* 0x000ee20000100800 */
[----:B------:R-:W-:-:S04]  /*17f10*/  SGXT.U32 R3, R3, 0x2 ;  /* 0x000000020303781a */ /* 0x000fc80000000000 */
[----:B------:R-:W-:Y:S02]  /*17f20*/  LOP3.LUT R2, R2, R3, RZ, 0xfc, !PT ;  /* 0x0000000302027212 */ /* 0x000fe400078efcff */
[----:B------:R-:W4:Y:S01]  /*17f30*/  LDL R3, [R1+0x624] ;  /* 0x0006240001037983 */ /* 0x000f220000100800 */
[----:B------:R-:W-:-:S04]  /*17f40*/  SHF.R.U32.HI R170, RZ, 0x6, R170 ;  /* 0x00000006ffaa7819 */ /* 0x000fc800000116aa */
[----:B------:R-:W-:-:S04]  /*17f50*/  SGXT.U32 R170, R170, 0x2 ;  /* 0x00000002aaaa781a */ /* 0x000fc80000000000 */
[----:B------:R-:W-:Y:S02]  /*17f60*/  LOP3.LUT R171, R171, R170, RZ, 0xfc, !PT ;  /* 0x000000aaabab7212 */ /* 0x000fe400078efcff */
[----:B------:R-:W-:Y:S02]  /*17f70*/  LOP3.LUT R2, R2, 0x50, RZ, 0x3c, !PT ;  /* 0x0000005002027812 */ /* 0x000fe400078e3cff */
[----:B------:R-:W-:-:S05]  /*17f80*/  LOP3.LUT R171, R171, 0x40, RZ, 0x3c, !PT ;  /* 0x00000040abab7812 */ /* 0x000fca00078e3cff */
[----:B------:R-:W-:Y:S04]  /*17f90*/  STS.U8 [R171+UR6+0x1000c], R169 ;  /* 0x01000ca9ab007988 */ /* 0x000fe80008000006 */
[----:B------:R-:W-:Y:S04]  /*17fa0*/  STS.U8 [R2+UR6+0x10000], R168 ;  /* 0x010000a802007988 */ /* 0x000fe80008000006 */
[----:B------:R-:W-:Y:S01]  /*17fb0*/  STS.U8 [R2+UR6+0x10004], R167 ;  /* 0x010004a702007988 */ /* 0x000fe20008000006 */
[----:B------:R-:W-:-:S03]  /*17fc0*/  PRMT R178, RZ, 0x7610, R178 ;  /* 0x00007610ffb27816 */ /* 0x000fc600000000b2 */
[----:B------:R-:W-:Y:S04]  /*17fd0*/  STS.U8 [R2+UR6+0x10008], R166 ;  /* 0x010008a602007988 */ /* 0x000fe80008000006 */
[----:B------:R0:W4:Y:S02]  /*17fe0*/  @!P1 LDG.E.U8 R178, desc[UR18][R172.64] ;  /* 0x00000012acb29981 */ /* 0x000124000c1e1100 */
[----:B0-----:R-:W-:Y:S02]  /*17ff0*/  PRMT R173, RZ, 0x7610, R173 ;  /* 0x00007610ffad7816 */ /* 0x001fe400000000ad */
[----:B------:R0:W-:Y:S04]  /*18000*/  STS.U8 [R2+UR6+0x1000c], R165 ;  /* 0x01000ca502007988 */ /* 0x0001e80008000006 */
[----:B0-----:R-:W4:Y:S01]  /*18010*/  LDL R2, [R1+0x5a4] ;  /* 0x0005a40001027983 */ /* 0x001f220000100800 */
[----:B------:R-:W-:Y:S01]  /*18020*/  PRMT R180, RZ, 0x7610, R180 ;  /* 0x00007610ffb47816 */ /* 0x000fe200000000b4 */
[----:B--2---:R-:W-:-:S02]  /*18030*/  @!P1 IMAD.MOV.U32 R169, RZ, RZ, R191 ;  /* 0x000000ffffa99224 */ /* 0x004fc400078e00bf */
[----:B------:R-:W2:Y:S04]  /*18040*/  LDL R191, [R1+0x5e0] ;  /* 0x0005e00001bf7983 */ /* 0x000ea80000100800 */
[----:B------:R0:W2:Y:S02]  /*18050*/  @!P1 LDG.E.U8 R180, desc[UR18][R174.64] ;  /* 0x00000012aeb49981 */ /* 0x0000a4000c1e1100 */
[----:B0-----:R-:W-:Y:S01]  /*18060*/  PRMT R175, RZ, 0x7610, R175 ;  /* 0x00007610ffaf7816 */ /* 0x001fe200000000af */
[----:B------:R-:W-:Y:S02]  /*18070*/  @!P1 IMAD.MOV.U32 R168, RZ, RZ, R190 ;  /* 0x000000ffffa89224 */ /* 0x000fe400078e00be */
[----:B------:R-:W2:Y:S04]  /*18080*/  LDL R190, [R1+0x5e4] ;  /* 0x0005e40001be7983 */ /* 0x000ea80000100800 */
[----:B------:R0:W2:Y:S02]  /*18090*/  @!P1 LDG.E.U8 R175, desc[UR18][R168.64] ;  /* 0x00000012a8af9981 */ /* 0x0000a4000c1e1100 */
[----:B0-----:R-:W-:-:S02]  /*180a0*/  @!P1 IMAD.MOV.U32 R168, RZ, RZ, R186 ;  /* 0x000000ffffa89224 */ /* 0x001fc400078e00ba */
[----:B------:R-:W2:Y:S01]  /*180b0*/  LDL R186, [R1+0x5c4] ;  /* 0x0005c40001ba7983 */ /* 0x000ea20000100800 */
[----:B------:R-:W-:-:S03]  /*180c0*/  @!P1 IMAD.MOV.U32 R169, RZ, RZ, R187 ;  /* 0x000000ffffa99224 */ /* 0x000fc600078e00bb */
[----:B------:R-:W2:Y:S01]  /*180d0*/  LDL R187, [R1+0x5c0] ;  /* 0x0005c00001bb7983 */ /* 0x000ea20000100800 */
[----:B---3--:R-:W-:Y:S02]  /*180e0*/  @!P1 IMAD.MOV.U32 R167, RZ, RZ, R185 ;  /* 0x000000ffffa79224 */ /* 0x008fe400078e00b9 */
[----:B------:R-:W0:Y:S01]  /*180f0*/  S2R R185, SR_TID.X ;  /* 0x0000000000b97919 */ /* 0x000e220000002100 */
[----:B----4-:R-:W-:-:S05]  /*18100*/  @!P1 IMAD.MOV.U32 R166, RZ, RZ, R3 ;  /* 0x000000ffffa69224 */ /* 0x010fca00078e0003 */
[----:B------:R1:W3:Y:S01]  /*18110*/  @!P1 LDG.E.U8 R173, desc[UR18][R166.64] ;  /* 0x00000012a6ad9981 */ /* 0x0002e2000c1e1100 */
[----:B0-----:R-:W-:-:S05]  /*18120*/  IMAD.SHL.U32 R3, R185, 0x10, RZ ;  /* 0x00000010b9037824 */ /* 0x001fca00078e00ff */
[----:B-1----:R-:W-:Y:S02]  /*18130*/  LOP3.LUT R166, R3, 0x70, RZ, 0xc0, !PT ;  /* 0x0000007003a67812 */ /* 0x002fe400078ec0ff */
[----:B------:R-:W4:Y:S01]  /*18140*/  LDL R3, [R1+0x5a0] ;  /* 0x0005a00001037983 */ /* 0x000f220000100800 */
[----:B------:R-:W-:Y:S02]  /*18150*/  SHF.R.U32.HI R167, RZ, 0x6, R185 ;  /* 0x00000006ffa77819 */ /* 0x000fe400000116b9 */
[----:B------:R-:W-:Y:S02]  /*18160*/  LOP3.LUT R185, R185, 0x3f, RZ, 0xc0, !PT ;  /* 0x0000003fb9b97812 */ /* 0x000fe400078ec0ff */
[----:B------:R-:W-:-:S03]  /*18170*/  SGXT.U32 R167, R167, 0x2 ;  /* 0x00000002a7a7781a */ /* 0x000fc60000000000 */
[----:B------:R-:W-:Y:S01]  /*18180*/  IMAD R185, R185, 0x80, R166 ;  /* 0x00000080b9b97824 */ /* 0x000fe200078e02a6 */
[----:B------:R-:W-:-:S04]  /*18190*/  PRMT R174, RZ, 0x7610, R174 ;  /* 0x00007610ffae7816 */ /* 0x000fc800000000ae */
[----:B------:R-:W-:Y:S02]  /*181a0*/  LOP3.LUT R185, R185, R167, RZ, 0xfc, !PT ;  /* 0x000000a7b9b97212 */ /* 0x000fe400078efcff */
[----:B------:R0:W3:Y:S02]  /*181b0*/  @!P1 LDG.E.U8 R174, desc[UR18][R168.64] ;  /* 0x00000012a8ae9981 */ /* 0x0000e4000c1e1100 */
[----:B------:R-:W-:-:S05]  /*181c0*/  LOP3.LUT R185, R185, 0x60, RZ, 0x3c, !PT ;  /* 0x00000060b9b97812 */ /* 0x000fca00078e3cff */
[----:B------:R-:W-:Y:S01]  /*181d0*/  STS.U8 [R185+UR6+0x10000], R164 ;  /* 0x010000a4b9007988 */ /* 0x000fe20008000006 */
[----:B0-----:R-:W-:-:S03]  /*181e0*/  PRMT R169, RZ, 0x7610, R169 ;  /* 0x00007610ffa97816 */ /* 0x001fc600000000a9 */
[----:B------:R-:W-:Y:S04]  /*181f0*/  STS.U8 [R185+UR6+0x10004], R163 ;  /* 0x010004a3b9007988 */ /* 0x000fe80008000006 */
[----:B------:R0:W-:Y:S02]  /*18200*/  STS.U8 [R185+UR6+0x10008], R162 ;  /* 0x010008a2b9007988 */ /* 0x0001e40008000006 */
[----:B0-----:R-:W-:Y:S01]  /*18210*/  @!P1 IMAD.MOV.U32 R162, RZ, RZ, R2 ;  /* 0x000000ffffa29224 */ /* 0x001fe200078e0002 */
[----:B------:R-:W0:Y:S01]  /*18220*/  S2R R185, SR_TID.X ;  /* 0x0000000000b97919 */ /* 0x000e220000002100 */
[----:B------:R-:W1:Y:S01]  /*18230*/  S2R R2, SR_TID.X ;  /* 0x0000000000027919 */ /* 0x000e620000002100 */
[----:B------:R-:W-:Y:S02]  /*18240*/  @!P1 IMAD.MOV.U32 R170, RZ, RZ, R248 ;  /* 0x000000ffffaa9224 */ /* 0x000fe400078e00f8 */
[----:B------:R-:W-:Y:S01]  /*18250*/  @!P1 IMAD.MOV.U32 R171, RZ, RZ, R249 ;  /* 0x000000ffffab9224 */ /* 0x000fe200078e00f9 */
[----:B------:R-:W3:Y:S04]  /*18260*/  LDL R248, [R1+0x604] ;  /* 0x0006040001f87983 */ /* 0x000ee80000100800 */
[----:B------:R-:W3:Y:S01]  /*18270*/  LDL R249, [R1+0x600] ;  /* 0x0006000001f97983 */ /* 0x000ee20000100800 */
[----:B------:R-:W-:Y:S01]  /*18280*/  PRMT R176, RZ, 0x7610, R176 ;  /* 0x00007610ffb07816 */ /* 0x000fe200000000b0 */
[----:B--2---:R-:W-:-:S02]  /*18290*/  @!P1 IMAD.MOV.U32 R165, RZ, RZ, R191 ;  /* 0x000000ffffa59224 */ /* 0x004fc400078e00bf */
[----:B------:R-:W2:Y:S01]  /*182a0*/  LDL R191, [R1+0x560] ;  /* 0x0005600001bf7983 */ /* 0x000ea20000100800 */
[----:B------:R-:W-:-:S03]  /*182b0*/  @!P1 IMAD.MOV.U32 R164, RZ, RZ, R190 ;  /* 0x000000ffffa49224 */ /* 0x000fc600078e00be */
[----:B------:R0:W2:Y:S04]  /*182c0*/  @!P1 LDG.E.U8 R176, desc[UR18][R170.64] ;  /* 0x00000012aab09981 */ /* 0x0000a8000c1e1100 */
[----:B------:R-:W2:Y:S01]  /*182d0*/  LDL R190, [R1+0x564] ;  /* 0x0005640001be7983 */ /* 0x000ea20000100800 */
[----:B0-----:R-:W-:-:S06]  /*182e0*/  PRMT R171, RZ, 0x7610, R171 ;  /* 0x00007610ffab7816 */ /* 0x001fcc00000000ab */
[----:B------:R0:W2:Y:S02]  /*182f0*/  @!P1 LDG.E.U8 R171, desc[UR18][R164.64] ;  /* 0x00000012a4ab9981 */ /* 0x0000a4000c1e1100 */
[----:B0-----:R-:W-:Y:S02]  /*18300*/  @!P1 IMAD.MOV.U32 R164, RZ, RZ, R186 ;  /* 0x000000ffffa49224 */ /* 0x001fe400078e00ba */
[----:B------:R-:W-:Y:S01]  /*18310*/  @!P1 IMAD.MOV.U32 R165, RZ, RZ, R187 ;  /* 0x000000ffffa59224 */ /* 0x000fe200078e00bb */
[----:B------:R-:W2:Y:S04]  /*18320*/  LDL R186, [R1+0x544] ;  /* 0x0005440001ba7983 */ /* 0x000ea80000100800 */
[----:B------:R-:W2:Y:S01]  /*18330*/  LDL R187, [R1+0x540] ;  /* 0x0005400001bb7983 */ /* 0x000ea20000100800 */
[----:B----4-:R-:W-:-:S05]  /*18340*/  @!P1 IMAD.MOV.U32 R163, RZ, RZ, R3 ;  /* 0x000000ffffa39224 */ /* 0x010fca00078e0003 */
[----:B------:R0:W4:Y:S02]  /*18350*/  @!P1 LDG.E.U8 R169, desc[UR18][R162.64] ;  /* 0x00000012a2a99981 */ /* 0x000124000c1e1100 */
[----:B0-----:R-:W0:Y:S01]  /*18360*/  S2R R163, SR_TID.X ;  /* 0x0000000000a37919 */ /* 0x001e220000002100 */
[----:B------:R-:W-:-:S04]  /*18370*/  SHF.R.U32.HI R3, RZ, 0x6, R185 ;  /* 0x00000006ff037819 */ /* 0x000fc800000116b9 */
[----:B------:R-:W-:Y:S01]  /*18380*/  SGXT.U32 R3, R3, 0x2 ;  /* 0x000000020303781a */ /* 0x000fe20000000000 */
[----:B------:R-:W-:-:S05]  /*18390*/  IMAD.SHL.U32 R185, R185, 0x10, RZ ;  /* 0x00000010b9b97824 */ /* 0x000fca00078e00ff */
[----:B------:R-:W-:Y:S01]  /*183a0*/  LOP3.LUT R185, R185, 0x70, RZ, 0xc0, !PT ;  /* 0x00000070b9b97812 */ /* 0x000fe200078ec0ff */
[C---:B0-----:R-:W-:Y:S01]  /*183b0*/  IMAD.SHL.U32 R162, R163.reuse, 0x10, RZ ;  /* 0x00000010a3a27824 */ /* 0x041fe200078e00ff */
[----:B------:R-:W-:-:S04]  /*183c0*/  LOP3.LUT R163, R163, 0x3f, RZ, 0xc0, !PT ;  /* 0x0000003fa3a37812 */ /* 0x000fc800078ec0ff */
[----:B------:R-:W-:-:S05]  /*183d0*/  LOP3.LUT R162, R162, 0x70, RZ, 0xc0, !PT ;  /* 0x00000070a2a27812 */ /* 0x000fca00078ec0ff */
[----:B------:R-:W-:-:S05]  /*183e0*/  IMAD R163, R163, 0x80, R162 ;  /* 0x00000080a3a37824 */ /* 0x000fca00078e02a2 */
[----:B------:R-:W-:Y:S02]  /*183f0*/  LOP3.LUT R163, R163, R3, RZ, 0xfc, !PT ;  /* 0x00000003a3a37212 */ /* 0x000fe400078efcff */
[----:B-1----:R-:W-:Y:S02]  /*18400*/  LOP3.LUT R3, R2, 0x3f, RZ, 0xc0, !PT ;  /* 0x0000003f02037812 */ /* 0x002fe400078ec0ff */
[----:B------:R-:W-:-:S05]  /*18410*/  LOP3.LUT R163, R163, 0x60, RZ, 0x3c, !PT ;  /* 0x00000060a3a37812 */ /* 0x000fca00078e3cff */
[----:B------:R0:W-:Y:S02]  /*18420*/  STS.U8 [R163+UR6+0x1000c], R161 ;  /* 0x01000ca1a3007988 */ /* 0x0001e40008000006 */
[----:B0-----:R-:W-:Y:S01]  /*18430*/  SHF.R.U32.HI R163, RZ, 0x6, R2 ;  /* 0x00000006ffa37819 */ /* 0x001fe20000011602 */
[----:B------:R-:W-:Y:S02]  /*18440*/  IMAD R2, R3, 0x80, R185 ;  /* 0x0000008003027824 */ /* 0x000fe400078e02b9 */
[----:B------:R-:W4:Y:S04]  /*18450*/  LDL R185, [R1+0x520] ;  /* 0x0005200001b97983 */ /* 0x000f280000100800 */
[----:B------:R-:W4:Y:S01]  /*18460*/  LDL R3, [R1+0x524] ;  /* 0x0005240001037983 */ /* 0x000f220000100800 */
[----:B------:R-:W-:Y:S01]  /*18470*/  SGXT.U32 R163, R163, 0x2 ;  /* 0x00000002a3a3781a */ /* 0x000fe20000000000 */
[----:B---3--:R-:W-:-:S02]  /*18480*/  @!P1 IMAD.MOV.U32 R166, RZ, RZ, R248 ;  /* 0x000000ffffa69224 */ /* 0x008fc400078e00f8 */
[----:B------:R-:W-:Y:S01]  /*18490*/  @!P1 IMAD.MOV.U32 R167, RZ, RZ, R249 ;  /* 0x000000ffffa79224 */ /* 0x000fe200078e00f9 */
[----:B------:R-:W-:Y:S01]  /*184a0*/  LOP3.LUT R2, R2, R163, RZ, 0xfc, !PT ;  /* 0x000000a302027212 */ /* 0x000fe200078efcff */
[----:B------:R-:W3:Y:S04]  /*184b0*/  LDL R249, [R1+0x580] ;  /* 0x0005800001f97983 */ /* 0x000ee80000100800 */
[----:B------:R-:W3:Y:S01]  /*184c0*/  LDL R248, [R1+0x584] ;  /* 0x0005840001f87983 */ /* 0x000ee20000100800 */
[----:B------:R-:W-:Y:S02]  /*184d0*/  LOP3.LUT R2, R2, 0x70, RZ, 0x3c, !PT ;  /* 0x0000007002027812 */ /* 0x000fe400078e3cff */
[----:B------:R-:W-:Y:S01]  /*184e0*/  PRMT R172, RZ, 0x7610, R172 ;  /* 0x00007610ffac7816 */ /* 0x000fe200000000ac */
[----:B--2---:R-:W-:-:S02]  /*184f0*/  @!P1 IMAD.MOV.U32 R161, RZ, RZ, R191 ;  /* 0x000000ffffa19224 */ /* 0x004fc400078e00bf */
[----:B------:R-:W2:Y:S04]  /*18500*/  LDL R191, [R1+0x4e4] ;  /* 0x0004e40001bf7983 */ /* 0x000ea80000100800 */
[----:B------:R0:W-:Y:S04]  /*18510*/  STS.U8 [R2+UR6+0x10000], R160 ;  /* 0x010000a002007988 */ /* 0x0001e80008000006 */
[----:B------:R-:W-:Y:S04]  /*18520*/  STS.U8 [R2+UR6+0x10004], R159 ;  /* 0x0100049f02007988 */ /* 0x000fe80008000006 */
[----:B------:R1:W2:Y:S01]  /*18530*/  @!P1 LDG.E.U8 R172, desc[UR18][R166.64] ;  /* 0x00000012a6ac9981 */ /* 0x0002a2000c1e1100 */
[----:B0-----:R-:W-:-:S03]  /*18540*/  @!P1 IMAD.MOV.U32 R160, RZ, RZ, R190 ;  /* 0x000000ffffa09224 */ /* 0x001fc600078e00be */
[----:B------:R-:W-:Y:S04]  /*18550*/  STS.U8 [R2+UR6+0x10008], R158 ;  /* 0x0100089e02007988 */ /* 0x000fe80008000006 */
[----:B------:R0:W-:Y:S01]  /*18560*/  STS.U8 [R2+UR6+0x1000c], R157 ;  /* 0x01000c9d02007988 */ /* 0x0001e20008000006 */
[----:B-1----:R-:W-:-:S03]  /*18570*/  PRMT R167, RZ, 0x7610, R167 ;  /* 0x00007610ffa77816 */ /* 0x002fc600000000a7 */
[----:B------:R-:W2:Y:S04]  /*18580*/  LDL R190, [R1+0x3a4] ;  /* 0x0003a40001be7983 */ /* 0x000ea80000100800 */
[----:B------:R1:W2:Y:S04]  /*18590*/  @!P1 LDG.E.U8 R167, desc[UR18][R160.64] ;  /* 0x00000012a0a79981 */ /* 0x0002a8000c1e1100 */
[----:B0-----:R-:W2:Y:S01]  /*185a0*/  LDL R157, [R1+0x4e0] ;  /* 0x0004e000019d7983 */ /* 0x001ea20000100800 */
[----:B-1----:R-:W-:Y:S02]  /*185b0*/  @!P1 IMAD.MOV.U32 R160, RZ, RZ, R186 ;  /* 0x000000ffffa09224 */ /* 0x002fe400078e00ba */
[----:B------:R-:W-:Y:S01]  /*185c0*/  @!P1 IMAD.MOV.U32 R161, RZ, RZ, R187 ;  /* 0x000000ffffa19224 */ /* 0x000fe200078e00bb */
[----:B------:R-:W2:Y:S04]  /*185d0*/  LDL R186, [R1+0x384] ;  /* 0x0003840001ba7983 */ /* 0x000ea80000100800 */
[----:B------:R-:W2:Y:S01]  /*185e0*/  LDL R187, [R1+0x3a8] ;  /* 0x0003a80001bb7983 */ /* 0x000ea20000100800 */
[----:B----4-:R-:W-:-:S03]  /*185f0*/  @!P1 IMAD.MOV.U32 R159, RZ, RZ, R185 ;  /* 0x000000ffff9f9224 */ /* 0x010fc600078e00b9 */
[----:B------:R-:W4:Y:S01]  /*18600*/  LDL R185, [R1+0x388] ;  /* 0x0003880001b97983 */ /* 0x000f220000100800 */
[----:B------:R-:W-:Y:S01]  /*18610*/  PRMT R170, RZ, 0x7610, R170 ;  /* 0x00007610ffaa7816 */ /* 0x000fe200000000aa */
[----:B------:R-:W-:-:S05]  /*18620*/  @!P1 IMAD.MOV.U32 R158, RZ, RZ, R3 ;  /* 0x000000ffff9e9224 */ /* 0x000fca00078e0003 */
[----:B------:R0:W4:Y:S02]  /*18630*/  @!P1 LDG.E.U8 R170, desc[UR18][R164.64] ;  /* 0x00000012a4aa9981 */ /* 0x000124000c1e1100 */
[----:B0-----:R-:W-:-:S06]  /*18640*/  PRMT R165, RZ, 0x7610, R165 ;  /* 0x00007610ffa57816 */ /* 0x001fcc00000000a5 */
[----:B------:R-:W4:Y:S01]  /*18650*/  @!P1 LDG.E.U8 R165, desc[UR18][R158.64] ;  /* 0x000000129ea59981 */ /* 0x000f22000c1e1100 */
[----:B------:R-:W-:Y:S01]  /*18660*/  PRMT R168, RZ, 0x7610, R168 ;  /* 0x00007610ffa87816 */ /* 0x000fe200000000a8 */
[----:B---3--:R-:W-:Y:S02]  /*18670*/  @!P1 IMAD.MOV.U32 R162, RZ, RZ, R248 ;  /* 0x000000ffffa29224 */ /* 0x008fe400078e00f8 */
[----:B------:R-:W3:Y:S04]  /*18680*/  LDL R158, [R1+0x500] ;  /* 0x00050000019e7983 */ /* 0x000ee80000100800 */
[----:B------:R-:W3:Y:S01]  /*18690*/  LDL R159, [R1+0x504] ;  /* 0x00050400019f7983 */ /* 0x000ee20000100800 */
[----:B------:R-:W-:-:S03]  /*186a0*/  @!P1 IMAD.MOV.U32 R163, RZ, RZ, R249 ;  /* 0x000000ffffa39224 */ /* 0x000fc600078e00f9 */
[----:B------:R-:W3:Y:S04]  /*186b0*/  LDL.LU R2, [R1+0x48] ;  /* 0x0000480001027983 */ /* 0x000ee80000300800 */
[----:B------:R0:W3:Y:S04]  /*186c0*/  @!P1 LDG.E.U8 R168, desc[UR18][R162.64] ;  /* 0x00000012a2a89981 */ /* 0x0000e8000c1e1100 */
[----:B------:R-:W3:Y:S04]  /*186d0*/  LDL.LU R249, [R1+0x64] ;  /* 0x0000640001f97983 */ /* 0x000ee80000300800 */
[----:B------:R-:W3:Y:S01]  /*186e0*/  LDL.LU R248, [R1+0x28] ;  /* 0x0000280001f87983 */ /* 0x000ee20000300800 */
[----:B0-----:R-:W-:-:S03]  /*186f0*/  PRMT R163, RZ, 0x7610, R163 ;  /* 0x00007610ffa37816 */ /* 0x001fc600000000a3 */
[----:B------:R2:W-:Y:S04]  /*18700*/  STS.U8 [R0+UR6], R156 ;  /* 0x0000009c00007988 */ /* 0x0005e80008000006 */
[----:B------:R-:W3:Y:S01]  /*18710*/  LDL.LU R3, [R1+0x44] ;  /* 0x0000440001037983 */ /* 0x000ee20000300800 */
[----:B--2---:R-:W-:-:S03]  /*18720*/  @!P1 IMAD.MOV.U32 R156, RZ, RZ, R191 ;  /* 0x000000ffff9c9224 */ /* 0x004fc600078e00bf */
[----:B------:R-:W2:Y:S04]  /*18730*/  LDL R191, [R1+0x348] ;  /* 0x0003480001bf7983 */ /* 0x000ea80000100800 */
[----:B------:R0:W2:Y:S04]  /*18740*/  @!P1 LDG.E.U8 R163, desc[UR18][R156.64] ;  /* 0x000000129ca39981 */ /* 0x0000a8000c1e1100 */
[----:B------:R1:W-:Y:S01]  /*18750*/  STS.U8 [R0+UR6+0xc00], R153 ;  /* 0x000c009900007988 */ /* 0x0003e20008000006 */
[----:B0-----:R-:W-:-:S03]  /*18760*/  @!P1 IMAD.MOV.U32 R157, RZ, RZ, R190 ;  /* 0x000000ffff9d9224 */ /* 0x001fc600078e00be */
[----:B------:R-:W2:Y:S04]  /*18770*/  LDL R190, [R1+0x324] ;  /* 0x0003240001be7983 */ /* 0x000ea80000100800 */
[----:B-1----:R-:W2:Y:S01]  /*18780*/  LDL R153, [R1+0x344] ;  /* 0x0003440001997983 */ /* 0x002ea20000100800 */
[----:B------:R-:W-:-:S03]  /*18790*/  @!P1 IMAD.MOV.U32 R156, RZ, RZ, R187 ;  /* 0x000000ffff9c9224 */ /* 0x000fc600078e00bb */
[----:B------:R0:W-:Y:S04]  /*187a0*/  STS.U8 [R0+UR6+0x400], R155 ;  /* 0x0004009b00007988 */ /* 0x0001e80008000006 */
[----:B------:R-:W2:Y:S01]  /*187b0*/  LDL R187, [R1+0x328] ;  /* 0x0003280001bb7983 */ /* 0x000ea20000100800 */
[----:B0-----:R-:W-:-:S03]  /*187c0*/  @!P1 IMAD.MOV.U32 R155, RZ, RZ, R186 ;  /* 0x000000ffff9b9224 */ /* 0x001fc600078e00ba */
[----:B------:R-:W2:Y:S04]  /*187d0*/  LDL R186, [R1+0x304] ;  /* 0x0003040001ba7983 */ /* 0x000ea80000100800 */
[----:B------:R4:W-:Y:S02]  /*187e0*/  STS.U8 [R0+UR6+0x800], R154 ;  /* 0x0008009a00007988 */ /* 0x0009e40008000006 */
[----:B----4-:R-:W-:Y:S02]  /*187f0*/  @!P1 IMAD.MOV.U32 R154, RZ, RZ, R185 ;  /* 0x000000ffff9a9224 */ /* 0x010fe400078e00b9 */
[----:B------:R-:W4:Y:S01]  /*18800*/  LDL R185, [R1+0x308] ;  /* 0x0003080001b97983 */ /* 0x000f220000100800 */
[----:B------:R-:W-:-:S06]  /*18810*/  PRMT R166, RZ, 0x7610, R166 ;  /* 0x00007610ffa67816 */ /* 0x000fcc00000000a6 */
[----:B------:R0:W4:Y:S02]  /*18820*/  @!P1 LDG.E.U8 R166, desc[UR18][R160.64] ;  /* 0x00000012a0a69981 */ /* 0x000124000c1e1100 */
[----:B0-----:R-:W-:-:S06]  /*18830*/  PRMT R161, RZ, 0x7610, R161 ;  /* 0x00007610ffa17816 */ /* 0x001fcc00000000a1 */
[----:B------:R-:W4:Y:S01]  /*18840*/  @!P1 LDG.E.U8 R161, desc[UR18][R154.64] ;  /* 0x000000129aa19981 */ /* 0x000f22000c1e1100 */
[----:B------:R-:W-:-:S03]  /*18850*/  PRMT R164, RZ, 0x7610, R164 ;  /* 0x00007610ffa47816 */ /* 0x000fc600000000a4 */
[----:B------:R-:W4:Y:S01]  /*18860*/  LDL R154, [R1+0x364] ;  /* 0x00036400019a7983 */ /* 0x000f220000100800 */
[----:B---3--:R-:W-:-:S03]  /*18870*/  @!P1 LOP3.LUT R159, R159, R158, RZ, 0x3c, !PT ;  /* 0x0000009e9f9f9212 */ /* 0x008fc600078e3cff */
[----:B------:R-:W3:Y:S01]  /*18880*/  LDL R155, [R1+0x368] ;  /* 0x00036800019b7983 */ /* 0x000ee20000100800 */
[----:B------:R-:W-:-:S04]  /*18890*/  @!P1 LOP3.LUT R158, R159, R158, RZ, 0x3c, !PT ;  /* 0x0000009e9f9e9212 */ /* 0x000fc800078e3cff */
[----:B------:R-:W-:Y:S01]  /*188a0*/  @!P1 LOP3.LUT R159, R159, R158, RZ, 0x3c, !PT ;  /* 0x0000009e9f9f9212 */ /* 0x000fe200078e3cff */
[----:B------:R-:W-:Y:S04]  /*188b0*/  STS.U8 [R0+UR6+0x1000], R152 ;  /* 0x0010009800007988 */ /* 0x000fe80008000006 */
[----:B------:R0:W3:Y:S04]  /*188c0*/  @!P1 LDG.E.U8 R164, desc[UR18][R158.64] ;  /* 0x000000129ea49981 */ /* 0x0000e8000c1e1100 */
[----:B------:R1:W-:Y:S01]  /*188d0*/  STS.U8 [R0+UR6+0x1c00], R21 ;  /* 0x001c001500007988 */ /* 0x0003e20008000006 */
[----:B0-----:R-:W-:-:S03]  /*188e0*/  PRMT R159, RZ, 0x7610, R159 ;  /* 0x00007610ff9f7816 */ /* 0x001fc6000000009f */
[----:B-1----:R-:W3:Y:S01]  /*188f0*/  LDL R21, [R1+0x2c4] ;  /* 0x0002c40001157983 */ /* 0x002ee20000100800 */
[----:B--2---:R-:W-:-:S03]  /*18900*/  @!P1 IMAD.MOV.U32 R152, RZ, RZ, R191 ;  /* 0x000000ffff989224 */ /* 0x004fc600078e00bf */
[----:B------:R-:W2:Y:S04]  /*18910*/  LDL R191, [R1+0x2c8] ;  /* 0x0002c80001bf7983 */ /* 0x000ea80000100800 */
[----:B------:R0:W-:Y:S04]  /*18920*/  STS.U8 [R0+UR6+0x1400], R23 ;  /* 0x0014001700007988 */ /* 0x0001e80008000006 */
[----:B------:R1:W2:Y:S02]  /*18930*/  @!P1 LDG.E.U8 R159, desc[UR18][R152.64] ;  /* 0x00000012989f9981 */ /* 0x0002a4000c1e1100 */
[----:B-1----:R-:W-:-:S02]  /*18940*/  @!P1 IMAD.MOV.U32 R153, RZ, RZ, R190 ;  /* 0x000000ffff999224 */ /* 0x002fc400078e00be */
[----:B------:R-:W2:Y:S01]  /*18950*/  LDL R190, [R1+0x2a4] ;  /* 0x0002a40001be7983 */ /* 0x000ea20000100800 */
[----:B------:R-:W-:Y:S02]  /*18960*/  @!P1 IMAD.MOV.U32 R152, RZ, RZ, R187 ;  /* 0x000000ffff989224 */ /* 0x000fe400078e00bb */
[----:B0-----:R-:W-:Y:S01]  /*18970*/  @!P1 IMAD.MOV.U32 R23, RZ, RZ, R186 ;  /* 0x000000ffff179224 */ /* 0x001fe200078e00ba */
[----:B------:R-:W2:Y:S04]  /*18980*/  LDL R187, [R1+0x2a8] ;  /* 0x0002a80001bb7983 */ /* 0x000ea80000100800 */
[----:B------:R-:W2:Y:S04]  /*18990*/  LDL R186, [R1+0x284] ;  /* 0x0002840001ba7983 */ /* 0x000ea80000100800 */
[----:B------:R4:W-:Y:S02]  /*189a0*/  STS.U8 [R0+UR6+0x1800], R22 ;  /* 0x0018001600007988 */ /* 0x0009e40008000006 */
[----:B----4-:R-:W-:-:S02]  /*189b0*/  @!P1 IMAD.MOV.U32 R22, RZ, RZ, R185 ;  /* 0x000000ffff169224 */ /* 0x010fc400078e00b9 */
        /* <DEDUP_REMOVED lines=18> */
[----:B------:R0:W2:Y:S04]  /*18ae0*/  @!P1 LDG.E.U8 R155, desc[UR18][R20.64] ;  /* 0x00000012149b9981 */ /* 0x0000a8000c1e1100 */
[----:B------:R1:W-:Y:S04]  /*18af0*/  STS.U8 [R0+UR6+0x2400], R19 ;  /* 0x0024001300007988 */ /* 0x0003e80008000006 */
[----:B------:R4:W-:Y:S01]  /*18b00*/  STS.U8 [R0+UR6+0x2800], R18 ;  /* 0x0028001200007988 */ /* 0x0009e20008000006 */
[----:B0-----:R-:W-:-:S03]  /*18b10*/  @!P1 IMAD.MOV.U32 R21, RZ, RZ, R190 ;  /* 0x000000ffff159224 */ /* 0x001fc600078e00be */
[----:B------:R-:W2:Y:S01]  /*18b20*/  LDL R190, [R1+0x224] ;  /* 0x0002240001be7983 */ /* 0x000ea20000100800 */
[----:B------:R-:W-:-:S03]  /*18b30*/  @!P1 IMAD.MOV.U32 R20, RZ, RZ, R187 ;  /* 0x000000ffff149224 */ /* 0x000fc600078e00bb */
[----:B------:R-:W2:Y:S01]  /*18b40*/  LDL R187, [R1+0x228] ;  /* 0x0002280001bb7983 */ /* 0x000ea20000100800 */
[----:B-1----:R-:W-:-:S03]  /*18b50*/  @!P1 IMAD.MOV.U32 R19, RZ, RZ, R186 ;  /* 0x000000ffff139224 */ /* 0x002fc600078e00ba */
[----:B------:R-:W2:Y:S01]  /*18b60*/  LDL R186, [R1+0x204] ;  /* 0x0002040001ba7983 */ /* 0x000ea20000100800 */
[----:B----4-:R-:W-:-:S03]  /*18b70*/  @!P1 IMAD.MOV.U32 R18, RZ, RZ, R185 ;  /* 0x000000ffff129224 */ /* 0x010fc600078e00b9 */
        /* <DEDUP_REMOVED lines=62> */
[----:B------:R0:W-:Y:S04]  /*18f60*/  STS.U8 [R0+UR6+0x5c00], R5 ;  /* 0x005c000500007988 */ /* 0x0001e80008000006 */
[----:B------:R-:W4:Y:S01]  /*18f70*/  LDL R10, [R1+0x164] ;  /* 0x00016400010a7983 */ /* 0x000f220000100800 */
[----:B---3--:R-:W-:-:S03]  /*18f80*/  @!P1 LOP3.LUT R15, R15, R14, RZ, 0x3c, !PT ;  /* 0x0000000e0f0f9212 */ /* 0x008fc600078e3cff */
[----:B------:R-:W3:Y:S01]  /*18f90*/  LDL R11, [R1+0x168] ;  /* 0x00016800010b7983 */ /* 0x000ee20000100800 */
[----:B------:R-:W-:-:S03]  /*18fa0*/  @!P1 LOP3.LUT R14, R15, R14, RZ, 0x3c, !PT ;  /* 0x0000000e0f0e9212 */ /* 0x000fc600078e3cff */
[----:B------:R1:W-:Y:S01]  /*18fb0*/  STS.U8 [R0+UR6+0x6000], R4 ;  /* 0x0060000400007988 */ /* 0x0003e20008000006 */
[----:B------:R-:W-:-:S03]  /*18fc0*/  @!P1 LOP3.LUT R15, R15, R14, RZ, 0x3c, !PT ;  /* 0x0000000e0f0f9212 */ /* 0x000fc600078e3cff */
[----:B0-----:R-:W3:Y:S04]  /*18fd0*/  LDL R5, [R1+0xc8] ;  /* 0x0000c80001057983 */ /* 0x001ee80000100800 */
[----:B------:R0:W3:Y:S04]  /*18fe0*/  @!P1 LDG.E.U8 R20, desc[UR18][R14.64] ;  /* 0x000000120e149981 */ /* 0x0000e8000c1e1100 */
[----:B-1----:R-:W3:Y:S04]  /*18ff0*/  LDL R4, [R1+0xc4] ;  /* 0x0000c40001047983 */ /* 0x002ee80000100800 */
[----:B------:R2:W-:Y:S01]  /*19000*/  STS.U8 [R0+UR6+0x5000], R8 ;  /* 0x0050000800007988 */ /* 0x0005e20008000006 */
[----:B0-----:R-:W-:Y:S01]  /*19010*/  PRMT R15, RZ, 0x7610, R15 ;  /* 0x00007610ff0f7816 */ /* 0x001fe2000000000f */
[----:B--2---:R-:W-:-:S02]  /*19020*/  @!P1 IMAD.MOV.U32 R8, RZ, RZ, R191 ;  /* 0x000000ffff089224 */ /* 0x004fc400078e00bf */
        /* <DEDUP_REMOVED lines=12> */
[----:B------:R-:W-:Y:S02]  /*190f0*/  PRMT R18, RZ, 0x7610, R18 ;  /* 0x00007610ff127816 */ /* 0x000fe40000000012 */
[----:B------:R-:W-:-:S04]  /*19100*/  PRMT R16, RZ, 0x7610, R16 ;  /* 0x00007610ff107816 */ /* 0x000fc80000000010 */
[----:B------:R0:W4:Y:S01]  /*19110*/  @!P1 LDG.E.U8 R18, desc[UR18][R12.64] ;  /* 0x000000120c129981 */ /* 0x000122000c1e1100 */
[----:B------:R-:W-:-:S06]  /*19120*/  PRMT R14, RZ, 0x7610, R14 ;  /* 0x00007610ff0e7816 */ /* 0x000fcc000000000e */
[----:B------:R-:W4:Y:S01]  /*19130*/  @!P1 LDG.E.U8 R14, desc[UR18][R8.64] ;  /* 0x00000012080e9981 */ /* 0x000f22000c1e1100 */
[----:B0-----:R-:W-:-:S06]  /*19140*/  PRMT R13, RZ, 0x7610, R13 ;  /* 0x00007610ff0d7816 */ /* 0x001fcc000000000d */
[----:B------:R-:W4:Y:S01]  /*19150*/  @!P1 LDG.E.U8 R13, desc[UR18][R6.64] ;  /* 0x00000012060d9981 */ /* 0x000f22000c1e1100 */
[----:B---3--:R-:W-:-:S03]  /*19160*/  @!P1 LOP3.LUT R11, R11, R10, RZ, 0x3c, !PT ;  /* 0x0000000a0b0b9212 */ /* 0x008fc600078e3cff */
[----:B------:R-:W3:Y:S01]  /*19170*/  LDL R6, [R1+0xe4] ;  /* 0x0000e40001067983 */ /* 0x000ee20000100800 */
[----:B------:R-:W-:-:S03]  /*19180*/  @!P1 LOP3.LUT R10, R11, R10, RZ, 0x3c, !PT ;  /* 0x0000000a0b0a9212 */ /* 0x000fc600078e3cff */
[----:B------:R-:W3:Y:S01]  /*19190*/  LDL R7, [R1+0xe8] ;  /* 0x0000e80001077983 */ /* 0x000ee20000100800 */
[----:B------:R-:W-:-:S05]  /*191a0*/  @!P1 LOP3.LUT R11, R11, R10, RZ, 0x3c, !PT ;  /* 0x0000000a0b0b9212 */ /* 0x000fca00078e3cff */
[----:B------:R0:W3:Y:S01]  /*191b0*/  @!P1 LDG.E.U8 R16, desc[UR18][R10.64] ;  /* 0x000000120a109981 */ /* 0x0000e2000c1e1100 */
[----:B------:R-:W-:-:S04]  /*191c0*/  @!P1 LOP3.LUT R5, R5, R4, RZ, 0x3c, !PT ;  /* 0x0000000405059212 */ /* 0x000fc800078e3cff */
[C---:B------:R-:W-:Y:S02]  /*191d0*/  @!P1 LOP3.LUT R4, R5.reuse, R4, RZ, 0x3c, !PT ;  /* 0x0000000405049212 */ /* 0x040fe400078e3cff */
[----:B0-----:R-:W-:Y:S02]  /*191e0*/  PRMT R11, RZ, 0x7610, R11 ;  /* 0x00007610ff0b7816 */ /* 0x001fe4000000000b */
[----:B------:R-:W-:Y:S02]  /*191f0*/  @!P1 LOP3.LUT R5, R5, R4, RZ, 0x3c, !PT ;  /* 0x0000000405059212 */ /* 0x000fe400078e3cff */
[----:B------:R-:W-:-:S03]  /*19200*/  PRMT R10, RZ, 0x7610, R10 ;  /* 0x00007610ff0a7816 */ /* 0x000fc6000000000a */
[----:B------:R2:W3:Y:S01]  /*19210*/  @!P1 LDG.E.U8 R11, desc[UR18][R4.64] ;  /* 0x00000012040b9981 */ /* 0x0004e2000c1e1100 */
[----:B------:R-:W-:Y:S01]  /*19220*/  PRMT R9, RZ, 0x7610, R9 ;  /* 0x00007610ff097816 */ /* 0x000fe20000000009 */
[----:B--2---:R-:W-:Y:S01]  /*19230*/  @!P1 IMAD.MOV.U32 R5, RZ, RZ, R191 ;  /* 0x000000ffff059224 */ /* 0x004fe200078e00bf */
[----:B------:R-:W-:Y:S01]  /*19240*/  PRMT R8, RZ, 0x7610, R8 ;  /* 0x00007610ff087816 */ /* 0x000fe20000000008 */
[----:B------:R-:W2:Y:S01]  /*19250*/  LDL R191, [R1+0x8c8] ;  /* 0x0008c80001bf7983 */ /* 0x000ea20000100800 */
[----:B------:R-:W-:-:S03]  /*19260*/  @!P1 IMAD.MOV.U32 R4, RZ, RZ, R190 ;  /* 0x000000ffff049224 */ /* 0x000fc600078e00be */
[----:B------:R-:W2:Y:S04]  /*19270*/  LDL R190, [R1+0x4bc] ;  /* 0x0004bc0001be7983 */ /* 0x000ea80000100800 */
[----:B------:R0:W2:Y:S02]  /*19280*/  @!P1 LDG.E.U8 R10, desc[UR18][R4.64] ;  /* 0x00000012040a9981 */ /* 0x0000a4000c1e1100 */
[----:B0-----:R-:W-:Y:S02]  /*19290*/  @!P1 IMAD.MOV.U32 R4, RZ, RZ, R186 ;  /* 0x000000ffff049224 */ /* 0x001fe400078e00ba */
[----:B------:R-:W-:-:S05]  /*192a0*/  @!P1 IMAD.MOV.U32 R5, RZ, RZ, R187 ;  /* 0x000000ffff059224 */ /* 0x000fca00078e00bb */
[----:B------:R0:W2:Y:S02]  /*192b0*/  @!P1 LDG.E.U8 R9, desc[UR18][R4.64] ;  /* 0x0000001204099981 */ /* 0x0000a4000c1e1100 */
[----:B0-----:R-:W-:Y:S02]  /*192c0*/  @!P1 IMAD.MOV.U32 R5, RZ, RZ, R249 ;  /* 0x000000ffff059224 */ /* 0x001fe400078e00f9 */
[----:B----4-:R-:W-:Y:S02]  /*192d0*/  @!P1 IMAD.MOV.U32 R4, RZ, RZ, R185 ;  /* 0x000000ffff049224 */ /* 0x010fe400078e00b9 */
[----:B------:R-:W4:Y:S04]  /*192e0*/  LDL R185, [R1+0x8b8] ;  /* 0x0008b80001b97983 */ /* 0x000f280000100800 */
[----:B------:R0:W-:Y:S04]  /*192f0*/  STL [R1+0x978], R249 ;  /* 0x000978f901007387 */ /* 0x0001e80000100800 */
[----:B------:R1:W4:Y:S04]  /*19300*/  @!P1 LDG.E.U8 R8, desc[UR18][R4.64] ;  /* 0x0000001204089981 */ /* 0x000328000c1e1100 */
[----:B0-----:R-:W2:Y:S01]  /*19310*/  LDL.LU R249, [R1+0x4] ;  /* 0x0000040001f97983 */ /* 0x001ea20000300800 */
[----:B-1----:R-:W-:-:S03]  /*19320*/  @!P1 IMAD.MOV.U32 R4, RZ, RZ, R2 ;  /* 0x000000ffff049224 */ /* 0x002fc600078e0002 */
[----:B------:R0:W-:Y:S01]  /*19330*/  STL [R1+0x980], R2 ;  /* 0x0009800201007387 */ /* 0x0001e20000100800 */
[----:B------:R-:W-:-:S03]  /*19340*/  @!P1 IMAD.MOV.U32 R5, RZ, RZ, R3 ;  /* 0x000000ffff059224 */ /* 0x000fc600078e0003 */
[----:B0-----:R-:W4:Y:S04]  /*19350*/  LDL.LU R2, [R1+0x8] ;  /* 0x0000080001027983 */ /* 0x001f280000300800 */
[----:B------:R0:W-:Y:S04]  /*19360*/  STL [R1+0x97c], R3 ;  /* 0x00097c0301007387 */ /* 0x0001e80000100800 */
[----:B0-----:R-:W4:Y:S01]  /*19370*/  LDL.LU R3, [R1+0x24] ;  /* 0x0000240001037983 */ /* 0x001f220000300800 */
[----:B---3--:R-:W-:-:S04]  /*19380*/  @!P1 LOP3.LUT R7, R7, R6, RZ, 0x3c, !PT ;  /* 0x0000000607079212 */ /* 0x008fc800078e3cff */
[C---:B------:R-:W-:Y:S02]  /*19390*/  @!P1 LOP3.LUT R6, R7.reuse, R6, RZ, 0x3c, !PT ;  /* 0x0000000607069212 */ /* 0x040fe400078e3cff */
[----:B------:R-:W-:Y:S02]  /*193a0*/  PRMT R12, RZ, 0x7610, R12 ;  /* 0x00007610ff0c7816 */ /* 0x000fe4000000000c */
[----:B------:R-:W-:-:S05]  /*193b0*/  @!P1 LOP3.LUT R7, R7, R6, RZ, 0x3c, !PT ;  /* 0x0000000607079212 */ /* 0x000fca00078e3cff */
[----:B------:R0:W3:Y:S02]  /*193c0*/  @!P1 LDG.E.U8 R12, desc[UR18][R6.64] ;  /* 0x00000012060c9981 */ /* 0x0000e4000c1e1100 */
[----:B0-----:R-:W-:Y:S02]  /*193d0*/  PRMT R7, RZ, 0x7610, R7 ;  /* 0x00007610ff077816 */ /* 0x001fe40000000007 */
[----:B------:R-:W-:-:S04]  /*193e0*/  PRMT R6, RZ, 0x7610, R6 ;  /* 0x00007610ff067816 */ /* 0x000fc80000000006 */
[----:B------:R0:W3:Y:S02]  /*193f0*/  @!P1 LDG.E.U8 R7, desc[UR18][R4.64] ;  /* 0x0000001204079981 */ /* 0x0000e4000c1e1100 */
[----:B0-----:R-:W-:Y:S02]  /*19400*/  @!P1 IMAD.MOV.U32 R4, RZ, RZ, R248 ;  /* 0x000000ffff049224 */ /* 0x001fe400078e00f8 */
[----:B------:R0:W-:Y:S04]  /*19410*/  STL [R1+0x984], R248 ;  /* 0x000984f801007387 */ /* 0x0001e80000100800 */
[----:B0-----:R-:W3:Y:S04]  /*19420*/  LDL R248, [R1+0x89c] ;  /* 0x00089c0001f87983 */ /* 0x001ee80000100800 */
[----:B------:R0:W-:Y:S01]  /*19430*/  STL [R1+0x98c], R247 ;  /* 0x00098cf701007387 */ /* 0x0001e20000100800 */
[----:B--2---:R-:W-:-:S02]  /*19440*/  @!P1 IMAD.MOV.U32 R187, RZ, RZ, R249 ;  /* 0x000000ffffbb9224 */ /* 0x004fc400078e00f9 */
[----:B----4-:R-:W-:Y:S02]  /*19450*/  @!P1 IMAD.MOV.U32 R186, RZ, RZ, R2 ;  /* 0x000000ffffba9224 */ /* 0x010fe400078e0002 */
[----:B------:R-:W-:-:S05]  /*19460*/  @!P1 IMAD.MOV.U32 R5, RZ, RZ, R3 ;  /* 0x000000ffff059224 */ /* 0x000fca00078e0003 */
[----:B------:R1:W2:Y:S02]  /*19470*/  @!P1 LDG.E.U8 R6, desc[UR18][R4.64] ;  /* 0x0000001204069981 */ /* 0x0002a4000c1e1100 */
[----:B-1----:R-:W-:-:S06]  /*19480*/  PRMT R5, RZ, 0x7610, R5 ;  /* 0x00007610ff057816 */ /* 0x002fcc0000000005 */
[----:B------:R1:W4:Y:S02]  /*19490*/  @!P1 LDG.E.U8 R5, desc[UR18][R186.64] ;  /* 0x00000012ba059981 */ /* 0x000324000c1e1100 */
[----:B-1----:R-:W-:Y:S02]  /*194a0*/  @!P1 IMAD.MOV.U32 R186, RZ, RZ, R247 ;  /* 0x000000ffffba9224 */ /* 0x002fe400078e00f7 */
[----:B0-----:R-:W2:Y:S01]  /*194b0*/  LDL R247, [R1+0x898] ;  /* 0x0008980001f77983 */ /* 0x001ea20000100800 */
[----:B------:R-:W-:-:S03]  /*194c0*/  @!P1 IMAD.MOV.U32 R187, RZ, RZ, R246 ;  /* 0x000000ffffbb9224 */ /* 0x000fc600078e00f6 */
[----:B------:R0:W-:Y:S04]  /*194d0*/  STL [R1+0x988], R246 ;  /* 0x000988f601007387 */ /* 0x0001e80000100800 */
[----:B0-----:R-:W3:Y:S01]  /*194e0*/  LDL R246, [R1+0x4cc] ;  /* 0x0004cc0001f67983 */ /* 0x001ee20000100800 */
[----:B------:R-:W-:-:S03]  /*194f0*/  PRMT R4, RZ, 0x7610, R4 ;  /* 0x00007610ff047816 */ /* 0x000fc60000000004 */
[----:B------:R0:W-:Y:S04]  /*19500*/  STS.U8 [R0+UR6+0x7400], R195 ;  /* 0x007400c300007988 */ /* 0x0001e80008000006 */
[----:B------:R1:W4:Y:S01]  /*19510*/  @!P1 LDG.E.U8 R4, desc[UR18][R186.64] ;  /* 0x00000012ba049981 */ /* 0x000322000c1e1100 */
[----:B0-----:R-:W-:Y:S01]  /*19520*/  PRMT R195, RZ, 0x7610, R195 ;  /* 0x00007610ffc37816 */ /* 0x001fe200000000c3 */
[----:B-1----:R-:W-:Y:S02]  /*19530*/  @!P1 IMAD.MOV.U32 R186, RZ, RZ, R191 ;  /* 0x000000ffffba9224 */ /* 0x002fe400078e00bf */
[----:B------:R0:W-:Y:S04]  /*19540*/  STS.U8 [R0+UR6+0x7c00], R193 ;  /* 0x007c00c100007988 */ /* 0x0001e80008000006 */
[----:B------:R1:W-:Y:S01]  /*19550*/  STS.U8 [R0+UR6+0x8400], R184 ;  /* 0x008400b800007988 */ /* 0x0003e20008000006 */
[----:B------:R-:W-:-:S03]  /*19560*/  PRMT R189, RZ, 0x7610, R189 ;  /* 0x00007610ffbd7816 */ /* 0x000fc600000000bd */
[----:B------:R-:W4:Y:S01]  /*19570*/  LDL R191, [R1+0x838] ;  /* 0x0008380001bf7983 */ /* 0x000f220000100800 */
[----:B---3--:R-:W-:Y:S01]  /*19580*/  @!P1 IMAD.MOV.U32 R187, RZ, RZ, R246 ;  /* 0x000000ffffbb9224 */ /* 0x008fe200078e00f6 */
[----:B0-----:R-:W-:Y:S01]  /*19590*/  PRMT R193, RZ, 0x7610, R193 ;  /* 0x00007610ffc17816 */ /* 0x001fe200000000c1 */
[----:B-1----:R-:W-:Y:S01]  /*195a0*/  @!P1 IMAD.MOV.U32 R184, RZ, RZ, R185 ;  /* 0x000000ffffb89224 */ /* 0x002fe200078e00b9 */
[----:B------:R-:W3:Y:S04]  /*195b0*/  LDL R246, [R1+0x85c] ;  /* 0x00085c0001f67983 */ /* 0x000ee80000100800 */
[----:B------:R-:W4:Y:S04]  /*195c0*/  @!P1 LDG.E.U8 R195, desc[UR18][R186.64] ;  /* 0x00000012bac39981 */ /* 0x000f28000c1e1100 */
[----:B------:R-:W3:Y:S04]  /*195d0*/  LDL R186, [R1+0x878] ;  /* 0x0008780001ba7983 */ /* 0x000ee80000100800 */
[----:B------:R-:W3:Y:S01]  /*195e0*/  LDL R187, [R1+0x87c] ;  /* 0x00087c0001bb7983 */ /* 0x000ee20000100800 */
[----:B------:R-:W-:-:S03]  /*195f0*/  @!P1 IMAD.MOV.U32 R185, RZ, RZ, R190 ;  /* 0x000000ffffb99224 */ /* 0x000fc600078e00be */
[----:B------:R-:W4:Y:S04]  /*19600*/  LDL R190, [R1+0x83c] ;  /* 0x00083c0001be7983 */ /* 0x000f280000100800 */
[----:B------:R0:W4:Y:S02]  /*19610*/  @!P1 LDG.E.U8 R193, desc[UR18][R184.64] ;  /* 0x00000012b8c19981 */ /* 0x000124000c1e1100 */
[----:B0-----:R-:W-:Y:S02]  /*19620*/  @!P1 IMAD.MOV.U32 R184, RZ, RZ, R248 ;  /* 0x000000ffffb89224 */ /* 0x001fe400078e00f8 */
[----:B--2---:R-:W-:Y:S01]  /*19630*/  @!P1 IMAD.MOV.U32 R185, RZ, RZ, R247 ;  /* 0x000000ffffb99224 */ /* 0x004fe200078e00f7 */
[----:B------:R-:W2:Y:S04]  /*19640*/  LDL R248, [R1+0x818] ;  /* 0x0008180001f87983 */ /* 0x000ea80000100800 */
[----:B------:R0:W2:Y:S04]  /*19650*/  @!P1 LDG.E.U8 R189, desc[UR18][R184.64] ;  /* 0x00000012b8bd9981 */ /* 0x0000a8000c1e1100 */
[----:B------:R-:W2:Y:S01]  /*19660*/  LDL R247, [R1+0x81c] ;  /* 0x00081c0001f77983 */ /* 0x000ea20000100800 */
[----:B0-----:R-:W-:-:S02]  /*19670*/  PRMT R184, RZ, 0x7610, R184 ;  /* 0x00007610ffb87816 */ /* 0x001fc400000000b8 */
[----:B---3--:R-:W-:-:S04]  /*19680*/  @!P1 LOP3.LUT R187, R187, R186, RZ, 0x3c, !PT ;  /* 0x000000babbbb9212 */ /* 0x008fc800078e3cff */
[----:B------:R-:W-:-:S04]  /*19690*/  @!P1 LOP3.LUT R186, R187, R186, RZ, 0x3c, !PT ;  /* 0x000000babbba9212 */ /* 0x000fc800078e3cff */
[----:B------:R-:W-:-:S05]  /*196a0*/  @!P1 LOP3.LUT R187, R187, R186, RZ, 0x3c, !PT ;  /* 0x000000babbbb9212 */ /* 0x000fca00078e3cff */
[----:B------:R0:W3:Y:S04]  /*196b0*/  @!P1 LDG.E.U8 R184, desc[UR18][R186.64] ;  /* 0x00000012bab89981 */ /* 0x0000e8000c1e1100 */
[----:B------:R-:W4:Y:S01]  /*196c0*/  LDL R187, [R1+0x858] ;  /* 0x0008580001bb7983 */ /* 0x000f220000100800 */
[----:B------:R-:W-:Y:S01]  /*196d0*/  PRMT R185, RZ, 0x7610, R185 ;  /* 0x00007610ffb97816 */ /* 0x000fe200000000b9 */
[----:B0-----:R-:W-:Y:S01]  /*196e0*/  @!P1 IMAD.MOV.U32 R186, RZ, RZ, R246 ;  /* 0x000000ffffba9224 */ /* 0x001fe200078e00f6 */
[----:B------:R-:W-:Y:S01]  /*196f0*/  PRMT R188, RZ, 0x7610, R188 ;  /* 0x00007610ffbc7816 */ /* 0x000fe200000000bc */
[----:B------:R0:W-:Y:S04]  /*19700*/  STS.U8 [R0+UR6+0x8000], R192 ;  /* 0x008000c000007988 */ /* 0x0001e80008000006 */
[----:B------:R-:W3:Y:S04]  /*19710*/  LDL R246, [R1+0x7bc] ;  /* 0x0007bc0001f67983 */ /* 0x000ee80000100800 */
[----:B----4-:R1:W4:Y:S02]  /*19720*/  @!P1 LDG.E.U8 R185, desc[UR18][R186.64] ;  /* 0x00000012bab99981 */ /* 0x010324000c1e1100 */
[----:B-1----:R-:W-:-:S02]  /*19730*/  PRMT R186, RZ, 0x7610, R186 ;  /* 0x00007610ffba7816 */ /* 0x002fc400000000ba */
[----:B------:R-:W-:-:S04]  /*19740*/  PRMT R187, RZ, 0x7610, R187 ;  /* 0x00007610ffbb7816 */ /* 0x000fc800000000bb */
[----:B------:R2:W4:Y:S02]  /*19750*/  @!P1 LDG.E.U8 R186, desc[UR18][R190.64] ;  /* 0x00000012beba9981 */ /* 0x000524000c1e1100 */
[----:B--2---:R-:W-:Y:S02]  /*19760*/  @!P1 IMAD.MOV.U32 R190, RZ, RZ, R247 ;  /* 0x000000ffffbe9224 */ /* 0x004fe400078e00f7 */
[----:B------:R-:W-:Y:S01]  /*19770*/  @!P1 IMAD.MOV.U32 R191, RZ, RZ, R248 ;  /* 0x000000ffffbf9224 */ /* 0x000fe200078e00f8 */
[----:B0-----:R-:W-:Y:S01]  /*19780*/  PRMT R192, RZ, 0x7610, R192 ;  /* 0x00007610ffc07816 */ /* 0x001fe200000000c0 */
[----:B------:R-:W2:Y:S04]  /*19790*/  LDL R248, [R1+0x798] ;  /* 0x0007980001f87983 */ /* 0x000ea80000100800 */
[----:B------:R0:W4:Y:S04]  /*197a0*/  @!P1 LDG.E.U8 R187, desc[UR18][R190.64] ;  /* 0x00000012bebb9981 */ /* 0x000128000c1e1100 */
        /* <DEDUP_REMOVED lines=14> */
[----:B---3--:R-:W-:-:S03]  /*19890*/  @!P1 IMAD.MOV.U32 R190, RZ, RZ, R246 ;  /* 0x000000ffffbe9224 */ /* 0x008fc600078e00f6 */
[----:B------:R0:W-:Y:S04]  /*198a0*/  STS.U8 [R0+UR6+0x7800], R194 ;  /* 0x007800c200007988 */ /* 0x0001e80008000006 */
[----:B------:R1:W-:Y:S04]  /*198b0*/  STS.U8 [R0+UR6+0x7000], R196 ;  /* 0x007000c400007988 */ /* 0x0003e80008000006 */
[----:B------:R3:W-:Y:S01]  /*198c0*/  STS.U8 [R0+UR6+0x6c00], R198 ;  /* 0x006c00c600007988 */ /* 0x0007e20008000006 */
[----:B0-----:R-:W-:-:S03]  /*198d0*/  PRMT R194, RZ, 0x7610, R194 ;  /* 0x00007610ffc27816 */ /* 0x001fc600000000c2 */
[----:B------:R0:W-:Y:S01]  /*198e0*/  STS.U8 [R0+UR6+0x6800], R200 ;  /* 0x006800c800007988 */ /* 0x0001e20008000006 */
[----:B-1----:R-:W-:-:S03]  /*198f0*/  PRMT R196, RZ, 0x7610, R196 ;  /* 0x00007610ffc47816 */ /* 0x002fc600000000c4 */
[----:B------:R-:W4:Y:S04]  /*19900*/  LDL R246, [R1+0x73c] ;  /* 0x00073c0001f67983 */ /* 0x000f280000100800 */
[----:B--2---:R1:W2:Y:S02]  /*19910*/  @!P1 LDG.E.U8 R194, desc[UR18][R190.64] ;  /* 0x00000012bec29981 */ /* 0x0042a4000c1e1100 */
[----:B-1----:R-:W-:Y:S02]  /*19920*/  @!P1 IMAD.MOV.U32 R190, RZ, RZ, R247 ;  /* 0x000000ffffbe9224 */ /* 0x002fe400078e00f7 */
[----:B------:R-:W-:Y:S01]  /*19930*/  @!P1 IMAD.MOV.U32 R191, RZ, RZ, R248 ;  /* 0x000000ffffbf9224 */ /* 0x000fe200078e00f8 */
[----:B---3--:R-:W-:Y:S01]  /*19940*/  PRMT R198, RZ, 0x7610, R198 ;  /* 0x00007610ffc67816 */ /* 0x008fe200000000c6 */
[----:B------:R-:W3:Y:S04]  /*19950*/  LDL R248, [R1+0x718] ;  /* 0x0007180001f87983 */ /* 0x000ee80000100800 */
[----:B------:R1:W2:Y:S01]  /*19960*/  @!P1 LDG.E.U8 R196, desc[UR18][R190.64] ;  /* 0x00000012bec49981 */ /* 0x0002a2000c1e1100 */
[----:B0-----:R-:W-:-:S03]  /*19970*/  PRMT R200, RZ, 0x7610, R200 ;  /* 0x00007610ffc87816 */ /* 0x001fc600000000c8 */
[----:B------:R-:W3:Y:S04]  /*19980*/  LDL R247, [R1+0x71c] ;  /* 0x00071c0001f77983 */ /* 0x000ee80000100800 */
[----:B------:R-:W1:Y:S04]  /*19990*/  LDL R190, [R1+0x778] ;  /* 0x0007780001be7983 */ /* 0x000e680000100800 */
[----:B------:R-:W1:Y:S02]  /*199a0*/  LDL R191, [R1+0x77c] ;  /* 0x00077c0001bf7983 */ /* 0x000e640000100800 */
[----:B-1----:R-:W-:-:S04]  /*199b0*/  @!P1 LOP3.LUT R191, R191, R190, RZ, 0x3c, !PT ;  /* 0x000000bebfbf9212 */ /* 0x002fc800078e3cff */
        /* <DEDUP_REMOVED lines=9> */
[----:B------:R-:W3:Y:S01]  /*19a50*/  LDL R191, [R1+0x738] ;  /* 0x0007380001bf7983 */ /* 0x000ee20000100800 */
[----:B----4-:R-:W-:-:S03]  /*19a60*/  @!P1 IMAD.MOV.U32 R190, RZ, RZ, R246 ;  /* 0x000000ffffbe9224 */ /* 0x010fc600078e00f6 */
[----:B------:R0:W-:Y:S04]  /*19a70*/  STS.U8 [R0+UR6+0x6400], R202 ;  /* 0x006400ca00007988 */ /* 0x0001e80008000006 */
[----:B------:R1:W-:Y:S04]  /*19a80*/  STS.U8 [R0+UR6+0x8800], R203 ;  /* 0x008800cb00007988 */ /* 0x0003e80008000006 */
[----:B------:R4:W-:Y:S01]  /*19a90*/  STS.U8 [R0+UR6+0x8c00], R204 ;  /* 0x008c00cc00007988 */ /* 0x0009e20008000006 */
[----:B0-----:R-:W-:-:S03]  /*19aa0*/  PRMT R202, RZ, 0x7610, R202 ;  /* 0x00007610ffca7816 */ /* 0x001fc600000000ca */
[----:B------:R0:W-:Y:S01]  /*19ab0*/  STS.U8 [R0+UR6+0x9000], R206 ;  /* 0x009000ce00007988 */ /* 0x0001e20008000006 */
[----:B-1----:R-:W-:-:S03]  /*19ac0*/  PRMT R203, RZ, 0x7610, R203 ;  /* 0x00007610ffcb7816 */ /* 0x002fc600000000cb */
[----:B------:R-:W2:Y:S04]  /*19ad0*/  LDL R246, [R1+0x6bc] ;  /* 0x0006bc0001f67983 */ /* 0x000ea80000100800 */
[----:B---3--:R1:W3:Y:S02]  /*19ae0*/  @!P1 LDG.E.U8 R202, desc[UR18][R190.64] ;  /* 0x00000012beca9981 */ /* 0x0082e4000c1e1100 */
[----:B-1----:R-:W-:Y:S02]  /*19af0*/  @!P1 IMAD.MOV.U32 R190, RZ, RZ, R247 ;  /* 0x000000ffffbe9224 */ /* 0x002fe400078e00f7 */
[----:B------:R-:W-:Y:S01]  /*19b00*/  @!P1 IMAD.MOV.U32 R191, RZ, RZ, R248 ;  /* 0x000000ffffbf9224 */ /* 0x000fe200078e00f8 */
[----:B----4-:R-:W-:Y:S01]  /*19b10*/  PRMT R204, RZ, 0x7610, R204 ;  /* 0x00007610ffcc7816 */ /* 0x010fe200000000cc */
[----:B------:R-:W4:Y:S04]  /*19b20*/  LDL R248, [R1+0x698] ;  /* 0x0006980001f87983 */ /* 0x000f280000100800 */
[----:B------:R1:W3:Y:S01]  /*19b30*/  @!P1 LDG.E.U8 R203, desc[UR18][R190.64] ;  /* 0x00000012becb9981 */ /* 0x0002e2000c1e1100 */
[----:B0-----:R-:W-:-:S03]  /*19b40*/  PRMT R206, RZ, 0x7610, R206 ;  /* 0x00007610ffce7816 */ /* 0x001fc600000000ce */
[----:B------:R-:W4:Y:S04]  /*19b50*/  LDL R247, [R1+0x69c] ;  /* 0x00069c0001f77983 */ /* 0x000f280000100800 */
[----:B------:R-:W1:Y:S04]  /*19b60*/  LDL R190, [R1+0x6f8] ;  /* 0x0006f80001be7983 */ /* 0x000e680000100800 */
[----:B------:R-:W1:Y:S02]  /*19b70*/  LDL R191, [R1+0x6fc] ;  /* 0x0006fc0001bf7983 */ /* 0x000e640000100800 */
[----:B-1----:R-:W-:-:S04]  /*19b80*/  @!P1 LOP3.LUT R191, R191, R190, RZ, 0x3c, !PT ;  /* 0x000000bebfbf9212 */ /* 0x002fc800078e3cff */
[----:B------:R-:W-:-:S04]  /*19b90*/  @!P1 LOP3.LUT R190, R191, R190, RZ, 0x3c, !PT ;  /* 0x000000bebfbe9212 */ /* 0x000fc800078e3cff */
[----:B------:R-:W-:-:S05]  /*19ba0*/  @!P1 LOP3.LUT R191, R191, R190, RZ, 0x3c, !PT ;  /* 0x000000bebfbf9212 */ /* 0x000fca00078e3cff */
[----:B------:R0:W3:Y:S04]  /*19bb0*/  @!P1 LDG.E.U8 R204, desc[UR18][R190.64] ;  /* 0x00000012becc9981 */ /* 0x0000e8000c1e1100 */
[----:B------:R-:W0:Y:S04]  /*19bc0*/  LDL R190, [R1+0x6d8] ;  /* 0x0006d80001be7983 */ /* 0x000e280000100800 */
[----:B------:R-:W0:Y:S02]  /*19bd0*/  LDL R191, [R1+0x6dc] ;  /* 0x0006dc0001bf7983 */ /* 0x000e240000100800 */
[----:B0-----:R-:W-:-:S04]  /*19be0*/  @!P1 LOP3.LUT R191, R191, R190, RZ, 0x3c, !PT ;  /* 0x000000bebfbf9212 */ /* 0x001fc800078e3cff */
[----:B------:R-:W-:-:S04]  /*19bf0*/  @!P1 LOP3.LUT R190, R191, R190, RZ, 0x3c, !PT ;  /* 0x000000bebfbe9212 */ /* 0x000fc800078e3cff */
[----:B------:R-:W-:-:S05]  /*19c00*/  @!P1 LOP3.LUT R191, R191, R190, RZ, 0x3c, !PT ;  /* 0x000000bebfbf9212 */ /* 0x000fca00078e3cff */
[----:B------:R2:W3:Y:S04]  /*19c10*/  @!P1 LDG.E.U8 R206, desc[UR18][R190.64] ;  /* 0x00000012bece9981 */ /* 0x0004e8000c1e1100 */
[----:B------:R-:W4:Y:S01]  /*19c20*/  LDL R191, [R1+0x6b8] ;  /* 0x0006b80001bf7983 */ /* 0x000f220000100800 */
[----:B--2---:R-:W-:-:S03]  /*19c30*/  @!P1 IMAD.MOV.U32 R190, RZ, RZ, R246 ;  /* 0x000000ffffbe9224 */ /* 0x004fc600078e00f6 */
[----:B------:R0:W-:Y:S04]  /*19c40*/  STS.U8 [R0+UR6+0x9400], R207 ;  /* 0x009400cf00007988 */ /* 0x0001e80008000006 */
[----:B------:R1:W-:Y:S04]  /*19c50*/  STS.U8 [R0+UR6+0x9800], R208 ;  /* 0x009800d000007988 */ /* 0x0003e80008000006 */
[----:B------:R2:W-:Y:S01]  /*19c60*/  STS.U8 [R0+UR6+0x9c00], R209 ;  /* 0x009c00d100007988 */ /* 0x0005e20008000006 */
[----:B0-----:R-:W-:-:S03]  /*19c70*/  PRMT R207, RZ, 0x7610, R207 ;  /* 0x00007610ffcf7816 */ /* 0x001fc600000000cf */
[----:B------:R0:W-:Y:S01]  /*19c80*/  STS.U8 [R0+UR6+0xa000], R211 ;  /* 0x00a000d300007988 */ /* 0x0001e20008000006 */
[----:B-1----:R-:W-:-:S03]  /*19c90*/  PRMT R208, RZ, 0x7610, R208 ;  /* 0x00007610ffd07816 */ /* 0x002fc600000000d0 */
[----:B------:R-:W3:Y:S04]  /*19ca0*/  LDL R246, [R1+0x63c] ;  /* 0x00063c0001f67983 */ /* 0x000ee80000100800 */
[----:B----4-:R1:W4:Y:S02]  /*19cb0*/  @!P1 LDG.E.U8 R207, desc[UR18][R190.64] ;  /* 0x00000012becf9981 */ /* 0x010324000c1e1100 */
[----:B-1----:R-:W-:Y:S02]  /*19cc0*/  @!P1 IMAD.MOV.U32 R190, RZ, RZ, R247 ;  /* 0x000000ffffbe9224 */ /* 0x002fe400078e00f7 */
[----:B------:R-:W-:Y:S01]  /*19cd0*/  @!P1 IMAD.MOV.U32 R191, RZ, RZ, R248 ;  /* 0x000000ffffbf9224 */ /* 0x000fe200078e00f8 */
[----:B--2---:R-:W-:Y:S01]  /*19ce0*/  PRMT R209, RZ, 0x7610, R209 ;  /* 0x00007610ffd17816 */ /* 0x004fe200000000d1 */
[----:B------:R-:W2:Y:S04]  /*19cf0*/  LDL R248, [R1+0x618] ;  /* 0x0006180001f87983 */ /* 0x000ea80000100800 */
[----:B------:R1:W4:Y:S01]  /*19d00*/  @!P1 LDG.E.U8 R208, desc[UR18][R190.64] ;  /* 0x00000012bed09981 */ /* 0x000322000c1e1100 */
[----:B0-----:R-:W-:-:S03]  /*19d10*/  PRMT R211, RZ, 0x7610, R211 ;  /* 0x00007610ffd37816 */ /* 0x001fc600000000d3 */
[----:B------:R-:W2:Y:S04]  /*19d20*/  LDL R247, [R1+0x61c] ;  /* 0x00061c0001f77983 */ /* 0x000ea80000100800 */
[----:B------:R-:W1:Y:S04]  /*19d30*/  LDL R190, [R1+0x678] ;  /* 0x0006780001be7983 */ /* 0x000e680000100800 */
[----:B------:R-:W1:Y:S02]  /*19d40*/  LDL R191, [R1+0x67c] ;  /* 0x00067c0001bf7983 */ /* 0x000e640000100800 */
[----:B-1----:R-:W-:-:S04]  /*19d50*/  @!P1 LOP3.LUT R191, R191, R190, RZ, 0x3c, !PT ;  /* 0x000000bebfbf9212 */ /* 0x002fc800078e3cff */
[----:B------:R-:W-:-:S04]  /*19d60*/  @!P1 LOP3.LUT R190, R191, R190, RZ, 0x3c, !PT ;  /* 0x000000bebfbe9212 */ /* 0x000fc800078e3cff */
[----:B------:R-:W-:-:S05]  /*19d70*/  @!P1 LOP3.LUT R191, R191, R190, RZ, 0x3c, !PT ;  /* 0x000000bebfbf9212 */ /* 0x000fca00078e3cff */
[----:B------:R0:W4:Y:S04]  /*19d80*/  @!P1 LDG.E.U8 R209, desc[UR18][R190.64] ;  /* 0x00000012bed19981 */ /* 0x000128000c1e1100 */
[----:B------:R-:W0:Y:S04]  /*19d90*/  LDL R190, [R1+0x658] ;  /* 0x0006580001be7983 */ /* 0x000e280000100800 */
[----:B------:R-:W0:Y:S04]  /*19da0*/  LDL R191, [R1+0x65c] ;  /* 0x00065c0001bf7983 */ /* 0x000e280000100800 */
[----:B------:R1:W-:Y:S04]  /*19db0*/  STS.U8 [R0+UR6+0xd400], R230 ;  /* 0x00d400e600007988 */ /* 0x0003e80008000006 */
[----:B------:R3:W-:Y:S04]  /*19dc0*/  STS.U8 [R0+UR6+0xd800], R232 ;  /* 0x00d800e800007988 */ /* 0x0007e80008000006 */
[----:B-1----:R-:W4:Y:S04]  /*19dd0*/  LDL R230, [R1+0x5fc] ;  /* 0x0005fc0001e67983 */ /* 0x002f280000100800 */
[----:B---3--:R-:W3:Y:S01]  /*19de0*/  LDL R232, [R1+0x5f8] ;  /* 0x0005f80001e87983 */ /* 0x008ee20000100800 */
[----:B0-----:R-:W-:-:S04]  /*19df0*/  @!P1 LOP3.LUT R191, R191, R190, RZ, 0x3c, !PT ;  /* 0x000000bebfbf9212 */ /* 0x001fc800078e3cff */
[----:B------:R-:W-:-:S04]  /*19e00*/  @!P1 LOP3.LUT R190, R191, R190, RZ, 0x3c, !PT ;  /* 0x000000bebfbe9212 */ /* 0x000fc800078e3cff */
[----:B------:R-:W-:-:S05]  /*19e10*/  @!P1 LOP3.LUT R191, R191, R190, RZ, 0x3c, !PT ;  /* 0x000000bebfbf9212 */ /* 0x000fca00078e3cff */
[----:B------:R0:W3:Y:S04]  /*19e20*/  @!P1 LDG.E.U8 R211, desc[UR18][R190.64] ;  /* 0x00000012bed39981 */ /* 0x0000e8000c1e1100 */
[----:B------:R-:W2:Y:S01]  /*19e30*/  LDL R191, [R1+0x638] ;  /* 0x0006380001bf7983 */ /* 0x000ea20000100800 */
[----:B0-----:R-:W-:-:S03]  /*19e40*/  @!P1 IMAD.MOV.U32 R190, RZ, RZ, R246 ;  /* 0x000000ffffbe9224 */ /* 0x001fc600078e00f6 */
[----:B------:R0:W-:Y:S04]  /*19e50*/  STS.U8 [R0+UR6+0xa400], R212 ;  /* 0x00a400d400007988 */ /* 0x0001e80008000006 */
[----:B------:R1:W-:Y:S04]  /*19e60*/  STS.U8 [R0+UR6+0xa800], R214 ;  /* 0x00a800d600007988 */ /* 0x0003e80008000006 */
[----:B------:R4:W-:Y:S01]  /*19e70*/  STS.U8 [R0+UR6+0xac00], R215 ;  /* 0x00ac00d700007988 */ /* 0x0009e20008000006 */
[----:B0-----:R-:W-:-:S03]  /*19e80*/  PRMT R212, RZ, 0x7610, R212 ;  /* 0x00007610ffd47816 */ /* 0x001fc600000000d4 */
[----:B------:R-:W3:Y:S01]  /*19e90*/  LDL R246, [R1+0x5bc] ;  /* 0x0005bc0001f67983 */ /* 0x000ee20000100800 */
[----:B-1----:R-:W-:Y:S02]  /*19ea0*/  PRMT R214, RZ, 0x7610, R214 ;  /* 0x00007610ffd67816 */ /* 0x002fe400000000d6 */
[----:B----4-:R-:W-:Y:S01]  /*19eb0*/  PRMT R215, RZ, 0x7610, R215 ;  /* 0x00007610ffd77816 */ /* 0x010fe200000000d7 */
[----:B------:R0:W-:Y:S04]  /*19ec0*/  STS.U8 [R0+UR6+0xdc00], R234 ;  /* 0x00dc00ea00007988 */ /* 0x0001e80008000006 */
[----:B0-----:R-:W4:Y:S04]  /*19ed0*/  LDL R234, [R1+0x5b8] ;  /* 0x0005b80001ea7983 */ /* 0x001f280000100800 */
[----:B--2---:R0:W2:Y:S02]  /*19ee0*/  @!P1 LDG.E.U8 R212, desc[UR18][R190.64] ;  /* 0x00000012bed49981 */ /* 0x0040a4000c1e1100 */
[----:B0-----:R-:W-:-:S02]  /*19ef0*/  @!P1 IMAD.MOV.U32 R190, RZ, RZ, R247 ;  /* 0x000000ffffbe9224 */ /* 0x001fc400078e00f7 */
[----:B------:R-:W-:Y:S01]  /*19f00*/  @!P1 IMAD.MOV.U32 R191, RZ, RZ, R248 ;  /* 0x000000ffffbf9224 */ /* 0x000fe200078e00f8 */
[----:B------:R-:W2:Y:S04]  /*19f10*/  LDL R247, [R1+0x59c] ;  /* 0x00059c0001f77983 */ /* 0x000ea80000100800 */
[----:B------:R0:W2:Y:S04]  /*19f20*/  @!P1 LDG.E.U8 R214, desc[UR18][R190.64] ;  /* 0x00000012bed69981 */ /* 0x0000a8000c1e1100 */
[----:B------:R-:W2:Y:S01]  /*19f30*/  LDL R248, [R1+0x598] ;  /* 0x0005980001f87983 */ /* 0x000ea20000100800 */
[----:B0-----:R-:W-:-:S02]  /*19f40*/  @!P1 IMAD.MOV.U32 R190, RZ, RZ, R230 ;  /* 0x000000ffffbe9224 */ /* 0x001fc400078e00e6 */
[----:B---3--:R-:W-:Y:S01]  /*19f50*/  @!P1 IMAD.MOV.U32 R191, RZ, RZ, R232 ;  /* 0x000000ffffbf9224 */ /* 0x008fe200078e00e8 */
[----:B------:R0:W-:Y:S04]  /*19f60*/  STS.U8 [R0+UR6+0xb000], R217 ;  /* 0x00b000d900007988 */ /* 0x0001e80008000006 */
[----:B------:R1:W3:Y:S04]  /*19f70*/  @!P1 LDG.E.U8 R215, desc[UR18][R190.64] ;  /* 0x00000012bed79981 */ /* 0x0002e8000c1e1100 */
[----:B------:R-:W3:Y:S04]  /*19f80*/  LDL R232, [R1+0x578] ;  /* 0x0005780001e87983 */ /* 0x000ee80000100800 */
[----:B------:R-:W3:Y:S04]  /*19f90*/  LDL R230, [R1+0x57c] ;  /* 0x00057c0001e67983 */ /* 0x000ee80000100800 */
[----:B------:R-:W1:Y:S04]  /*19fa0*/  LDL R190, [R1+0x5d8] ;  /* 0x0005d80001be7983 */ /* 0x000e680000100800 */
[----:B------:R-:W1:Y:S01]  /*19fb0*/  LDL R191, [R1+0x5dc] ;  /* 0x0005dc0001bf7983 */ /* 0x000e620000100800 */
[----:B0-----:R-:W-:-:S03]  /*19fc0*/  PRMT R217, RZ, 0x7610, R217 ;  /* 0x00007610ffd97816 */ /* 0x001fc600000000d9 */
[----:B------:R0:W-:Y:S04]  /*19fd0*/  STS.U8 [R0+UR6+0xe400], R238 ;  /* 0x00e400ee00007988 */ /* 0x0001e80008000006 */
[----:B------:R4:W-:Y:S04]  /*19fe0*/  STS.U8 [R0+UR6+0xb400], R218 ;  /* 0x00b400da00007988 */ /* 0x0009e80008000006 */
[----:B0-----:R-:W3:Y:S01]  /*19ff0*/  LDL R238, [R1+0x55c] ;  /* 0x00055c0001ee7983 */ /* 0x001ee20000100800 */
[----:B----4-:R-:W-:-:S03]  /*1a000*/  PRMT R218, RZ, 0x7610, R218 ;  /* 0x00007610ffda7816 */ /* 0x010fc600000000da */
[----:B------:R0:W-:Y:S04]  /*1a010*/  STS.U8 [R0+UR6+0xe000], R236 ;  /* 0x00e000ec00007988 */ /* 0x0001e80008000006 */
[----:B------:R4:W-:Y:S04]  /*1a020*/  STS.U8 [R0+UR6+0xb800], R220 ;  /* 0x00b800dc00007988 */ /* 0x0009e80008000006 */
[----:B0-----:R-:W3:Y:S01]  /*1a030*/  LDL R236, [R1+0x538] ;  /* 0x0005380001ec7983 */ /* 0x001ee20000100800 */
[----:B----4-:R-:W-:Y:S02]  /*1a040*/  PRMT R220, RZ, 0x7610, R220 ;  /* 0x00007610ffdc7816 */ /* 0x010fe400000000dc */
[----:B-1----:R-:W-:-:S04]  /*1a050*/  @!P1 LOP3.LUT R191, R191, R190, RZ, 0x3c, !PT ;  /* 0x000000bebfbf9212 */ /* 0x002fc800078e3cff */
[----:B------:R-:W-:-:S04]  /*1a060*/  @!P1 LOP3.LUT R190, R191, R190, RZ, 0x3c, !PT ;  /* 0x000000bebfbe9212 */ /* 0x000fc800078e3cff */
[----:B------:R-:W-:-:S05]  /*1a070*/  @!P1 LOP3.LUT R191, R191, R190, RZ, 0x3c, !PT ;  /* 0x000000bebfbf9212 */ /* 0x000fca00078e3cff */
[----:B------:R0:W4:Y:S02]  /*1a080*/  @!P1 LDG.E.U8 R217, desc[UR18][R190.64] ;  /* 0x00000012bed99981 */ /* 0x000124000c1e1100 */
[----:B0-----:R-:W-:Y:S02]  /*1a090*/  @!P1 IMAD.MOV.U32 R190, RZ, RZ, R246 ;  /* 0x000000ffffbe9224 */ /* 0x001fe400078e00f6 */
[----:B------:R-:W4:Y:S01]  /*1a0a0*/  LDL R246, [R1+0x558] ;  /* 0x0005580001f67983 */ /* 0x000f220000100800 */
[----:B------:R-:W-:-:S03]  /*1a0b0*/  @!P1 IMAD.MOV.U32 R191, RZ, RZ, R234 ;  /* 0x000000ffffbf9224 */ /* 0x000fc600078e00ea */
[----:B------:R-:W4:Y:S04]  /*1a0c0*/  LDL R234, [R1+0x53c] ;  /* 0x00053c0001ea7983 */ /* 0x000f280000100800 */
[----:B------:R2:W4:Y:S02]  /*1a0d0*/  @!P1 LDG.E.U8 R218, desc[UR18][R190.64] ;  /* 0x00000012beda9981 */ /* 0x000524000c1e1100 */
[----:B--2---:R-:W-:Y:S02]  /*1a0e0*/  @!P1 IMAD.MOV.U32 R190, RZ, RZ, R247 ;  /* 0x000000ffffbe9224 */ /* 0x004fe400078e00f7 */
[----:B------:R-:W-:-:S05]  /*1a0f0*/  @!P1 IMAD.MOV.U32 R191, RZ, RZ, R248 ;  /* 0x000000ffffbf9224 */ /* 0x000fca00078e00f8 */
[----:B------:R3:W2:Y:S02]  /*1a100*/  @!P1 LDG.E.U8 R220, desc[UR18][R190.64] ;  /* 0x00000012bedc9981 */ /* 0x0006a4000c1e1100 */
[----:B---3--:R-:W-:Y:S02]  /*1a110*/  @!P1 IMAD.MOV.U32 R191, RZ, RZ, R232 ;  /* 0x000000ffffbf9224 */ /* 0x008fe400078e00e8 */
[----:B------:R-:W3:Y:S01]  /*1a120*/  LDL R232, [R1+0x51c] ;  /* 0x00051c0001e87983 */ /* 0x000ee20000100800 */
[----:B------:R-:W-:-:S03]  /*1a130*/  @!P1 IMAD.MOV.U32 R190, RZ, RZ, R230 ;  /* 0x000000ffffbe9224 */ /* 0x000fc600078e00e6 */
[----:B------:R0:W-:Y:S04]  /*1a140*/  STS.U8 [R0+UR6+0xbc00], R221 ;  /* 0x00bc00dd00007988 */ /* 0x0001e80008000006 */
[----:B------:R1:W-:Y:S04]  /*1a150*/  STS.U8 [R0+UR6+0xe800], R240 ;  /* 0x00e800f000007988 */ /* 0x0003e80008000006 */
[----:B------:R1:W-:Y:S01]  /*1a160*/  STS.U8 [R0+UR6+0xc000], R223 ;  /* 0x00c000df00007988 */ /* 0x0003e20008000006 */
[----:B0-----:R-:W-:-:S03]  /*1a170*/  PRMT R221, RZ, 0x7610, R221 ;  /* 0x00007610ffdd7816 */ /* 0x001fc600000000dd */
[----:B------:R0:W-:Y:S04]  /*1a180*/  STS.U8 [R0+UR6+0xf000], R239 ;  /* 0x00f000ef00007988 */ /* 0x0001e80008000006 */
[----:B-1----:R-:W2:Y:S01]  /*1a190*/  LDL R240, [R1+0x518] ;  /* 0x0005180001f07983 */ /* 0x002ea20000100800 */
[----:B------:R-:W-:-:S03]  /*1a1a0*/  PRMT R223, RZ, 0x7610, R223 ;  /* 0x00007610ffdf7816 */ /* 0x000fc600000000df */
[----:B------:R1:W2:Y:S04]  /*1a1b0*/  @!P1 LDG.E.U8 R221, desc[UR18][R190.64] ;  /* 0x00000012bedd9981 */ /* 0x0002a8000c1e1100 */
[----:B0-----:R-:W2:Y:S04]  /*1a1c0*/  LDL R239, [R1+0x4f8] ;  /* 0x0004f80001ef7983 */ /* 0x001ea80000100800 */
[----:B------:R0:W-:Y:S01]  /*1a1d0*/  STS.U8 [R0+UR6+0xc400], R224 ;  /* 0x00c400e000007988 */ /* 0x0001e20008000006 */
[----:B-1----:R-:W-:-:S03]  /*1a1e0*/  @!P1 IMAD.MOV.U32 R190, RZ, RZ, R238 ;  /* 0x000000ffffbe9224 */ /* 0x002fc600078e00ee */
[----:B------:R-:W2:Y:S04]  /*1a1f0*/  LDL R238, [R1+0x4fc] ;  /* 0x0004fc0001ee7983 */ /* 0x000ea80000100800 */
[----:B------:R-:W2:Y:S01]  /*1a200*/  LDL R230, [R1+0x8dc] ;  /* 0x0008dc0001e67983 */ /* 0x000ea20000100800 */
[----:B0-----:R-:W-:Y:S01]  /*1a210*/  PRMT R224, RZ, 0x7610, R224 ;  /* 0x00007610ffe07816 */ /* 0x001fe200000000e0 */
[----:B----4-:R-:W-:-:S05]  /*1a220*/  @!P1 IMAD.MOV.U32 R191, RZ, RZ, R246 ;  /* 0x000000ffffbf9224 */ /* 0x010fca00078e00f6 */
[----:B------:R0:W4:Y:S02]  /*1a230*/  @!P1 LDG.E.U8 R223, desc[UR18][R190.64] ;  /* 0x00000012bedf9981 */ /* 0x000124000c1e1100 */
[----:B0-----:R-:W-:Y:S02]  /*1a240*/  @!P1 IMAD.MOV.U32 R191, RZ, RZ, R236 ;  /* 0x000000ffffbf9224 */ /* 0x001fe400078e00ec */
[----:B------:R-:W4:Y:S01]  /*1a250*/  LDL R236, [R1+0x4d8] ;  /* 0x0004d80001ec7983 */ /* 0x000f220000100800 */
[----:B------:R-:W-:-:S03]  /*1a260*/  @!P1 IMAD.MOV.U32 R190, RZ, RZ, R234 ;  /* 0x000000ffffbe9224 */ /* 0x000fc600078e00ea */
[----:B------:R-:W4:Y:S04]  /*1a270*/  LDL R234, [R1+0x4dc] ;  /* 0x0004dc0001ea7983 */ /* 0x000f280000100800 */
[----:B------:R3:W4:Y:S02]  /*1a280*/  @!P1 LDG.E.U8 R224, desc[UR18][R190.64] ;  /* 0x00000012bee09981 */ /* 0x000724000c1e1100 */
[----:B---3--:R-:W-:Y:S02]  /*1a290*/  @!P1 IMAD.MOV.U32 R190, RZ, RZ, R232 ;  /* 0x000000ffffbe9224 */ /* 0x008fe400078e00e8 */
[----:B------:R-:W3:Y:S04]  /*1a2a0*/  LDL R232, [R1+0x3a0] ;  /* 0x0003a00001e87983 */ /* 0x000ee80000100800 */
[----:B------:R0:W-:Y:S04]  /*1a2b0*/  STS.U8 [R0+UR6+0xc800], R226 ;  /* 0x00c800e200007988 */ /* 0x0001e80008000006 */
[----:B------:R1:W-:Y:S01]  /*1a2c0*/  STS.U8 [R0+UR6+0xcc00], R227 ;  /* 0x00cc00e300007988 */ /* 0x0003e20008000006 */
[----:B0-----:R-:W-:Y:S01]  /*1a2d0*/  PRMT R226, RZ, 0x7610, R226 ;  /* 0x00007610ffe27816 */ /* 0x001fe200000000e2 */
[----:B--2---:R-:W-:-:S02]  /*1a2e0*/  @!P1 IMAD.MOV.U32 R191, RZ, RZ, R240 ;  /* 0x000000ffffbf9224 */ /* 0x004fc400078e00f0 */
[----:B------:R-:W2:Y:S01]  /*1a2f0*/  LDL R240, [R1+0x39c] ;  /* 0x00039c0001f07983 */ /* 0x000ea20000100800 */
[----:B-1----:R-:W-:-:S03]  /*1a300*/  PRMT R227, RZ, 0x7610, R227 ;  /* 0x00007610ffe37816 */ /* 0x002fc600000000e3 */
[----:B------:R0:W2:Y:S04]  /*1a310*/  @!P1 LDG.E.U8 R226, desc[UR18][R190.64] ;  /* 0x00000012bee29981 */ /* 0x0000a8000c1e1100 */
[----:B------:R-:W-:Y:S01]  /*1a320*/  STL [R1+0x990], R0 ;  /* 0x0009900001007387 */ /* 0x000fe20000100800 */
[----:B0-----:R-:W-:Y:S02]  /*1a330*/  @!P1 IMAD.MOV.U32 R190, RZ, RZ, R238 ;  /* 0x000000ffffbe9224 */ /* 0x001fe400078e00ee */
[----:B------:R-:W-:Y:S01]  /*1a340*/  @!P1 IMAD.MOV.U32 R191, RZ, RZ, R239 ;  /* 0x000000ffffbf9224 */ /* 0x000fe200078e00ef */
[----:B------:R-:W2:Y:S04]  /*1a350*/  LDL R238, [R1+0x380] ;  /* 0x0003800001ee7983 */ /* 0x000ea80000100800 */
[----:B------:R-:W2:Y:S04]  /*1a360*/  LDL R239, [R1+0x37c] ;  /* 0x00037c0001ef7983 */ /* 0x000ea80000100800 */
[----:B------:R4:W2:Y:S04]  /*1a370*/  @!P1 LDG.E.U8 R227, desc[UR18][R190.64] ;  /* 0x00000012bee39981 */ /* 0x0008a8000c1e1100 */
[----:B------:R0:W-:Y:S04]  /*1a380*/  STS.U8 [R0+UR6+0xf400], R237 ;  /* 0x00f400ed00007988 */ /* 0x0001e80008000006 */
[----:B------:R1:W-:Y:S04]  /*1a390*/  STS.U8 [R0+UR6+0xd000], R229 ;  /* 0x00d000e500007988 */ /* 0x0003e80008000006 */
[----:B0-----:R-:W2:Y:S01]  /*1a3a0*/  LDL R237, [R1+0x35c] ;  /* 0x00035c0001ed7983 */ /* 0x001ea20000100800 */
[----:B-1----:R-:W-:-:S03]  /*1a3b0*/  PRMT R229, RZ, 0x7610, R229 ;  /* 0x00007610ffe57816 */ /* 0x002fc600000000e5 */
[----:B------:R0:W-:Y:S04]  /*1a3c0*/  STS.U8 [R0+UR6+0xf800], R235 ;  /* 0x00f800eb00007988 */ /* 0x0001e80008000006 */
[----:B------:R1:W-:Y:S04]  /*1a3d0*/  STS.U8 [R0+UR6+0xfc00], R233 ;  /* 0x00fc00e900007988 */ /* 0x0003e80008000006 */
[----:B0-----:R-:W2:Y:S04]  /*1a3e0*/  LDL R235, [R1+0x33c] ;  /* 0x00033c0001eb7983 */ /* 0x001ea80000100800 */
[----:B-1----:R-:W2:Y:S04]  /*1a3f0*/  LDL R233, [R1+0x31c] ;  /* 0x00031c0001e97983 */ /* 0x002ea80000100800 */
[----:B------:R0:W-:Y:S04]  /*1a400*/  STS.U8 [R0+UR6+0xec00], R241 ;  /* 0x00ec00f100007988 */ /* 0x0001e80008000006 */
[----:B------:R1:W-:Y:S04]  /*1a410*/  STS.U8 [R230+UR6+0x100], R231 ;  /* 0x000100e7e6007988 */ /* 0x0003e80008000006 */
[----:B0-----:R-:W2:Y:S04]  /*1a420*/  LDL R0, [R1+0x300] ;  /* 0x0003000001007983 */ /* 0x001ea80000100800 */
[----:B-1----:R-:W2:Y:S01]  /*1a430*/  LDL R231, [R1+0x2fc] ;  /* 0x0002fc0001e77983 */ /* 0x002ea20000100800 */
[----:B----4-:R-:W-:-:S03]  /*1a440*/  @!P1 IMAD.MOV.U32 R191, RZ, RZ, R236 ;  /* 0x000000ffffbf9224 */ /* 0x010fc600078e00ec */
[----:B------:R-:W4:Y:S01]  /*1a450*/  LDL R236, [R1+0x360] ;  /* 0x0003600001ec7983 */ /* 0x000f220000100800 */
[----:B------:R-:W-:-:S03]  /*1a460*/  @!P1 IMAD.MOV.U32 R190, RZ, RZ, R234 ;  /* 0x000000ffffbe9224 */ /* 0x000fc600078e00ea */
[----:B------:R-:W4:Y:S04]  /*1a470*/  LDL R234, [R1+0x340] ;  /* 0x0003400001ea7983 */ /* 0x000f280000100800 */
[----:B------:R3:W4:Y:S02]  /*1a480*/  @!P1 LDG.E.U8 R229, desc[UR18][R190.64] ;  /* 0x00000012bee59981 */ /* 0x000724000c1e1100 */
[----:B---3--:R-:W-:Y:S02]  /*1a490*/  @!P1 IMAD.MOV.U32 R190, RZ, RZ, R232 ;  /* 0x000000ffffbe9224 */ /* 0x008fe400078e00e8 */
[----:B------:R-:W3:Y:S04]  /*1a4a0*/  LDL R232, [R1+0x320] ;  /* 0x0003200001e87983 */ /* 0x000ee80000100800 */
[----:B------:R0:W-:Y:S04]  /*1a4b0*/  STS.U8 [R230+UR6+0x500], R228 ;  /* 0x000500e4e6007988 */ /* 0x0001e80008000006 */
[----:B------:R1:W-:Y:S04]  /*1a4c0*/  STS.U8 [R230+UR6+0x900], R225 ;  /* 0x000900e1e6007988 */ /* 0x0003e80008000006 */
[----:B------:R-:W-:Y:S04]  /*1a4d0*/  STS.U8 [R230+UR6+0xd00], R222 ;  /* 0x000d00dee6007988 */ /* 0x000fe80008000006 */
        /* <DEDUP_REMOVED lines=48> */
[----:B------:R1:W-:Y:S04]  /*1a7e0*/  STS.U8 [R230+UR6+0xd100], R15 ;  /* 0x00d1000fe6007988 */ /* 0x0003e80008000006 */
[----:B------:R-:W-:Y:S04]  /*1a7f0*/  STS.U8 [R230+UR6+0xd500], R14 ;  /* 0x00d5000ee6007988 */ /* 0x000fe80008000006 */
[----:B------:R-:W-:Y:S04]  /*1a800*/  STS.U8 [R230+UR6+0xd900], R13 ;  /* 0x00d9000de6007988 */ /* 0x000fe80008000006 */
[----:B------:R1:W-:Y:S01]  /*1a810*/  STS.U8 [R230+UR6+0xdd00], R12 ;  /* 0x00dd000ce6007988 */ /* 0x0003e20008000006 */
[----:B0-----:R-:W-:Y:S01]  /*1a820*/  PRMT R228, RZ, 0x7610, R228 ;  /* 0x00007610ffe47816 */ /* 0x001fe200000000e4 */
[----:B--2---:R-:W-:Y:S01]  /*1a830*/  @!P1 IMAD.MOV.U32 R191, RZ, RZ, R240 ;  /* 0x000000ffffbf9224 */ /* 0x004fe200078e00f0 */
[----:B-1----:R-:W-:Y:S01]  /*1a840*/  PRMT R225, RZ, 0x7610, R225 ;  /* 0x00007610ffe17816 */ /* 0x002fe200000000e1 */
[----:B------:R-:W2:Y:S04]  /*1a850*/  LDL R15, [R1+0x8b0] ;  /* 0x0008b000010f7983 */ /* 0x000ea80000100800 */
[----:B------:R0:W2:Y:S04]  /*1a860*/  @!P1 LDG.E.U8 R228, desc[UR18][R190.64] ;  /* 0x00000012bee49981 */ /* 0x0000a8000c1e1100 */
[----:B------:R-:W2:Y:S01]  /*1a870*/  LDL R12, [R1+0x8d8] ;  /* 0x0008d800010c7983 */ /* 0x000ea20000100800 */
[----:B------:R-:W-:-:S02]  /*1a880*/  PRMT R222, RZ, 0x7610, R222 ;  /* 0x00007610ffde7816 */ /* 0x000fc400000000de */
[----:B------:R-:W-:Y:S01]  /*1a890*/  PRMT R219, RZ, 0x7610, R219 ;  /* 0x00007610ffdb7816 */ /* 0x000fe200000000db */
[----:B------:R-:W2:Y:S01]  /*1a8a0*/  LDL R14, [R1+0x8b4] ;  /* 0x0008b400010e7983 */ /* 0x000ea20000100800 */
[----:B0-----:R-:W-:Y:S02]  /*1a8b0*/  @!P1 IMAD.MOV.U32 R190, RZ, RZ, R238 ;  /* 0x000000ffffbe9224 */ /* 0x001fe400078e00ee */
[----:B------:R-:W-:Y:S01]  /*1a8c0*/  @!P1 IMAD.MOV.U32 R191, RZ, RZ, R239 ;  /* 0x000000ffffbf9224 */ /* 0x000fe200078e00ef */
[----:B------:R-:W-:Y:S01]  /*1a8d0*/  PRMT R216, RZ, 0x7610, R216 ;  /* 0x00007610ffd87816 */ /* 0x000fe200000000d8 */
[----:B------:R-:W2:Y:S04]  /*1a8e0*/  LDL R17, [R1+0x870] ;  /* 0x0008700001117983 */ /* 0x000ea80000100800 */
[----:B------:R0:W2:Y:S04]  /*1a8f0*/  @!P1 LDG.E.U8 R225, desc[UR18][R190.64] ;  /* 0x00000012bee19981 */ /* 0x0000a8000c1e1100 */
[----:B------:R-:W-:Y:S01]  /*1a900*/  STS.U8 [R230+UR6+0xe100], R11 ;  /* 0x00e1000be6007988 */ /* 0x000fe20008000006 */
[----:B------:R-:W-:-:S03]  /*1a910*/  PRMT R213, RZ, 0x7610, R213 ;  /* 0x00007610ffd57816 */ /* 0x000fc600000000d5 */
[----:B------:R-:W2:Y:S01]  /*1a920*/  LDL R16, [R1+0x874] ;  /* 0x0008740001107983 */ /* 0x000ea20000100800 */
[----:B0-----:R-:W-:-:S03]  /*1a930*/  @!P1 IMAD.MOV.U32 R191, RZ, RZ, R237 ;  /* 0x000000ffffbf9224 */ /* 0x001fc600078e00ed */
[----:B------:R-:W-:Y:S04]  /*1a940*/  STS.U8 [R230+UR6+0xe500], R10 ;  /* 0x00e5000ae6007988 */ /* 0x000fe80008000006 */
[----:B------:R-:W-:Y:S04]  /*1a950*/  STS.U8 [R230+UR6+0xe900], R9 ;  /* 0x00e90009e6007988 */ /* 0x000fe80008000006 */
[----:B------:R-:W-:Y:S04]  /*1a960*/  STS.U8 [R230+UR6+0xed00], R8 ;  /* 0x00ed0008e6007988 */ /* 0x000fe80008000006 */
[----:B------:R0:W-:Y:S04]  /*1a970*/  STS.U8 [R230+UR6+0xf100], R7 ;  /* 0x00f10007e6007988 */ /* 0x0001e80008000006 */
[----:B------:R-:W2:Y:S01]  /*1a980*/  LDL R19, [R1+0x830] ;  /* 0x0008300001137983 */ /* 0x000ea20000100800 */
[----:B----4-:R-:W-:-:S03]  /*1a990*/  @!P1 IMAD.MOV.U32 R190, RZ, RZ, R236 ;  /* 0x000000ffffbe9224 */ /* 0x010fc600078e00ec */
[----:B------:R1:W-:Y:S04]  /*1a9a0*/  STS.U8 [R230+UR6+0xf500], R6 ;  /* 0x00f50006e6007988 */ /* 0x0003e80008000006 */
[----:B------:R4:W2:Y:S04]  /*1a9b0*/  @!P1 LDG.E.U8 R222, desc[UR18][R190.64] ;  /* 0x00000012bede9981 */ /* 0x0008a8000c1e1100 */
[----:B0-----:R-:W2:Y:S04]  /*1a9c0*/  LDL R7, [R1+0x4c8] ;  /* 0x0004c80001077983 */ /* 0x001ea80000100800 */
[----:B-1----:R-:W2:Y:S01]  /*1a9d0*/  LDL R6, [R1+0x8c4] ;  /* 0x0008c40001067983 */ /* 0x002ea20000100800 */
[----:B----4-:R-:W-:-:S02]  /*1a9e0*/  @!P1 IMAD.MOV.U32 R190, RZ, RZ, R234 ;  /* 0x000000ffffbe9224 */ /* 0x010fc400078e00ea */
[----:B------:R-:W-:Y:S01]  /*1a9f0*/  @!P1 IMAD.MOV.U32 R191, RZ, RZ, R235 ;  /* 0x000000ffffbf9224 */ /* 0x000fe200078e00eb */
[----:B------:R-:W4:Y:S04]  /*1aa00*/  LDL R9, [R1+0x890] ;  /* 0x0008900001097983 */ /* 0x000f280000100800 */
[----:B------:R3:W4:Y:S04]  /*1aa10*/  @!P1 LDG.E.U8 R219, desc[UR18][R190.64] ;  /* 0x00000012bedb9981 */ /* 0x000728000c1e1100 */
[----:B------:R-:W4:Y:S04]  /*1aa20*/  LDL R8, [R1+0x894] ;  /* 0x0008940001087983 */ /* 0x000f280000100800 */
[----:B------:R-:W4:Y:S01]  /*1aa30*/  LDL R11, [R1+0x850] ;  /* 0x00085000010b7983 */ /* 0x000f220000100800 */
[----:B---3--:R-:W-:-:S02]  /*1aa40*/  @!P1 IMAD.MOV.U32 R190, RZ, RZ, R232 ;  /* 0x000000ffffbe9224 */ /* 0x008fc400078e00e8 */
[----:B------:R-:W-:Y:S01]  /*1aa50*/  @!P1 IMAD.MOV.U32 R191, RZ, RZ, R233 ;  /* 0x000000ffffbf9224 */ /* 0x000fe200078e00e9 */
[----:B------:R-:W3:Y:S04]  /*1aa60*/  LDL R10, [R1+0x854] ;  /* 0x00085400010a7983 */ /* 0x000ee80000100800 */
[----:B------:R0:W3:Y:S04]  /*1aa70*/  @!P1 LDG.E.U8 R216, desc[UR18][R190.64] ;  /* 0x00000012bed89981 */ /* 0x0000e8000c1e1100 */
[----:B------:R-:W3:Y:S01]  /*1aa80*/  LDL R18, [R1+0x834] ;  /* 0x0008340001127983 */ /* 0x000ee20000100800 */
[----:B0-----:R-:W-:-:S02]  /*1aa90*/  @!P1 IMAD.MOV.U32 R190, RZ, RZ, R0 ;  /* 0x000000ffffbe9224 */ /* 0x001fc400078e0000 */
[----:B------:R-:W-:Y:S01]  /*1aaa0*/  @!P1 IMAD.MOV.U32 R191, RZ, RZ, R231 ;  /* 0x000000ffffbf9224 */ /* 0x000fe200078e00e7 */
[----:B------:R-:W-:Y:S04]  /*1aab0*/  STS.U8 [R230+UR6+0xf900], R5 ;  /* 0x00f90005e6007988 */ /* 0x000fe80008000006 */
[----:B------:R-:W3:Y:S04]  /*1aac0*/  @!P1 LDG.E.U8 R213, desc[UR18][R190.64] ;  /* 0x00000012bed59981 */ /* 0x000ee8000c1e1100 */
[----:B------:R0:W-:Y:S04]  /*1aad0*/  STS.U8 [R230+UR6+0xfd00], R4 ;  /* 0x00fd0004e6007988 */ /* 0x0001e80008000006 */
[----:B------:R-:W3:Y:S04]  /*1aae0*/  LDL.LU R0, [R1+0xbc] ;  /* 0x0000bc0001007983 */ /* 0x000ee80000300800 */
[----:B------:R-:W3:Y:S01]  /*1aaf0*/  LDL.LU R247, [R1+0xb4] ;  /* 0x0000b40001f77983 */ /* 0x000ee20000300800 */
[----:B------:R-:W-:-:S03]  /*1ab00*/  IMAD.MOV.U32 R236, RZ, RZ, R2 ;  /* 0x000000ffffec7224 */ /* 0x000fc600078e0002 */
[----:B------:R-:W3:Y:S01]  /*1ab10*/  LDL.LU R246, [R1+0x80] ;  /* 0x0000800001f67983 */ /* 0x000ee20000300800 */
[----:B------:R-:W-:-:S03]  /*1ab20*/  IMAD.MOV.U32 R234, RZ, RZ, R3 ;  /* 0x000000ffffea7224 */ /* 0x000fc600078e0003 */
[----:B------:R-:W3:Y:S01]  /*1ab30*/  LDL.LU R240, [R1+0x78] ;  /* 0x0000780001f07983 */ /* 0x000ee20000300800 */
[----:B------:R-:W-:-:S03]  /*1ab40*/  IMAD.MOV.U32 R232, RZ, RZ, R249 ;  /* 0x000000ffffe87224 */ /* 0x000fc600078e00f9 */
[----:B------:R-:W3:Y:S04]  /*1ab50*/  LDL.LU R238, [R1+0x9c] ;  /* 0x00009c0001ee7983 */ /* 0x000ee80000300800 */
[----:B------:R-:W3:Y:S04]  /*1ab60*/  LDL.LU R248, [R1+0x94] ;  /* 0x0000940001f87983 */ /* 0x000ee80000300800 */
[----:B------:R-:W3:Y:S04]  /*1ab70*/  LDL.LU R2, [R1+0x60] ;  /* 0x0000600001027983 */ /* 0x000ee80000300800 */
[----:B------:R-:W3:Y:S04]  /*1ab80*/  LDL.LU R3, [R1+0x58] ;  /* 0x0000580001037983 */ /* 0x000ee80000300800 */
[----:B------:R-:W3:Y:S04]  /*1ab90*/  LDL.LU R249, [R1+0x7c] ;  /* 0x00007c0001f97983 */ /* 0x000ee80000300800 */
[----:B0-----:R-:W3:Y:S04]  /*1aba0*/  LDL.LU R230, [R1+0x74] ;  /* 0x0000740001e67983 */ /* 0x001ee80000300800 */
[----:B------:R-:W3:Y:S04]  /*1abb0*/  LDL.LU R241, [R1+0x18] ;  /* 0x0000180001f17983 */ /* 0x000ee80000300800 */
[----:B------:R-:W3:Y:S04]  /*1abc0*/  LDL.LU R239, [R1+0x3c] ;  /* 0x00003c0001ef7983 */ /* 0x000ee80000300800 */
[----:B------:R-:W3:Y:S04]  /*1abd0*/  LDL.LU R237, [R1+0x34] ;  /* 0x0000340001ed7983 */ /* 0x000ee80000300800 */
[----:B------:R-:W3:Y:S04]  /*1abe0*/  LDL.LU R235, [R1] ;  /* 0x0000000001eb7983 */ /* 0x000ee80000300800 */
[----:B------:R-:W3:Y:S04]  /*1abf0*/  LDL.LU R233, [R1+0x1c] ;  /* 0x00001c0001e97983 */ /* 0x000ee80000300800 */
[----:B------:R-:W3:Y:S01]  /*1ac00*/  LDL.LU R231, [R1+0x14] ;  /* 0x0000140001e77983 */ /* 0x000ee20000300800 */
[----:B------:R-:W-:-:S03]  /*1ac10*/  PRMT R5, RZ, 0x7610, R5 ;  /* 0x00007610ff057816 */ /* 0x000fc60000000005 */
[----:B--2---:R-:W-:Y:S04]  /*1ac20*/  STS.U8 [R12+UR6+0x200], R195 ;  /* 0x000200c30c007988 */ /* 0x004fe80008000006 */
[----:B------:R-:W-:Y:S04]  /*1ac30*/  STS.U8 [R12+UR6+0x600], R193 ;  /* 0x000600c10c007988 */ /* 0x000fe80008000006 */
        /* <DEDUP_REMOVED lines=22> */
[----:B------:R-:W-:Y:S01]  /*1ada0*/  STS.U8 [R12+UR6+0x6200], R217 ;  /* 0x006200d90c007988 */ /* 0x000fe20008000006 */
[----:B0-----:R-:W-:-:S03]  /*1adb0*/  PRMT R189, RZ, 0x7610, R189 ;  /* 0x00007610ffbd7816 */ /* 0x001fc600000000bd */
[----:B------:R-:W-:Y:S04]  /*1adc0*/  STS.U8 [R12+UR6+0x6600], R218 ;  /* 0x006600da0c007988 */ /* 0x000fe80008000006 */
[----:B------:R-:W-:Y:S04]  /*1add0*/  STS.U8 [R12+UR6+0x6a00], R220 ;  /* 0x006a00dc0c007988 */ /* 0x000fe80008000006 */
[----:B------:R-:W-:Y:S04]  /*1ade0*/  STS.U8 [R12+UR6+0x6e00], R221 ;  /* 0x006e00dd0c007988 */ /* 0x000fe80008000006 */
[----:B------:R0:W-:Y:S04]  /*1adf0*/  STS.U8 [R12+UR6+0x7200], R223 ;  /* 0x007200df0c007988 */ /* 0x0001e80008000006 */
[----:B------:R1:W-:Y:S04]  /*1ae00*/  STS.U8 [R12+UR6+0x7600], R224 ;  /* 0x007600e00c007988 */ /* 0x0003e80008000006 */
[----:B------:R2:W-:Y:S04]  /*1ae10*/  STS.U8 [R12+UR6+0x7a00], R226 ;  /* 0x007a00e20c007988 */ /* 0x0005e80008000006 */
[----:B0-----:R-:W3:Y:S04]  /*1ae20*/  LDL.LU R223, [R1+0x20] ;  /* 0x0000200001df7983 */ /* 0x001ee80000300800 */
[----:B-1----:R-:W3:Y:S04]  /*1ae30*/  LDL.LU R224, [R1+0xfc] ;  /* 0x0000fc0001e07983 */ /* 0x002ee80000300800 */
[----:B--2---:R-:W2:Y:S04]  /*1ae40*/  LDL.LU R226, [R1+0x54] ;  /* 0x0000540001e27983 */ /* 0x004ea80000300800 */
[----:B------:R0:W-:Y:S04]  /*1ae50*/  STS.U8 [R12+UR6+0x7e00], R227 ;  /* 0x007e00e30c007988 */ /* 0x0001e80008000006 */
[----:B------:R1:W-:Y:S04]  /*1ae60*/  STS.U8 [R12+UR6+0x8200], R229 ;  /* 0x008200e50c007988 */ /* 0x0003e80008000006 */
[----:B------:R4:W-:Y:S04]  /*1ae70*/  STS.U8 [R12+UR6+0x8600], R228 ;  /* 0x008600e40c007988 */ /* 0x0009e80008000006 */
[----:B0-----:R-:W2:Y:S04]  /*1ae80*/  LDL.LU R227, [R1+0x120] ;  /* 0x0001200001e37983 */ /* 0x001ea80000300800 */
[----:B-1----:R-:W2:Y:S04]  /*1ae90*/  LDL.LU R229, [R1+0x5c] ;  /* 0x00005c0001e57983 */ /* 0x002ea80000300800 */
[----:B----4-:R-:W4:Y:S04]  /*1aea0*/  LDL.LU R228, [R1+0x38] ;  /* 0x0000380001e47983 */ /* 0x010f280000300800 */
[----:B------:R0:W-:Y:S04]  /*1aeb0*/  STS.U8 [R12+UR6+0x8a00], R225 ;  /* 0x008a00e10c007988 */ /* 0x0001e80008000006 */
[----:B------:R1:W4:Y:S04]  /*1aec0*/  @!P1 LDG.E.U8 R189, desc[UR18][R6.64] ;  /* 0x0000001206bd9981 */ /* 0x000328000c1e1100 */
[----:B------:R3:W4:Y:S04]  /*1aed0*/  @!P1 LDG.E.U8 R5, desc[UR18][R8.64] ;  /* 0x0000001208059981 */ /* 0x000728000c1e1100 */
[----:B0-----:R-:W4:Y:S01]  /*1aee0*/  LDL.LU R225, [R1+0x40] ;  /* 0x0000400001e17983 */ /* 0x001f220000300800 */
[----:B-1----:R-:W-:-:S02]  /*1aef0*/  @!P1 IMAD.MOV.U32 R6, RZ, RZ, R14 ;  /* 0x000000ffff069224 */ /* 0x002fc400078e000e */
[----:B------:R-:W-:Y:S01]  /*1af00*/  @!P1 IMAD.MOV.U32 R7, RZ, RZ, R15 ;  /* 0x000000ffff079224 */ /* 0x000fe200078e000f */
[----:B------:R-:W2:Y:S04]  /*1af10*/  LDL R14, [R1+0x7d4] ;  /* 0x0007d400010e7983 */ /* 0x000ea80000100800 */
[----:B------:R-:W2:Y:S04]  /*1af20*/  LDL R15, [R1+0x7d0] ;  /* 0x0007d000010f7983 */ /* 0x000ea80000100800 */
[----:B------:R-:W4:Y:S04]  /*1af30*/  LDL R23, [R1+0x7b0] ;  /* 0x0007b00001177983 */ /* 0x000f280000100800 */
[----:B------:R-:W4:Y:S04]  /*1af40*/  LDL R22, [R1+0x7b4] ;  /* 0x0007b40001167983 */ /* 0x000f280000100800 */
[----:B------:R-:W-:Y:S04]  /*1af50*/  STS.U8 [R12+UR6+0x8e00], R222 ;  /* 0x008e00de0c007988 */ /* 0x000fe80008000006 */
[----:B------:R-:W-:Y:S04]  /*1af60*/  STS.U8 [R12+UR6+0x9200], R219 ;  /* 0x009200db0c007988 */ /* 0x000fe80008000006 */
[----:B---3--:R-:W-:Y:S04]  /*1af70*/  STS.U8 [R12+UR6+0x9600], R216 ;  /* 0x009600d80c007988 */ /* 0x008fe80008000006 */
[----:B------:R0:W-:Y:S04]  /*1af80*/  STS.U8 [R12+UR6+0x9a00], R213 ;  /* 0x009a00d50c007988 */ /* 0x0001e80008000006 */
[----:B------:R-:W3:Y:S04]  /*1af90*/  LDL R13, [R1+0x810] ;  /* 0x00081000010d7983 */ /* 0x000ee80000100800 */
[----:B------:R-:W3:Y:S04]  /*1afa0*/  LDL R21, [R1+0x7f0] ;  /* 0x0007f00001157983 */ /* 0x000ee80000100800 */
[----:B0-----:R-:W3:Y:S04]  /*1afb0*/  LDL R12, [R1+0x814] ;  /* 0x00081400010c7983 */ /* 0x001ee80000100800 */
[----:B------:R-:W3:Y:S01]  /*1afc0*/  LDL R20, [R1+0x7f4] ;  /* 0x0007f40001147983 */ /* 0x000ee20000100800 */
[----:B------:R-:W-:-:S02]  /*1afd0*/  @!P1 IMAD.MOV.U32 R8, RZ, RZ, R16 ;  /* 0x000000ffff089224 */ /* 0x000fc400078e0010 */
[----:B------:R-:W-:Y:S01]  /*1afe0*/  @!P1 IMAD.MOV.U32 R9, RZ, RZ, R17 ;  /* 0x000000ffff099224 */ /* 0x000fe200078e0011 */
[----:B------:R-:W3:Y:S04]  /*1aff0*/  LDL R16, [R1+0x794] ;  /* 0x0007940001107983 */ /* 0x000ee80000100800 */
[----:B------:R-:W3:Y:S04]  /*1b000*/  LDL R17, [R1+0x790] ;  /* 0x0007900001117983 */ /* 0x000ee80000100800 */
[----:B------:R-:W3:Y:S04]  /*1b010*/  LDL R153, [R1+0x770] ;  /* 0x0007700001997983 */ /* 0x000ee80000100800 */
[----:B------:R-:W3:Y:S01]  /*1b020*/  LDL R152, [R1+0x774] ;  /* 0x0007740001987983 */ /* 0x000ee20000100800 */
[----:B------:R-:W-:-:S03]  /*1b030*/  PRMT R4, RZ, 0x7610, R4 ;  /* 0x00007610ff047816 */ /* 0x000fc60000000004 */
[----:B------:R-:W3:Y:S04]  /*1b040*/  LDL R155, [R1+0x730] ;  /* 0x00073000019b7983 */ /* 0x000ee80000100800 */
[----:B------:R0:W3:Y:S04]  /*1b050*/  @!P1 LDG.E.U8 R4, desc[UR18][R6.64] ;  /* 0x0000001206049981 */ /* 0x0000e8000c1e1100 */
[----:B------:R-:W3:Y:S04]  /*1b060*/  LDL R154, [R1+0x734] ;  /* 0x00073400019a7983 */ /* 0x000ee80000100800 */
[----:B------:R-:W3:Y:S01]  /*1b070*/  LDL R157, [R1+0x6b0] ;  /* 0x0006b000019d7983 */ /* 0x000ee20000100800 */
[----:B0-----:R-:W-:-:S02]  /*1b080*/  PRMT R6, RZ, 0x7610, R6 ;  /* 0x00007610ff067816 */ /* 0x001fc40000000006 */
[----:B------:R-:W-:Y:S01]  /*1b090*/  PRMT R7, RZ, 0x7610, R7 ;  /* 0x00007610ff077816 */ /* 0x000fe20000000007 */
[----:B------:R-:W3:Y:S04]  /*1b0a0*/  LDL R156, [R1+0x6b4] ;  /* 0x0006b400019c7983 */ /* 0x000ee80000100800 */
[----:B------:R0:W3:Y:S04]  /*1b0b0*/  @!P1 LDG.E.U8 R6, desc[UR18][R8.64] ;  /* 0x0000001208069981 */ /* 0x0000e8000c1e1100 */
[----:B------:R1:W3:Y:S04]  /*1b0c0*/  @!P1 LDG.E.U8 R7, desc[UR18][R10.64] ;  /* 0x000000120a079981 */ /* 0x0002e8000c1e1100 */
[----:B------:R-:W3:Y:S01]  /*1b0d0*/  LDL R161, [R1+0x6f0] ;  /* 0x0006f00001a17983 */ /* 0x000ee20000100800 */
[----:B0-----:R-:W-:-:S03]  /*1b0e0*/  PRMT R8, RZ, 0x7610, R8 ;  /* 0x00007610ff087816 */ /* 0x001fc60000000008 */
[----:B------:R-:W3:Y:S01]  /*1b0f0*/  LDL R160, [R1+0x6f4] ;  /* 0x0006f40001a07983 */ /* 0x000ee20000100800 */
[----:B-1----:R-:W-:Y:S02]  /*1b100*/  @!P1 IMAD.MOV.U32 R10, RZ, RZ, R18 ;  /* 0x000000ffff0a9224 */ /* 0x002fe400078e0012 */
[----:B------:R-:W-:Y:S01]  /*1b110*/  @!P1 IMAD.MOV.U32 R11, RZ, RZ, R19 ;  /* 0x000000ffff0b9224 */ /* 0x000fe200078e0013 */
[----:B------:R-:W3:Y:S04]  /*1b120*/  LDL R18, [R1+0x754] ;  /* 0x0007540001127983 */ /* 0x000ee80000100800 */
[----:B------:R-:W3:Y:S04]  /*1b130*/  LDL R19, [R1+0x750] ;  /* 0x0007500001137983 */ /* 0x000ee80000100800 */
[----:B------:R0:W3:Y:S04]  /*1b140*/  @!P1 LDG.E.U8 R8, desc[UR18][R10.64] ;  /* 0x000000120a089981 */ /* 0x0000e8000c1e1100 */
[----:B------:R-:W3:Y:S04]  /*1b150*/  LDL R159, [R1+0x670] ;  /* 0x00067000019f7983 */ /* 0x000ee80000100800 */
[----:B------:R-:W3:Y:S01]  /*1b160*/  LDL R158, [R1+0x674] ;  /* 0x00067400019e7983 */ /* 0x000ee20000100800 */
[----:B0-----:R-:W-:-:S02]  /*1b170*/  PRMT R11, RZ, 0x7610, R11 ;  /* 0x00007610ff0b7816 */ /* 0x001fc4000000000b */
[----:B------:R-:W-:Y:S01]  /*1b180*/  PRMT R9, RZ, 0x7610, R9 ;  /* 0x00007610ff097816 */ /* 0x000fe20000000009 */
[----:B------:R-:W3:Y:S01]  /*1b190*/  LDL R163, [R1+0x5f0] ;  /* 0x0005f00001a37983 */ /* 0x000ee20000100800 */
[----:B------:R-:W-:-:S03]  /*1b1a0*/  PRMT R10, RZ, 0x7610, R10 ;  /* 0x00007610ff0a7816 */ /* 0x000fc6000000000a */
[----:B------:R-:W3:Y:S04]  /*1b1b0*/  LDL R162, [R1+0x5f4] ;  /* 0x0005f40001a27983 */ /* 0x000ee80000100800 */
        /* <DEDUP_REMOVED lines=26> */
[----:B--2---:R4:W2:Y:S02]  /*1b360*/  @!P1 LDG.E.U8 R11, desc[UR18][R14.64] ;  /* 0x000000120e0b9981 */ /* 0x0048a4000c1e1100 */
[----:B----4-:R-:W-:-:S02]  /*1b370*/  @!P1 IMAD.MOV.U32 R14, RZ, RZ, R22 ;  /* 0x000000ffff0e9224 */ /* 0x010fc400078e0016 */
[----:B------:R-:W-:Y:S01]  /*1b380*/  @!P1 IMAD.MOV.U32 R15, RZ, RZ, R23 ;  /* 0x000000ffff0f9224 */ /* 0x000fe200078e0017 */
[----:B------:R-:W4:Y:S04]  /*1b390*/  LDL R22, [R1+0x6d4] ;  /* 0x0006d40001167983 */ /* 0x000f280000100800 */
[----:B------:R-:W4:Y:S04]  /*1b3a0*/  LDL R23, [R1+0x6d0] ;  /* 0x0006d00001177983 */ /* 0x000f280000100800 */
[----:B---3--:R0:W3:Y:S02]  /*1b3b0*/  @!P1 LDG.E.U8 R9, desc[UR18][R12.64] ;  /* 0x000000120c099981 */ /* 0x0080e4000c1e1100 */
[----:B0-----:R-:W-:-:S02]  /*1b3c0*/  @!P1 IMAD.MOV.U32 R12, RZ, RZ, R20 ;  /* 0x000000ffff0c9224 */ /* 0x001fc400078e0014 */
[----:B------:R-:W-:Y:S01]  /*1b3d0*/  @!P1 IMAD.MOV.U32 R13, RZ, RZ, R21 ;  /* 0x000000ffff0d9224 */ /* 0x000fe200078e0015 */
[----:B------:R-:W2:Y:S04]  /*1b3e0*/  LDL R20, [R1+0x714] ;  /* 0x0007140001147983 */ /* 0x000ea80000100800 */
[----:B------:R-:W2:Y:S04]  /*1b3f0*/  LDL R21, [R1+0x710] ;  /* 0x0007100001157983 */ /* 0x000ea80000100800 */
[----:B------:R0:W3:Y:S02]  /*1b400*/  @!P1 LDG.E.U8 R10, desc[UR18][R12.64] ;  /* 0x000000120c0a9981 */ /* 0x0000e4000c1e1100 */
[----:B0-----:R-:W-:-:S06]  /*1b410*/  PRMT R13, RZ, 0x7610, R13 ;  /* 0x00007610ff0d7816 */ /* 0x001fcc000000000d */
[----:B------:R0:W3:Y:S02]  /*1b420*/  @!P1 LDG.E.U8 R13, desc[UR18][R16.64] ;  /* 0x00000012100d9981 */ /* 0x0000e4000c1e1100 */
[----:B0-----:R-:W-:Y:S02]  /*1b430*/  @!P1 IMAD.MOV.U32 R16, RZ, RZ, R152 ;  /* 0x000000ffff109224 */ /* 0x001fe400078e0098 */
[----:B------:R-:W-:Y:S01]  /*1b440*/  @!P1 IMAD.MOV.U32 R17, RZ, RZ, R153 ;  /* 0x000000ffff119224 */ /* 0x000fe200078e0099 */
[----:B------:R-:W3:Y:S04]  /*1b450*/  LDL R152, [R1+0x694] ;  /* 0x0006940001987983 */ /* 0x000ee80000100800 */
[----:B------:R-:W3:Y:S01]  /*1b460*/  LDL R153, [R1+0x690] ;  /* 0x0006900001997983 */ /* 0x000ee20000100800 */
[----:B------:R-:W-:-:S06]  /*1b470*/  PRMT R12, RZ, 0x7610, R12 ;  /* 0x00007610ff0c7816 */ /* 0x000fcc000000000c */
[----:B------:R0:W3:Y:S02]  /*1b480*/  @!P1 LDG.E.U8 R12, desc[UR18][R14.64] ;  /* 0x000000120e0c9981 */ /* 0x0000e4000c1e1100 */
[----:B0-----:R-:W-:Y:S02]  /*1b490*/  PRMT R14, RZ, 0x7610, R14 ;  /* 0x00007610ff0e7816 */ /* 0x001fe4000000000e */
[----:B------:R-:W-:-:S04]  /*1b4a0*/  PRMT R15, RZ, 0x7610, R15 ;  /* 0x00007610ff0f7816 */ /* 0x000fc8000000000f */
[----:B------:R0:W3:Y:S04]  /*1b4b0*/  @!P1 LDG.E.U8 R14, desc[UR18][R16.64] ;  /* 0x00000012100e9981 */ /* 0x0000e8000c1e1100 */
[----:B------:R1:W3:Y:S01]  /*1b4c0*/  @!P1 LDG.E.U8 R15, desc[UR18][R18.64] ;  /* 0x00000012120f9981 */ /* 0x0002e2000c1e1100 */
[----:B0-----:R-:W-:Y:S01]  /*1b4d0*/  PRMT R16, RZ, 0x7610, R16 ;  /* 0x00007610ff107816 */ /* 0x001fe20000000010 */
[----:B-1----:R-:W-:Y:S02]  /*1b4e0*/  @!P1 IMAD.MOV.U32 R18, RZ, RZ, R154 ;  /* 0x000000ffff129224 */ /* 0x002fe400078e009a */
[----:B------:R-:W-:Y:S01]  /*1b4f0*/  @!P1 IMAD.MOV.U32 R19, RZ, RZ, R155 ;  /* 0x000000ffff139224 */ /* 0x000fe200078e009b */
[----:B------:R-:W-:Y:S01]  /*1b500*/  PRMT R17, RZ, 0x7610, R17 ;  /* 0x00007610ff117816 */ /* 0x000fe20000000011 */
[----:B------:R-:W3:Y:S04]  /*1b510*/  LDL R155, [R1+0x650] ;  /* 0x00065000019b7983 */ /* 0x000ee80000100800 */
[----:B------:R0:W3:Y:S04]  /*1b520*/  @!P1 LDG.E.U8 R16, desc[UR18][R18.64] ;  /* 0x0000001212109981 */ /* 0x0000e8000c1e1100 */
[----:B------:R-:W3:Y:S01]  /*1b530*/  LDL R154, [R1+0x654] ;  /* 0x00065400019a7983 */ /* 0x000ee20000100800 */
[----:B0-----:R-:W-:-:S02]  /*1b540*/  PRMT R19, RZ, 0x7610, R19 ;  /* 0x00007610ff137816 */ /* 0x001fc40000000013 */
[----:B------:R-:W-:-:S04]  /*1b550*/  PRMT R18, RZ, 0x7610, R18 ;  /* 0x00007610ff127816 */ /* 0x000fc80000000012 */
[----:B----4-:R0:W4:Y:S02]  /*1b560*/  @!P1 LDG.E.U8 R19, desc[UR18][R22.64] ;  /* 0x0000001216139981 */ /* 0x010124000c1e1100 */
[----:B0-----:R-:W-:Y:S02]  /*1b570*/  @!P1 IMAD.MOV.U32 R22, RZ, RZ, R156 ;  /* 0x000000ffff169224 */ /* 0x001fe400078e009c */
[----:B------:R-:W-:Y:S01]  /*1b580*/  @!P1 IMAD.MOV.U32 R23, RZ, RZ, R157 ;  /* 0x000000ffff179224 */ /* 0x000fe200078e009d */
[----:B------:R-:W4:Y:S04]  /*1b590*/  LDL R156, [R1+0x614] ;  /* 0x00061400019c7983 */ /* 0x000f280000100800 */
[----:B------:R-:W4:Y:S04]  /*1b5a0*/  LDL R157, [R1+0x610] ;  /* 0x00061000019d7983 */ /* 0x000f280000100800 */
[----:B--2---:R0:W2:Y:S02]  /*1b5b0*/  @!P1 LDG.E.U8 R17, desc[UR18][R20.64] ;  /* 0x0000001214119981 */ /* 0x0040a4000c1e1100 */
[----:B0-----:R-:W-:-:S02]  /*1b5c0*/  @!P1 IMAD.MOV.U32 R20, RZ, RZ, R160 ;  /* 0x000000ffff149224 */ /* 0x001fc400078e00a0 */
[----:B------:R-:W-:Y:S01]  /*1b5d0*/  @!P1 IMAD.MOV.U32 R21, RZ, RZ, R161 ;  /* 0x000000ffff159224 */ /* 0x000fe200078e00a1 */
[----:B------:R-:W2:Y:S04]  /*1b5e0*/  LDL R160, [R1+0x594] ;  /* 0x0005940001a07983 */ /* 0x000ea80000100800 */
[----:B------:R0:W2:Y:S04]  /*1b5f0*/  @!P1 LDG.E.U8 R18, desc[UR18][R20.64] ;  /* 0x0000001214129981 */ /* 0x0000a8000c1e1100 */
[----:B------:R-:W2:Y:S01]  /*1b600*/  LDL R161, [R1+0x590] ;  /* 0x0005900001a17983 */ /* 0x000ea20000100800 */
[----:B0-----:R-:W-:-:S06]  /*1b610*/  PRMT R21, RZ, 0x7610, R21 ;  /* 0x00007610ff157816 */ /* 0x001fcc0000000015 */
[----:B---3--:R0:W3:Y:S02]  /*1b620*/  @!P1 LDG.E.U8 R21, desc[UR18][R152.64] ;  /* 0x0000001298159981 */ /* 0x0080e4000c1e1100 */
[----:B0-----:R-:W-:Y:S02]  /*1b630*/  @!P1 IMAD.MOV.U32 R152, RZ, RZ, R158 ;  /* 0x000000ffff989224 */ /* 0x001fe400078e009e */
[----:B------:R-:W-:Y:S01]  /*1b640*/  @!P1 IMAD.MOV.U32 R153, RZ, RZ, R159 ;  /* 0x000000ffff999224 */ /* 0x000fe200078e009f */
[----:B------:R-:W2:Y:S04]  /*1b650*/  LDL R158, [R1+0x5d4] ;  /* 0x0005d400019e7983 */ /* 0x000ea80000100800 */
[----:B------:R-:W2:Y:S01]  /*1b660*/  LDL R159, [R1+0x5d0] ;  /* 0x0005d000019f7983 */ /* 0x000ea20000100800 */
[----:B------:R-:W-:-:S06]  /*1b670*/  PRMT R20, RZ, 0x7610, R20 ;  /* 0x00007610ff147816 */ /* 0x000fcc0000000014 */
[----:B------:R0:W3:Y:S02]  /*1b680*/  @!P1 LDG.E.U8 R20, desc[UR18][R22.64] ;  /* 0x0000001216149981 */ /* 0x0000e4000c1e1100 */
[----:B0-----:R-:W-:-:S06]  /*1b690*/  PRMT R22, RZ, 0x7610, R22 ;  /* 0x00007610ff167816 */ /* 0x001fcc0000000016 */
[----:B------:R0:W3:Y:S02]  /*1b6a0*/  @!P1 LDG.E.U8 R22, desc[UR18][R152.64] ;  /* 0x0000001298169981 */ /* 0x0000e4000c1e1100 */
[----:B0-----:R-:W-:Y:S02]  /*1b6b0*/  PRMT R153, RZ, 0x7610, R153 ;  /* 0x00007610ff997816 */ /* 0x001fe40000000099 */
[----:B------:R-:W-:Y:S02]  /*1b6c0*/  PRMT R23, RZ, 0x7610, R23 ;  /* 0x00007610ff177816 */ /* 0x000fe40000000017 */
[----:B------:R-:W-:-:S04]  /*1b6d0*/  PRMT R152, RZ, 0x7610, R152 ;  /* 0x00007610ff987816 */ /* 0x000fc80000000098 */
[----:B------:R0:W3:Y:S02]  /*1b6e0*/  @!P1 LDG.E.U8 R23, desc[UR18][R154.64] ;  /* 0x000000129a179981 */ /* 0x0000e4000c1e1100 */
[----:B0-----:R-:W-:Y:S02]  /*1b6f0*/  @!P1 IMAD.MOV.U32 R154, RZ, RZ, R166 ;  /* 0x000000ffff9a9224 */ /* 0x001fe400078e00a6 */
[----:B------:R-:W-:Y:S01]  /*1b700*/  @!P1 IMAD.MOV.U32 R155, RZ, RZ, R167 ;  /* 0x000000ffff9b9224 */ /* 0x000fe200078e00a7 */
[----:B------:R-:W3:Y:S04]  /*1b710*/  LDL R166, [R1+0x574] ;  /* 0x0005740001a67983 */ /* 0x000ee80000100800 */
[----:B------:R-:W3:Y:S04]  /*1b720*/  LDL R167, [R1+0x570] ;  /* 0x0005700001a77983 */ /* 0x000ee80000100800 */
[----:B------:R0:W3:Y:S02]  /*1b730*/  @!P1 LDG.E.U8 R152, desc[UR18][R154.64] ;  /* 0x000000129a989981 */ /* 0x0000e4000c1e1100 */
[----:B0-----:R-:W-:-:S02]  /*1b740*/  PRMT R155, RZ, 0x7610, R155 ;  /* 0x00007610ff9b7816 */ /* 0x001fc4000000009b */
        /* <DEDUP_REMOVED lines=9> */
[----:B------:R-:W2:Y:S01]  /*1b7e0*/  LDL R165, [R1+0x510] ;  /* 0x0005100001a57983 */ /* 0x000ea20000100800 */
[----:B------:R-:W-:-:S06]  /*1b7f0*/  PRMT R154, RZ, 0x7610, R154 ;  /* 0x00007610ff9a7816 */ /* 0x000fcc000000009a */
[----:B------:R0:W2:Y:S02]  /*1b800*/  @!P1 LDG.E.U8 R154, desc[UR18][R156.64] ;  /* 0x000000129c9a9981 */ /* 0x0000a4000c1e1100 */
[----:B0-----:R-:W-:-:S06]  /*1b810*/  PRMT R156, RZ, 0x7610, R156 ;  /* 0x00007610ff9c7816 */ /* 0x001fcc000000009c */
[----:B------:R0:W2:Y:S02]  /*1b820*/  @!P1 LDG.E.U8 R156, desc[UR18][R158.64] ;  /* 0x000000129e9c9981 */ /* 0x0000a4000c1e1100 */
[----:B0-----:R-:W-:Y:S02]  /*1b830*/  PRMT R159, RZ, 0x7610, R159 ;  /* 0x00007610ff9f7816 */ /* 0x001fe4000000009f */
[----:B------:R-:W-:Y:S02]  /*1b840*/  PRMT R157, RZ, 0x7610, R157 ;  /* 0x00007610ff9d7816 */ /* 0x000fe4000000009d */
[----:B------:R-:W-:-:S04]  /*1b850*/  PRMT R158, RZ, 0x7610, R158 ;  /* 0x00007610ff9e7816 */ /* 0x000fc8000000009e */
[----:B------:R3:W2:Y:S02]  /*1b860*/  @!P1 LDG.E.U8 R157, desc[UR18][R160.64] ;  /* 0x00000012a09d9981 */ /* 0x0006a4000c1e1100 */
[----:B---3--:R-:W-:Y:S02]  /*1b870*/  @!P1 IMAD.MOV.U32 R160, RZ, RZ, R166 ;  /* 0x000000ffffa09224 */ /* 0x008fe400078e00a6 */
        /* <DEDUP_REMOVED lines=22> */
[----:B---3--:R0:W3:Y:S02]  /*1b9e0*/  @!P1 LDG.E.U8 R163, desc[UR18][R166.64] ;  /* 0x00000012a6a39981 */ /* 0x0080e4000c1e1100 */
[----:B0-----:R-:W-:Y:S02]  /*1b9f0*/  @!P1 IMAD.MOV.U32 R166, RZ, RZ, R174 ;  /* 0x000000ffffa69224 */ /* 0x001fe400078e00ae */
[----:B------:R-:W-:Y:S01]  /*1ba00*/  @!P1 IMAD.MOV.U32 R167, RZ, RZ, R175 ;  /* 0x000000ffffa79224 */ /* 0x000fe200078e00af */
[----:B------:R-:W3:Y:S04]  /*1ba10*/  LDL R174, [R1+0x2d8] ;  /* 0x0002d80001ae7983 */ /* 0x000ee80000100800 */
[----:B------:R0:W3:Y:S04]  /*1ba20*/  @!P1 LDG.E.U8 R164, desc[UR18][R166.64] ;  /* 0x00000012a6a49981 */ /* 0x0000e8000c1e1100 */
[----:B------:R-:W3:Y:S01]  /*1ba30*/  LDL R175, [R1+0x2d4] ;  /* 0x0002d40001af7983 */ /* 0x000ee20000100800 */
[----:B0-----:R-:W-:-:S03]  /*1ba40*/  PRMT R167, RZ, 0x7610, R167 ;  /* 0x00007610ffa77816 */ /* 0x001fc600000000a7 */
[----:B----4-:R0:W4:Y:S02]  /*1ba50*/  @!P1 LDG.E.U8 R165, desc[UR18][R168.64] ;  /* 0x00000012a8a59981 */ /* 0x010124000c1e1100 */
[----:B0-----:R-:W-:Y:S02]  /*1ba60*/  @!P1 IMAD.MOV.U32 R168, RZ, RZ, R172 ;  /* 0x000000ffffa89224 */ /* 0x001fe400078e00ac */
[----:B------:R-:W-:Y:S01]  /*1ba70*/  @!P1 IMAD.MOV.U32 R169, RZ, RZ, R173 ;  /* 0x000000ffffa99224 */ /* 0x000fe200078e00ad */
[----:B------:R-:W3:Y:S04]  /*1ba80*/  LDL R172, [R1+0x2f8] ;  /* 0x0002f80001ac7983 */ /* 0x000ee80000100800 */
[----:B------:R-:W3:Y:S04]  /*1ba90*/  LDL R173, [R1+0x2f4] ;  /* 0x0002f40001ad7983 */ /* 0x000ee80000100800 */
[----:B--2---:R0:W2:Y:S02]  /*1baa0*/  @!P1 LDG.E.U8 R167, desc[UR18][R170.64] ;  /* 0x00000012aaa79981 */ /* 0x0040a4000c1e1100 */
[----:B0-----:R-:W-:-:S02]  /*1bab0*/  @!P1 IMAD.MOV.U32 R170, RZ, RZ, R176 ;  /* 0x000000ffffaa9224 */ /* 0x001fc400078e00b0 */
[----:B------:R-:W-:Y:S01]  /*1bac0*/  @!P1 IMAD.MOV.U32 R171, RZ, RZ, R177 ;  /* 0x000000ffffab9224 */ /* 0x000fe200078e00b1 */
[----:B------:R-:W4:Y:S04]  /*1bad0*/  LDL R176, [R1+0x2b8] ;  /* 0x0002b80001b07983 */ /* 0x000f280000100800 */
[----:B------:R-:W4:Y:S01]  /*1bae0*/  LDL R177, [R1+0x2b4] ;  /* 0x0002b40001b17983 */ /* 0x000f220000100800 */
[----:B------:R-:W-:-:S06]  /*1baf0*/  PRMT R166, RZ, 0x7610, R166 ;  /* 0x00007610ffa67816 */ /* 0x000fcc00000000a6 */
[----:B------:R0:W2:Y:S02]  /*1bb00*/  @!P1 LDG.E.U8 R166, desc[UR18][R168.64] ;  /* 0x00000012a8a69981 */ /* 0x0000a4000c1e1100 */
[----:B0-----:R-:W-:Y:S02]  /*1bb10*/  PRMT R169, RZ, 0x7610, R169 ;  /* 0x00007610ffa97816 */ /* 0x001fe400000000a9 */
[----:B------:R-:W-:-:S06]  /*1bb20*/  PRMT R168, RZ, 0x7610, R168 ;  /* 0x00007610ffa87816 */ /* 0x000fcc00000000a8 */
[----:B------:R0:W2:Y:S02]  /*1bb30*/  @!P1 LDG.E.U8 R168, desc[UR18][R170.64] ;  /* 0x00000012aaa89981 */ /* 0x0000a4000c1e1100 */
[----:B0-----:R-:W-:Y:S02]  /*1bb40*/  PRMT R170, RZ, 0x7610, R170 ;  /* 0x00007610ffaa7816 */ /* 0x001fe400000000aa */
[----:B---3--:R0:W3:Y:S02]  /*1bb50*/  @!P1 LDG.E.U8 R169, desc[UR18][R172.64] ;  /* 0x00000012aca99981 */ /* 0x0080e4000c1e1100 */
[----:B0-----:R-:W-:Y:S02]  /*1bb60*/  @!P1 IMAD.MOV.U32 R172, RZ, RZ, R180 ;  /* 0x000000ffffac9224 */ /* 0x001fe400078e00b4 */
[----:B------:R-:W-:Y:S01]  /*1bb70*/  @!P1 IMAD.MOV.U32 R173, RZ, RZ, R181 ;  /* 0x000000ffffad9224 */ /* 0x000fe200078e00b5 */
[----:B------:R-:W2:Y:S04]  /*1bb80*/  LDL R180, [R1+0x298] ;  /* 0x0002980001b47983 */ /* 0x000ea80000100800 */
[----:B------:R-:W3:Y:S04]  /*1bb90*/  LDL R181, [R1+0x294] ;  /* 0x0002940001b57983 */ /* 0x000ee80000100800 */
[----:B------:R0:W3:Y:S02]  /*1bba0*/  @!P1 LDG.E.U8 R170, desc[UR18][R172.64] ;  /* 0x00000012acaa9981 */ /* 0x0000e4000c1e1100 */
[----:B0-----:R-:W-:-:S06]  /*1bbb0*/  PRMT R173, RZ, 0x7610, R173 ;  /* 0x00007610ffad7816 */ /* 0x001fcc00000000ad */
[----:B----4-:R0:W4:Y:S02]  /*1bbc0*/  @!P1 LDG.E.U8 R173, desc[UR18][R176.64] ;  /* 0x00000012b0ad9981 */ /* 0x010124000c1e1100 */
[----:B0-----:R-:W-:Y:S02]  /*1bbd0*/  @!P1 IMAD.MOV.U32 R176, RZ, RZ, R178 ;  /* 0x000000ffffb09224 */ /* 0x001fe400078e00b2 */
[----:B------:R-:W-:Y:S01]  /*1bbe0*/  @!P1 IMAD.MOV.U32 R177, RZ, RZ, R179 ;  /* 0x000000ffffb19224 */ /* 0x000fe200078e00b3 */
[----:B------:R-:W4:Y:S04]  /*1bbf0*/  LDL R178, [R1+0x280] ;  /* 0x0002800001b27983 */ /* 0x000f280000100800 */
[----:B------:R-:W4:Y:S01]  /*1bc00*/  LDL R179, [R1+0x27c] ;  /* 0x00027c0001b37983 */ /* 0x000f220000100800 */
[----:B------:R-:W-:-:S02]  /*1bc10*/  PRMT R171, RZ, 0x7610, R171 ;  /* 0x00007610ffab7816 */ /* 0x000fc400000000ab */
[----:B------:R-:W-:-:S04]  /*1bc20*/  PRMT R172, RZ, 0x7610, R172 ;  /* 0x00007610ffac7816 */ /* 0x000fc800000000ac */
[----:B------:R0:W4:Y:S02]  /*1bc30*/  @!P1 LDG.E.U8 R171, desc[UR18][R174.64] ;  /* 0x00000012aeab9981 */ /* 0x000124000c1e1100 */
[----:B0-----:R-:W-:Y:S02]  /*1bc40*/  @!P1 IMAD.MOV.U32 R174, RZ, RZ, R182 ;  /* 0x000000ffffae9224 */ /* 0x001fe400078e00b6 */
[----:B------:R-:W-:Y:S01]  /*1bc50*/  @!P1 IMAD.MOV.U32 R175, RZ, RZ, R183 ;  /* 0x000000ffffaf9224 */ /* 0x000fe200078e00b7 */
[----:B------:R-:W4:Y:S04]  /*1bc60*/  LDL R182, [R1+0x240] ;  /* 0x0002400001b67983 */ /* 0x000f280000100800 */
[----:B------:R0:W4:Y:S04]  /*1bc70*/  @!P1 LDG.E.U8 R172, desc[UR18][R174.64] ;  /* 0x00000012aeac9981 */ /* 0x000128000c1e1100 */
[----:B------:R-:W4:Y:S01]  /*1bc80*/  LDL R183, [R1+0x23c] ;  /* 0x00023c0001b77983 */ /* 0x000f220000100800 */
[----:B0-----:R-:W-:-:S06]  /*1bc90*/  PRMT R174, RZ, 0x7610, R174 ;  /* 0x00007610ffae7816 */ /* 0x001fcc00000000ae */
[----:B------:R2:W4:Y:S01]  /*1bca0*/  @!P1 LDG.E.U8 R174, desc[UR18][R176.64] ;  /* 0x00000012b0ae9981 */ /* 0x000522000c1e1100 */
[----:B------:R-:W-:Y:S01]  /*1bcb0*/  PRMT R175, RZ, 0x7610, R175 ;  /* 0x00007610ffaf7816 */ /* 0x000fe200000000af */
[----:B--2---:R-:W-:Y:S02]  /*1bcc0*/  @!P1 IMAD.MOV.U32 R176, RZ, RZ, R180 ;  /* 0x000000ffffb09224 */ /* 0x004fe400078e00b4 */
[----:B------:R-:W2:Y:S01]  /*1bcd0*/  LDL R180, [R1+0x260] ;  /* 0x0002600001b47983 */ /* 0x000ea20000100800 */
[----:B---3--:R-:W-:-:S03]  /*1bce0*/  @!P1 IMAD.MOV.U32 R177, RZ, RZ, R181 ;  /* 0x000000ffffb19224 */ /* 0x008fc600078e00b5 */
[----:B------:R-:W2:Y:S04]  /*1bcf0*/  LDL R181, [R1+0x25c] ;  /* 0x00025c0001b57983 */ /* 0x000ea80000100800 */
[----:B------:R0:W3:Y:S02]  /*1bd00*/  @!P1 LDG.E.U8 R175, desc[UR18][R176.64] ;  /* 0x00000012b0af9981 */ /* 0x0000e4000c1e1100 */
[----:B0-----:R-:W-:-:S06]  /*1bd10*/  PRMT R176, RZ, 0x7610, R176 ;  /* 0x00007610ffb07816 */ /* 0x001fcc00000000b0 */
[----:B----4-:R0:W4:Y:S02]  /*1bd20*/  @!P1 LDG.E.U8 R176, desc[UR18][R178.64] ;  /* 0x00000012b2b09981 */ /* 0x010124000c1e1100 */
[----:B0-----:R-:W-:Y:S02]  /*1bd30*/  @!P1 IMAD.MOV.U32 R178, RZ, RZ, R184 ;  /* 0x000000ffffb29224 */ /* 0x001fe400078e00b8 */
[----:B------:R-:W-:Y:S01]  /*1bd40*/  @!P1 IMAD.MOV.U32 R179, RZ, RZ, R185 ;  /* 0x000000ffffb39224 */ /* 0x000fe200078e00b9 */
[----:B------:R-:W3:Y:S04]  /*1bd50*/  LDL R184, [R1+0x220] ;  /* 0x0002200001b87983 */ /* 0x000ee80000100800 */
[----:B------:R-:W3:Y:S01]  /*1bd60*/  LDL R185, [R1+0x21c] ;  /* 0x00021c0001b97983 */ /* 0x000ee20000100800 */
[----:B------:R-:W-:-:S06]  /*1bd70*/  PRMT R177, RZ, 0x7610, R177 ;  /* 0x00007610ffb17816 */ /* 0x000fcc00000000b1 */
[----:B------:R0:W4:Y:S02]  /*1bd80*/  @!P1 LDG.E.U8 R177, desc[UR18][R178.64] ;  /* 0x00000012b2b19981 */ /* 0x000124000c1e1100 */
[----:B0-----:R-:W-:Y:S02]  /*1bd90*/  PRMT R178, RZ, 0x7610, R178 ;  /* 0x00007610ffb27816 */ /* 0x001fe400000000b2 */
[----:B------:R-:W-:-:S04]  /*1bda0*/  PRMT R179, RZ, 0x7610, R179 ;  /* 0x00007610ffb37816 */ /* 0x000fc800000000b3 */
[----:B--2---:R0:W2:Y:S02]  /*1bdb0*/  @!P1 LDG.E.U8 R178, desc[UR18][R180.64] ;  /* 0x00000012b4b29981 */ /* 0x0040a4000c1e1100 */
[----:B0-----:R-:W-:Y:S02]  /*1bdc0*/  @!P1 IMAD.MOV.U32 R180, RZ, RZ, R186 ;  /* 0x000000ffffb49224 */ /* 0x001fe400078e00ba */
[----:B------:R-:W-:Y:S01]  /*1bdd0*/  @!P1 IMAD.MOV.U32 R181, RZ, RZ, R187 ;  /* 0x000000ffffb59224 */ /* 0x000fe200078e00bb */
[----:B------:R-:W4:Y:S04]  /*1bde0*/  LDL R186, [R1+0x200] ;  /* 0x0002000001ba7983 */ /* 0x000f280000100800 */
[----:B------:R0:W2:Y:S04]  /*1bdf0*/  @!P1 LDG.E.U8 R179, desc[UR18][R180.64] ;  /* 0x00000012b4b39981 */ /* 0x0000a8000c1e1100 */
[----:B------:R-:W4:Y:S01]  /*1be00*/  LDL R187, [R1+0x1fc] ;  /* 0x0001fc0001bb7983 */ /* 0x000f220000100800 */
[----:B0-----:R-:W-:-:S02]  /*1be10*/  PRMT R180, RZ, 0x7610, R180 ;  /* 0x00007610ffb47816 */ /* 0x001fc400000000b4 */
[----:B------:R-:W-:-:S04]  /*1be20*/  PRMT R181, RZ, 0x7610, R181 ;  /* 0x00007610ffb57816 */ /* 0x000fc800000000b5 */
[----:B------:R0:W2:Y:S02]  /*1be30*/  @!P1 LDG.E.U8 R180, desc[UR18][R182.64] ;  /* 0x00000012b6b49981 */ /* 0x0000a4000c1e1100 */
[----:B0-----:R-:W-:Y:S02]  /*1be40*/  @!P1 IMAD.MOV.U32 R182, RZ, RZ, R190 ;  /* 0x000000ffffb69224 */ /* 0x001fe400078e00be */
[----:B------:R-:W-:Y:S01]  /*1be50*/  @!P1 IMAD.MOV.U32 R183, RZ, RZ, R191 ;  /* 0x000000ffffb79224 */ /* 0x000fe200078e00bf */
[----:B------:R-:W2:Y:S04]  /*1be60*/  LDL R190, [R1+0x1e0] ;  /* 0x0001e00001be7983 */ /* 0x000ea80000100800 */
[----:B------:R0:W2:Y:S04]  /*1be70*/  @!P1 LDG.E.U8 R181, desc[UR18][R182.64] ;  /* 0x00000012b6b59981 */ /* 0x0000a8000c1e1100 */
[----:B------:R-:W2:Y:S01]  /*1be80*/  LDL R191, [R1+0x1dc] ;  /* 0x0001dc0001bf7983 */ /* 0x000ea20000100800 */
[----:B0-----:R-:W-:-:S06]  /*1be90*/  PRMT R182, RZ, 0x7610, R182 ;  /* 0x00007610ffb67816 */ /* 0x001fcc00000000b6 */
[----:B---3--:R0:W3:Y:S04]  /*1bea0*/  @!P1 LDG.E.U8 R182, desc[UR18][R184.64] ;  /* 0x00000012b8b69981 */ /* 0x0080e8000c1e1100 */
[----:B------:R-:W0:Y:S04]  /*1beb0*/  LDL R184, [R1+0x214] ;  /* 0x0002140001b87983 */ /* 0x000e280000100800 */
[----:B------:R-:W0:Y:S01]  /*1bec0*/  LDL R185, [R1+0x218] ;  /* 0x0002180001b97983 */ /* 0x000e220000100800 */
[----:B------:R-:W-:Y:S02]  /*1bed0*/  PRMT R183, RZ, 0x7610, R183 ;  /* 0x00007610ffb77816 */ /* 0x000fe400000000b7 */
[----:B0-----:R-:W-:-:S04]  /*1bee0*/  @!P1 LOP3.LUT R185, R185, R184, RZ, 0x3c, !PT ;  /* 0x000000b8b9b99212 */ /* 0x001fc800078e3cff */
[----:B------:R-:W-:-:S04]  /*1bef0*/  @!P1 LOP3.LUT R184, R185, R184, RZ, 0x3c, !PT ;  /* 0x000000b8b9b89212 */ /* 0x000fc800078e3cff */
[----:B------:R-:W-:-:S05]  /*1bf00*/  @!P1 LOP3.LUT R185, R185, R184, RZ, 0x3c, !PT ;  /* 0x000000b8b9b99212 */ /* 0x000fca00078e3cff */
[----:B------:R0:W3:Y:S02]  /*1bf10*/  @!P1 LDG.E.U8 R183, desc[UR18][R184.64] ;  /* 0x00000012b8b79981 */ /* 0x0000e4000c1e1100 */
[----:B0-----:R-:W-:-:S06]  /*1bf20*/  PRMT R184, RZ, 0x7610, R184 ;  /* 0x00007610ffb87816 */ /* 0x001fcc00000000b8 */
[----:B----4-:R0:W4:Y:S04]  /*1bf30*/  @!P1 LDG.E.U8 R184, desc[UR18][R186.64] ;  /* 0x00000012bab89981 */ /* 0x010128000c1e1100 */
[----:B------:R-:W0:Y:S04]  /*1bf40*/  LDL R186, [R1+0x1f4] ;  /* 0x0001f40001ba7983 */ /* 0x000e280000100800 */
[----:B------:R-:W0:Y:S01]  /*1bf50*/  LDL R187, [R1+0x1f8] ;  /* 0x0001f80001bb7983 */ /* 0x000e220000100800 */
[----:B------:R-:W-:Y:S02]  /*1bf60*/  PRMT R185, RZ, 0x7610, R185 ;  /* 0x00007610ffb97816 */ /* 0x000fe400000000b9 */
[----:B0-----:R-:W-:-:S04]  /*1bf70*/  @!P1 LOP3.LUT R187, R187, R186, RZ, 0x3c, !PT ;  /* 0x000000babbbb9212 */ /* 0x001fc800078e3cff */
[----:B------:R-:W-:-:S04]  /*1bf80*/  @!P1 LOP3.LUT R186, R187, R186, RZ, 0x3c, !PT ;  /* 0x000000babbba9212 */ /* 0x000fc800078e3cff */
[----:B------:R-:W-:-:S05]  /*1bf90*/  @!P1 LOP3.LUT R187, R187, R186, RZ, 0x3c, !PT ;  /* 0x000000babbbb9212 */ /* 0x000fca00078e3cff */
[----:B------:R0:W4:Y:S02]  /*1bfa0*/  @!P1 LDG.E.U8 R185, desc[UR18][R186.64] ;  /* 0x00000012bab99981 */ /* 0x000124000c1e1100 */
[----:B0-----:R-:W-:-:S06]  /*1bfb0*/  PRMT R186, RZ, 0x7610, R186 ;  /* 0x00007610ffba7816 */ /* 0x001fcc00000000ba */
[----:B--2---:R0:W2:Y:S04]  /*1bfc0*/  @!P1 LDG.E.U8 R186, desc[UR18][R190.64] ;  /* 0x00000012beba9981 */ /* 0x0040a8000c1e1100 */
        /* <DEDUP_REMOVED lines=70> */
[----:B------:R-:W3:Y:S01]  /*1c430*/  LDL R191, [R1+0x11c] ;  /* 0x00011c0001bf7983 */ /* 0x000ee20000100800 */
[----:B------:R-:W-:Y:S01]  /*1c440*/  PRMT R200, RZ, 0x7610, R200 ;  /* 0x00007610ffc87816 */ /* 0x000fe200000000c8 */
[----:B0-----:R-:W-:Y:S02]  /*1c450*/  @!P1 IMAD.MOV.U32 R190, RZ, RZ, R227 ;  /* 0x000000ffffbe9224 */ /* 0x001fe400078e00e3 */
[----:B------:R0:W-:Y:S01]  /*1c460*/  STL [R1+0x9b4], R227 ;  /* 0x0009b4e301007387 */ /* 0x0001e20000100800 */
[----:B------:R-:W-:-:S03]  /*1c470*/  PRMT R201, RZ, 0x7610, R201 ;  /* 0x00007610ffc97816 */ /* 0x000fc600000000c9 */
[----:B0-----:R-:W4:Y:S04]  /*1c480*/  LDL R227, [R1+0xa0] ;  /* 0x0000a00001e37983 */ /* 0x001f280000100800 */
[----:B---3--:R0:W3:Y:S04]  /*1c490*/  @!P1 LDG.E.U8 R200, desc[UR18][R190.64] ;  /* 0x00000012bec89981 */ /* 0x0080e8000c1e1100 */
[----:B------:R-:W0:Y:S04]  /*1c4a0*/  LDL R191, [R1+0x100] ;  /* 0x0001000001bf7983 */ /* 0x000e280000100800 */
[----:B------:R1:W-:Y:S01]  /*1c4b0*/  STL [R1+0x9a8], R224 ;  /* 0x0009a8e001007387 */ /* 0x0003e20000100800 */
[----:B0-----:R-:W-:-:S02]  /*1c4c0*/  @!P1 IMAD.MOV.U32 R190, RZ, RZ, R191 ;  /* 0x000000ffffbe9224 */ /* 0x001fc400078e00bf */
[----:B------:R-:W-:Y:S02]  /*1c4d0*/  @!P1 IMAD.MOV.U32 R191, RZ, RZ, R224 ;  /* 0x000000ffffbf9224 */ /* 0x000fe400078e00e0 */
[----:B-1----:R-:W2:Y:S04]  /*1c4e0*/  LDL R224, [R1+0xc0] ;  /* 0x0000c00001e07983 */ /* 0x002ea80000100800 */
[----:B------:R0:W3:Y:S04]  /*1c4f0*/  @!P1 LDG.E.U8 R201, desc[UR18][R190.64] ;  /* 0x00000012bec99981 */ /* 0x0000e8000c1e1100 */
[----:B------:R-:W0:Y:S04]  /*1c500*/  LDL R190, [R1+0xdc] ;  /* 0x0000dc0001be7983 */ /* 0x000e280000100800 */
[----:B------:R-:W0:Y:S01]  /*1c510*/  LDL R191, [R1+0xe0] ;  /* 0x0000e00001bf7983 */ /* 0x000e220000100800 */
[----:B------:R-:W-:-:S02]  /*1c520*/  PRMT R202, RZ, 0x7610, R202 ;  /* 0x00007610ffca7816 */ /* 0x000fc400000000ca */
[----:B------:R-:W-:Y:S02]  /*1c530*/  PRMT R203, RZ, 0x7610, R203 ;  /* 0x00007610ffcb7816 */ /* 0x000fe400000000cb */
[----:B------:R-:W-:Y:S02]  /*1c540*/  PRMT R204, RZ, 0x7610, R204 ;  /* 0x00007610ffcc7816 */ /* 0x000fe400000000cc */
[----:B------:R-:W-:Y:S02]  /*1c550*/  PRMT R205, RZ, 0x7610, R205 ;  /* 0x00007610ffcd7816 */ /* 0x000fe400000000cd */
[----:B------:R-:W-:Y:S02]  /*1c560*/  PRMT R206, RZ, 0x7610, R206 ;  /* 0x00007610ffce7816 */ /* 0x000fe400000000ce */
[----:B------:R-:W-:Y:S02]  /*1c570*/  PRMT R207, RZ, 0x7610, R207 ;  /* 0x00007610ffcf7816 */ /* 0x000fe400000000cf */
[----:B------:R-:W-:Y:S01]  /*1c580*/  PRMT R208, RZ, 0x7610, R208 ;  /* 0x00007610ffd07816 */ /* 0x000fe200000000d0 */
[----:B------:R1:W-:Y:S01]  /*1c590*/  STL [R1+0x998], R0 ;  /* 0x0009980001007387 */ /* 0x0003e20000100800 */
[----:B------:R-:W-:-:S02]  /*1c5a0*/  PRMT R209, RZ, 0x7610, R209 ;  /* 0x00007610ffd17816 */ /* 0x000fc400000000d1 */
[----:B------:R-:W-:Y:S02]  /*1c5b0*/  PRMT R210, RZ, 0x7610, R210 ;  /* 0x00007610ffd27816 */ /* 0x000fe400000000d2 */
[----:B0-----:R-:W-:-:S04]  /*1c5c0*/  @!P1 LOP3.LUT R191, R191, R190, RZ, 0x3c, !PT ;  /* 0x000000bebfbf9212 */ /* 0x001fc800078e3cff */
[----:B------:R-:W-:-:S04]  /*1c5d0*/  @!P1 LOP3.LUT R190, R191, R190, RZ, 0x3c, !PT ;  /* 0x000000bebfbe9212 */ /* 0x000fc800078e3cff */
[----:B------:R-:W-:-:S05]  /*1c5e0*/  @!P1 LOP3.LUT R191, R191, R190, RZ, 0x3c, !PT ;  /* 0x000000bebfbf9212 */ /* 0x000fca00078e3cff */
[----:B------:R2:W3:Y:S02]  /*1c5f0*/  @!P1 LDG.E.U8 R202, desc[UR18][R190.64] ;  /* 0x00000012beca9981 */ /* 0x0004e4000c1e1100 */
[----:B--2---:R-:W-:Y:S02]  /*1c600*/  @!P1 IMAD.MOV.U32 R190, RZ, RZ, R224 ;  /* 0x000000ffffbe9224 */ /* 0x004fe400078e00e0 */
[----:B------:R-:W-:-:S05]  /*1c610*/  @!P1 IMAD.MOV.U32 R191, RZ, RZ, R0 ;  /* 0x000000ffffbf9224 */ /* 0x000fca00078e0000 */
[----:B------:R4:W2:Y:S02]  /*1c620*/  @!P1 LDG.E.U8 R203, desc[UR18][R190.64] ;  /* 0x00000012becb9981 */ /* 0x0008a4000c1e1100 */
[----:B----4-:R-:W-:Y:S02]  /*1c630*/  @!P1 IMAD.MOV.U32 R190, RZ, RZ, R227 ;  /* 0x000000ffffbe9224 */ /* 0x010fe400078e00e3 */
[----:B------:R-:W-:Y:S01]  /*1c640*/  @!P1 IMAD.MOV.U32 R191, RZ, RZ, R238 ;  /* 0x000000ffffbf9224 */ /* 0x000fe200078e00ee */
[----:B------:R-:W4:Y:S04]  /*1c650*/  LDL.LU R227, [R1+0x138] ;  /* 0x0001380001e37983 */ /* 0x000f280000300800 */
[----:B------:R0:W2:Y:S04]  /*1c660*/  @!P1 LDG.E.U8 R204, desc[UR18][R190.64] ;  /* 0x00000012becc9981 */ /* 0x0000a8000c1e1100 */
[----:B------:R-:W3:Y:S04]  /*1c670*/  LDL.LU R224, [R1+0x114] ;  /* 0x0001140001e07983 */ /* 0x000ee80000300800 */
[----:B-1----:R-:W2:Y:S01]  /*1c680*/  LDL.LU R0, [R1+0xd4] ;  /* 0x0000d40001007983 */ /* 0x002ea20000300800 */
[----:B0-----:R-:W-:-:S02]  /*1c690*/  @!P1 IMAD.MOV.U32 R190, RZ, RZ, R246 ;  /* 0x000000ffffbe9224 */ /* 0x001fc400078e00f6 */
[----:B------:R-:W-:-:S05]  /*1c6a0*/  @!P1 IMAD.MOV.U32 R191, RZ, RZ, R249 ;  /* 0x000000ffffbf9224 */ /* 0x000fca00078e00f9 */
[----:B------:R0:W2:Y:S02]  /*1c6b0*/  @!P1 LDG.E.U8 R205, desc[UR18][R190.64] ;  /* 0x00000012becd9981 */ /* 0x0000a4000c1e1100 */
[----:B0-----:R-:W-:Y:S02]  /*1c6c0*/  @!P1 IMAD.MOV.U32 R190, RZ, RZ, R2 ;  /* 0x000000ffffbe9224 */ /* 0x001fe400078e0002 */
[----:B------:R-:W-:-:S05]  /*1c6d0*/  @!P1 IMAD.MOV.U32 R191, RZ, RZ, R229 ;  /* 0x000000ffffbf9224 */ /* 0x000fca00078e00e5 */
[----:B------:R0:W2:Y:S02]  /*1c6e0*/  @!P1 LDG.E.U8 R206, desc[UR18][R190.64] ;  /* 0x00000012bece9981 */ /* 0x0000a4000c1e1100 */
[----:B0-----:R-:W-:Y:S02]  /*1c6f0*/  @!P1 IMAD.MOV.U32 R190, RZ, RZ, R225 ;  /* 0x000000ffffbe9224 */ /* 0x001fe400078e00e1 */
[----:B------:R-:W-:-:S05]  /*1c700*/  @!P1 IMAD.MOV.U32 R191, RZ, RZ, R239 ;  /* 0x000000ffffbf9224 */ /* 0x000fca00078e00ef */
[----:B------:R0:W2:Y:S04]  /*1c710*/  @!P1 LDG.E.U8 R207, desc[UR18][R190.64] ;  /* 0x00000012becf9981 */ /* 0x0000a8000c1e1100 */
[----:B------:R1:W-:Y:S01]  /*1c720*/  STL [R1+0x994], R238 ;  /* 0x000994ee01007387 */ /* 0x0003e20000100800 */
[----:B0-----:R-:W-:Y:S02]  /*1c730*/  @!P1 IMAD.MOV.U32 R190, RZ, RZ, R223 ;  /* 0x000000ffffbe9224 */ /* 0x001fe400078e00df */
[----:B------:R-:W-:Y:S01]  /*1c740*/  @!P1 IMAD.MOV.U32 R191, RZ, RZ, R233 ;  /* 0x000000ffffbf9224 */ /* 0x000fe200078e00e9 */
[----:B-1----:R-:W2:Y:S04]  /*1c750*/  LDL.LU R238, [R1+0x98] ;  /* 0x0000980001ee7983 */ /* 0x002ea80000300800 */
[----:B------:R0:W2:Y:S04]  /*1c760*/  @!P1 LDG.E.U8 R208, desc[UR18][R190.64] ;  /* 0x00000012bed09981 */ /* 0x0000a8000c1e1100 */
[----:B------:R1:W-:Y:S01]  /*1c770*/  STL [R1+0x9a0], R246 ;  /* 0x0009a0f601007387 */ /* 0x0003e20000100800 */
[----:B0-----:R-:W-:-:S02]  /*1c780*/  @!P1 IMAD.MOV.U32 R190, RZ, RZ, R235 ;  /* 0x000000ffffbe9224 */ /* 0x001fc400078e00eb */
[----:B------:R-:W-:Y:S01]  /*1c790*/  @!P1 IMAD.MOV.U32 R191, RZ, RZ, R252 ;  /* 0x000000ffffbf9224 */ /* 0x000fe200078e00fc */
[----:B-1----:R-:W2:Y:S04]  /*1c7a0*/  LDL.LU R246, [R1+0xf4] ;  /* 0x0000f40001f67983 */ /* 0x002ea80000300800 */
[----:B------:R0:W-:Y:S04]  /*1c7b0*/  STL [R1+0x99c], R249 ;  /* 0x00099cf901007387 */ /* 0x0001e80000100800 */
[----:B------:R1:W2:Y:S04]  /*1c7c0*/  @!P1 LDG.E.U8 R209, desc[UR18][R190.64] ;  /* 0x00000012bed19981 */ /* 0x0002a8000c1e1100 */
[----:B0-----:R-:W2:Y:S04]  /*1c7d0*/  LDL.LU R249, [R1+0xb8] ;  /* 0x0000b80001f97983 */ /* 0x001ea80000300800 */
[----:B------:R0:W-:Y:S01]  /*1c7e0*/  STL [R1+0x9ac], R2 ;  /* 0x0009ac0201007387 */ /* 0x0001e20000100800 */
[----:B-1----:R-:W-:-:S02]  /*1c7f0*/  @!P1 IMAD.MOV.U32 R190, RZ, RZ, R245 ;  /* 0x000000ffffbe9224 */ /* 0x002fc400078e00f5 */
[----:B------:R-:W-:-:S05]  /*1c800*/  @!P1 IMAD.MOV.U32 R191, RZ, RZ, R244 ;  /* 0x000000ffffbf9224 */ /* 0x000fca00078e00f4 */
[----:B------:R4:W2:Y:S04]  /*1c810*/  @!P1 LDG.E.U8 R210, desc[UR18][R190.64] ;  /* 0x00000012bed29981 */ /* 0x0008a8000c1e1100 */
[----:B0-----:R-:W2:Y:S04]  /*1c820*/  LDL.LU R2, [R1+0xf8] ;  /* 0x0000f80001027983 */ /* 0x001ea80000300800 */
[----:B------:R0:W-:Y:S04]  /*1c830*/  STL [R1+0x9a4], R229 ;  /* 0x0009a4e501007387 */ /* 0x0001e80000100800 */
[----:B0-----:R-:W2:Y:S04]  /*1c840*/  LDL.LU R229, [R1+0xd8] ;  /* 0x0000d80001e57983 */ /* 0x001ea80000300800 */
[----:B------:R0:W-:Y:S04]  /*1c850*/  STL [R1+0x9b0], R239 ;  /* 0x0009b0ef01007387 */ /* 0x0001e80000100800 */
[----:B0-----:R-:W3:Y:S04]  /*1c860*/  LDL.LU R239, [R1+0x118] ;  /* 0x0001180001ef7983 */ /* 0x001ee80000300800 */
[----:B------:R-:W2:Y:S01]  /*1c870*/  LDL R191, [R1+0x134] ;  /* 0x0001340001bf7983 */ /* 0x000ea20000100800 */
[----:B------:R-:W-:-:S02]  /*1c880*/  PRMT R211, RZ, 0x7610, R211 ;  /* 0x00007610ffd37816 */ /* 0x000fc400000000d3 */
[----:B------:R-:W-:Y:S02]  /*1c890*/  PRMT R212, RZ, 0x7610, R212 ;  /* 0x00007610ffd47816 */ /* 0x000fe400000000d4 */
[----:B------:R-:W-:Y:S02]  /*1c8a0*/  PRMT R213, RZ, 0x7610, R213 ;  /* 0x00007610ffd57816 */ /* 0x000fe400000000d5 */
[----:B------:R-:W-:Y:S02]  /*1c8b0*/  PRMT R214, RZ, 0x7610, R214 ;  /* 0x00007610ffd67816 */ /* 0x000fe400000000d6 */
[----:B------:R-:W-:Y:S02]  /*1c8c0*/  PRMT R215, RZ, 0x7610, R215 ;  /* 0x00007610ffd77816 */ /* 0x000fe400000000d7 */
[----:B------:R-:W-:Y:S02]  /*1c8d0*/  PRMT R216, RZ, 0x7610, R216 ;  /* 0x00007610ffd87816 */ /* 0x000fe400000000d8 */
[----:B------:R-:W-:-:S02]  /*1c8e0*/  PRMT R217, RZ, 0x7610, R217 ;  /* 0x00007610ffd97816 */ /* 0x000fc400000000d9 */
[----:B------:R-:W-:Y:S02]  /*1c8f0*/  PRMT R218, RZ, 0x7610, R218 ;  /* 0x00007610ffda7816 */ /* 0x000fe400000000da */
[----:B------:R-:W-:Y:S02]  /*1c900*/  PRMT R219, RZ, 0x7610, R219 ;  /* 0x00007610ffdb7816 */ /* 0x000fe400000000db */
[----:B------:R-:W-:Y:S02]  /*1c910*/  PRMT R220, RZ, 0x7610, R220 ;  /* 0x00007610ffdc7816 */ /* 0x000fe400000000dc */
[----:B------:R-:W-:Y:S02]  /*1c920*/  PRMT R221, RZ, 0x7610, R221 ;  /* 0x00007610ffdd7816 */ /* 0x000fe400000000dd */
[----:B------:R-:W-:Y:S01]  /*1c930*/  PRMT R222, RZ, 0x7610, R222 ;  /* 0x00007610ffde7816 */ /* 0x000fe200000000de */
[----:B----4-:R-:W-:-:S05]  /*1c940*/  @!P1 IMAD.MOV.U32 R190, RZ, RZ, R227 ;  /* 0x000000ffffbe9224 */ /* 0x010fca00078e00e3 */
[----:B--2---:R3:W2:Y:S02]  /*1c950*/  @!P1 LDG.E.U8 R211, desc[UR18][R190.64] ;  /* 0x00000012bed39981 */ /* 0x0046a4000c1e1100 */
[----:B---3--:R-:W-:Y:S02]  /*1c960*/  @!P1 IMAD.MOV.U32 R190, RZ, RZ, R239 ;  /* 0x000000ffffbe9224 */ /* 0x008fe400078e00ef */
[----:B------:R-:W-:-:S05]  /*1c970*/  @!P1 IMAD.MOV.U32 R191, RZ, RZ, R224 ;  /* 0x000000ffffbf9224 */ /* 0x000fca00078e00e0 */
[----:B------:R0:W3:Y:S02]  /*1c980*/  @!P1 LDG.E.U8 R212, desc[UR18][R190.64] ;  /* 0x00000012bed49981 */ /* 0x0000e4000c1e1100 */
[----:B0-----:R-:W-:Y:S02]  /*1c990*/  @!P1 IMAD.MOV.U32 R190, RZ, RZ, R2 ;  /* 0x000000ffffbe9224 */ /* 0x001fe400078e0002 */
[----:B------:R-:W-:-:S05]  /*1c9a0*/  @!P1 IMAD.MOV.U32 R191, RZ, RZ, R246 ;  /* 0x000000ffffbf9224 */ /* 0x000fca00078e00f6 */
[----:B------:R0:W4:Y:S02]  /*1c9b0*/  @!P1 LDG.E.U8 R213, desc[UR18][R190.64] ;  /* 0x00000012bed59981 */ /* 0x000124000c1e1100 */
        /* <DEDUP_REMOVED lines=26> */
[----:B------:R-:W4:Y:S04]  /*1cb60*/  @!P1 LDG.E.U8 R222, desc[UR18][R190.64] ;  /* 0x00000012bede9981 */ /* 0x000f28000c1e1100 */
[----:B------:R-:W2:Y:S04]  /*1cb70*/  LDL R191, [R1+0x8d8] ;  /* 0x0008d80001bf7983 */ /* 0x000ea80000100800 */
[----:B--2---:R-:W-:Y:S04]  /*1cb80*/  STS.U8 [R191+UR6+0x9e00], R170 ;  /* 0x009e00aabf007988 */ /* 0x004fe80008000006 */
[----:B------:R0:W-:Y:S04]  /*1cb90*/  STS.U8 [R191+UR6+0xa200], R172 ;  /* 0x00a200acbf007988 */ /* 0x0001e80008000006 */
[----:B0-----:R-:W2:Y:S04]  /*1cba0*/  LDL R172, [R1+0x8d4] ;  /* 0x0008d40001ac7983 */ /* 0x001ea80000100800 */
[----:B------:R-:W-:Y:S04]  /*1cbb0*/  STS.U8 [R191+UR6+0xa600], R174 ;  /* 0x00a600aebf007988 */ /* 0x000fe80008000006 */
[----:B------:R-:W-:Y:S04]  /*1cbc0*/  STS.U8 [R191+UR6+0xaa00], R176 ;  /* 0x00aa00b0bf007988 */ /* 0x000fe80008000006 */
[----:B------:R-:W-:Y:S04]  /*1cbd0*/  STS.U8 [R191+UR6+0xae00], R178 ;  /* 0x00ae00b2bf007988 */ /* 0x000fe80008000006 */
[----:B------:R-:W-:Y:S04]  /*1cbe0*/  STS.U8 [R191+UR6+0xb200], R180 ;  /* 0x00b200b4bf007988 */ /* 0x000fe80008000006 */
[----:B------:R-:W-:Y:S04]  /*1cbf0*/  STS.U8 [R191+UR6+0xb600], R182 ;  /* 0x00b600b6bf007988 */ /* 0x000fe80008000006 */
[----:B------:R-:W-:Y:S04]  /*1cc00*/  STS.U8 [R191+UR6+0xba00], R184 ;  /* 0x00ba00b8bf007988 */ /* 0x000fe80008000006 */
[----:B------:R0:W-:Y:S04]  /*1cc10*/  STS.U8 [R191+UR6+0xbe00], R186 ;  /* 0x00be00babf007988 */ /* 0x0001e80008000006 */
[----:B0-----:R-:W4:Y:S04]  /*1cc20*/  LDL R186, [R1+0x8e0] ;  /* 0x0008e00001ba7983 */ /* 0x001f280000100800 */
[----:B------:R-:W4:Y:S04]  /*1cc30*/  LDL.LU R184, [R1+0x3c4] ;  /* 0x0003c40001b87983 */ /* 0x000f280000300800 */
[----:B------:R-:W4:Y:S04]  /*1cc40*/  LDL.LU R180, [R1+0x4b4] ;  /* 0x0004b40001b47983 */ /* 0x000f280000300800 */
[----:B------:R-:W4:Y:S04]  /*1cc50*/  LDL.LU R182, [R1+0x4b0] ;  /* 0x0004b00001b67983 */ /* 0x000f280000300800 */
[----:B------:R-:W4:Y:S04]  /*1cc60*/  LDL.LU R170, [R1+0x4ac] ;  /* 0x0004ac0001aa7983 */ /* 0x000f280000300800 */
[----:B------:R-:W4:Y:S04]  /*1cc70*/  LDL.LU R190, [R1+0x4a4] ;  /* 0x0004a40001be7983 */ /* 0x000f280000300800 */
        /* <DEDUP_REMOVED lines=14> */
[----:B------:R-:W4:Y:S04]  /*1cd60*/  LDL.LU R178, [R1+0x49c] ;  /* 0x00049c0001b27983 */ /* 0x000f280000300800 */
[----:B------:R-:W-:Y:S04]  /*1cd70*/  STS.U8 [R191+UR6+0xfa00], R209 ;  /* 0x00fa00d1bf007988 */ /* 0x000fe80008000006 */
[----:B------:R0:W-:Y:S04]  /*1cd80*/  STS.U8 [R191+UR6+0xfe00], R210 ;  /* 0x00fe00d2bf007988 */ /* 0x0001e80008000006 */
[----:B0-----:R-:W4:Y:S04]  /*1cd90*/  LDL.LU R191, [R1+0x3bc] ;  /* 0x0003bc0001bf7983 */ /* 0x001f280000300800 */
[----:B------:R-:W4:Y:S04]  /*1cda0*/  LDL.LU R176, [R1+0x494] ;  /* 0x0004940001b07983 */ /* 0x000f280000300800 */
[----:B------:R-:W4:Y:S04]  /*1cdb0*/  LDL.LU R174, [R1+0x3c0] ;  /* 0x0003c00001ae7983 */ /* 0x000f280000300800 */
[----:B--2---:R-:W-:Y:S04]  /*1cdc0*/  STS.U8 [R172+UR6+0x300], R189 ;  /* 0x000300bdac007988 */ /* 0x004fe80008000006 */
        /* <DEDUP_REMOVED lines=52> */
[----:B---3--:R-:W-:Y:S04]  /*1d110*/  STS.U8 [R172+UR6+0xd700], R212 ;  /* 0x00d700d4ac007988 */ /* 0x008fe80008000006 */
[----:B----4-:R-:W-:Y:S04]  /*1d120*/  STS.U8 [R172+UR6+0xdb00], R213 ;  /* 0x00db00d5ac007988 */ /* 0x010fe80008000006 */
[----:B------:R-:W-:Y:S04]  /*1d130*/  STS.U8 [R172+UR6+0xdf00], R214 ;  /* 0x00df00d6ac007988 */ /* 0x000fe80008000006 */
[----:B------:R-:W-:Y:S04]  /*1d140*/  STS.U8 [R172+UR6+0xe300], R215 ;  /* 0x00e300d7ac007988 */ /* 0x000fe80008000006 */
[----:B------:R-:W-:Y:S04]  /*1d150*/  STS.U8 [R172+UR6+0xe700], R216 ;  /* 0x00e700d8ac007988 */ /* 0x000fe80008000006 */
[----:B------:R-:W-:Y:S01]  /*1d160*/  STS.U8 [R172+UR6+0xeb00], R217 ;  /* 0x00eb00d9ac007988 */ /* 0x000fe20008000006 */
[----:B------:R-:W-:-:S03]  /*1d170*/  IADD3 R184, P3, R184, UR7, RZ ;  /* 0x00000007b8b87c10 */ /* 0x000fc6000ff7e0ff */
[----:B------:R-:W-:Y:S04]  /*1d180*/  STS.U8 [R172+UR6+0xef00], R218 ;  /* 0x00ef00daac007988 */ /* 0x000fe80008000006 */
[----:B------:R-:W-:Y:S01]  /*1d190*/  STS.U8 [R172+UR6+0xf300], R219 ;  /* 0x00f300dbac007988 */ /* 0x000fe20008000006 */
[----:B------:R-:W-:-:S03]  /*1d1a0*/  IADD3 R180, P2, R180, UR7, RZ ;  /* 0x00000007b4b47c10 */ /* 0x000fc6000ff5e0ff */
[----:B------:R-:W-:Y:S04]  /*1d1b0*/  STS.U8 [R172+UR6+0xf700], R220 ;  /* 0x00f700dcac007988 */ /* 0x000fe80008000006 */
[----:B------:R-:W-:Y:S04]  /*1d1c0*/  STS.U8 [R172+UR6+0xfb00], R221 ;  /* 0x00fb00ddac007988 */ /* 0x000fe80008000006 */
[----:B------:R0:W-:Y:S01]  /*1d1d0*/  STS.U8 [R172+UR6+0xff00], R222 ;  /* 0x00ff00deac007988 */ /* 0x0001e20008000006 */
[----:B------:R-:W-:Y:S02]  /*1d1e0*/  IADD3 R170, P6, R170, UR7, RZ ;  /* 0x00000007aaaa7c10 */ /* 0x000fe4000ffde0ff */
[----:B------:R-:W-:Y:S01]  /*1d1f0*/  IADD3 R182, P1, R182, UR7, RZ ;  /* 0x00000007b6b67c10 */ /* 0x000fe2000ff3e0ff */
[----:B------:R-:W-:Y:S01]  /*1d200*/  UIADD3 UR4, UR4, 0x1, URZ ;  /* 0x0000000104047890 */ /* 0x000fe2000fffe03f */
[----:B------:R-:W-:Y:S01]  /*1d210*/  IADD3 R190, P5, R190, UR7, RZ ;  /* 0x00000007bebe7c10 */ /* 0x000fe2000ffbe0ff */
[----:B------:R1:W-:Y:S06]  /*1d220*/  MEMBAR.ALL.CTA ;  /* 0x0000000000007992 */ /* 0x0003ec0000008000 */
[----:B-1----:R-:W1:Y:S04]  /*1d230*/  FENCE.VIEW.ASYNC.S ;  /* 0x00000000000073c6 */ /* 0x002e680000000000 */
[----:B0-----:R-:W2:Y:S04]  /*1d240*/  LDL.LU R172, [R1+0x48c] ;  /* 0x00048c0001ac7983 */ /* 0x001ea80000300800 */
[----:B------:R-:W3:Y:S04]  /*1d250*/  LDL.LU R203, [R1+0x3b8] ;  /* 0x0003b80001cb7983 */ /* 0x000ee80000300800 */
[----:B------:R0:W-:Y:S04]  /*1d260*/  STL [R1+0x3c4], R184 ;  /* 0x0003c4b801007387 */ /* 0x0001e80000100800 */
[----:B0-----:R-:W4:Y:S04]  /*1d270*/  LDL.LU R184, [R1+0x484] ;  /* 0x0004840001b87983 */ /* 0x001f280000300800 */
[----:B------:R0:W-:Y:S01]  /*1d280*/  STL [R1+0x4b4], R180 ;  /* 0x0004b4b401007387 */ /* 0x0001e20000100800 */
[----:B------:R-:W-:-:S02]  /*1d290*/  IADD3 R178, P4, R178, UR7, RZ ;  /* 0x00000007b2b27c10 */ /* 0x000fc4000ff9e0ff */
[----:B------:R-:W-:Y:S01]  /*1d2a0*/  IADD3.X R191, R191, UR29, RZ, P3, !PT ;  /* 0x0000001dbfbf7c10 */ /* 0x000fe20009ffe4ff */
[----:B-1----:R-:W-:Y:S06]  /*1d2b0*/  BAR.SYNC.DEFER_BLOCKING 0x0 ;  /* 0x0000000000007b1d */ /* 0x002fec0000010000 */
[----:B0-----:R-:W4:Y:S04]  /*1d2c0*/  LDL.LU R180, [R1+0x4a8] ;  /* 0x0004a80001b47983 */ /* 0x001f280000300800 */
[----:B------:R-:W4:Y:S04]  /*1d2d0*/  LDL.LU R202, [R1+0x47c] ;  /* 0x00047c0001ca7983 */ /* 0x000f280000300800 */
[----:B------:R0:W-:Y:S04]  /*1d2e0*/  STL [R1+0x4ac], R170 ;  /* 0x0004acaa01007387 */ /* 0x0001e80000100800 */
[----:B------:R-:W-:Y:S04]  /*1d2f0*/  STL [R1+0x4b0], R182 ;  /* 0x0004b0b601007387 */ /* 0x000fe80000100800 */
[----:B0-----:R-:W4:Y:S04]  /*1d300*/  LDL.LU R170, [R1+0x4a0] ;  /* 0x0004a00001aa7983 */ /* 0x001f280000300800 */
[----:B------:R0:W-:Y:S04]  /*1d310*/  STL [R1+0x4a4], R190 ;  /* 0x0004a4be01007387 */ /* 0x0001e80000100800 */
[----:B0-----:R-:W4:Y:S04]  /*1d320*/  LDL.LU R190, [R1+0x474] ;  /* 0x0004740001be7983 */ /* 0x001f280000300800 */
[----:B------:R0:W-:Y:S04]  /*1d330*/  STL [R1+0x49c], R178 ;  /* 0x00049cb201007387 */ /* 0x0001e80000100800 */
[----:B0-----:R-:W4:Y:S04]  /*1d340*/  LDL.LU R178, [R1+0x498] ;  /* 0x0004980001b27983 */ /* 0x001f280000300800 */
[----:B------:R-:W4:Y:S04]  /*1d350*/  LDL.LU R201, [R1+0x46c] ;  /* 0x00046c0001c97983 */ /* 0x000f280000300800 */
[----:B------:R0:W-:Y:S04]  /*1d360*/  STL [R1+0x3bc], R191 ;  /* 0x0003bcbf01007387 */ /* 0x0001e80000100800 */
[----:B0-----:R-:W4:Y:S01]  /*1d370*/  LDL.LU R191, [R1+0x490] ;  /* 0x0004900001bf7983 */ /* 0x001f220000300800 */
[----:B------:R-:W-:-:S03]  /*1d380*/  IADD3 R176, P3, R176, UR7, RZ ;  /* 0x00000007b0b07c10 */ /* 0x000fc6000ff7e0ff */
[----:B------:R-:W4:Y:S01]  /*1d390*/  LDL.LU R200, [R1+0x464] ;  /* 0x0004640001c87983 */ /* 0x000f220000300800 */
[----:B------:R-:W-:-:S03]  /*1d3a0*/  IADD3.X R174, R174, UR29, RZ, P2, !PT ;  /* 0x0000001daeae7c10 */ /* 0x000fc600097fe4ff */
[----:B------:R-:W4:Y:S04]  /*1d3b0*/  LDL.LU R199, [R1+0x488] ;  /* 0x0004880001c77983 */ /* 0x000f280000300800 */
[----:B------:R0:W-:Y:S04]  /*1d3c0*/  STL [R1+0x494], R176 ;  /* 0x000494b001007387 */ /* 0x0001e80000100800 */
[----:B0-----:R-:W4:Y:S04]  /*1d3d0*/  LDL.LU R176, [R1+0x45c] ;  /* 0x00045c0001b07983 */ /* 0x001f280000300800 */
[----:B------:R-:W4:Y:S04]  /*1d3e0*/  LDL.LU R197, [R1+0x480] ;  /* 0x0004800001c57983 */ /* 0x000f280000300800 */
[----:B------:R0:W-:Y:S04]  /*1d3f0*/  STL [R1+0x3c0], R174 ;  /* 0x0003c0ae01007387 */ /* 0x0001e80000100800 */
[----:B0-----:R-:W4:Y:S01]  /*1d400*/  LDL.LU R174, [R1+0x454] ;  /* 0x0004540001ae7983 */ /* 0x001f220000300800 */
[----:B------:R-:W-:-:S03]  /*1d410*/  ISETP.NE.U32.AND P0, PT, R186, UR4, PT ;  /* 0x00000004ba007c0c */ /* 0x000fc6000bf05070 */
[----:B------:R-:W4:Y:S04]  /*1d420*/  LDL.LU R195, [R1+0x478] ;  /* 0x0004780001c37983 */ /* 0x000f280000300800 */
[----:B------:R-:W4:Y:S04]  /*1d430*/  LDL.LU R193, [R1+0x44c] ;  /* 0x00044c0001c17983 */ /* 0x000f280000300800 */
[----:B------:R-:W4:Y:S01]  /*1d440*/  LDL.LU R188, [R1+0x470] ;  /* 0x0004700001bc7983 */ /* 0x000f220000300800 */
[----:B--2---:R-:W-:Y:S02]  /*1d450*/  IADD3 R172, P2, R172, UR7, RZ ;  /* 0x00000007acac7c10 */ /* 0x004fe4000ff5e0ff */
[----:B---3--:R-:W-:-:S03]  /*1d460*/  IADD3.X R203, R203, UR29, RZ, P1, !PT ;  /* 0x0000001dcbcb7c10 */ /* 0x008fc60008ffe4ff */
[----:B------:R0:W-:Y:S04]  /*1d470*/  STL [R1+0x48c], R172 ;  /* 0x00048cac01007387 */ /* 0x0001e80000100800 */
[----:B------:R-:W2:Y:S04]  /*1d480*/  LDL.LU R186, [R1+0x444] ;  /* 0x0004440001ba7983 */ /* 0x000ea80000300800 */
[----:B------:R-:W3:Y:S04]  /*1d490*/  LDL.LU R182, [R1+0x468] ;  /* 0x0004680001b67983 */ /* 0x000ee80000300800 */
[----:B0-----:R-:W3:Y:S01]  /*1d4a0*/  LDL.LU R172, [R1+0x43c] ;  /* 0x00043c0001ac7983 */ /* 0x001ee20000300800 */
[----:B----4-:R-:W-:-:S05]  /*1d4b0*/  IADD3 R184, P1, R184, UR7, RZ ;  /* 0x00000007b8b87c10 */ /* 0x010fca000ff3e0ff */
[----:B------:R0:W-:Y:S04]  /*1d4c0*/  STL [R1+0x484], R184 ;  /* 0x000484b801007387 */ /* 0x0001e80000100800 */
[----:B------:R-:W-:Y:S04]  /*1d4d0*/  STL [R1+0x3b8], R203 ;  /* 0x0003b8cb01007387 */ /* 0x000fe80000100800 */
[----:B0-----:R-:W4:Y:S01]  /*1d4e0*/  LDL.LU R184, [R1+0x460] ;  /* 0x0004600001b87983 */ /* 0x001f220000300800 */
[----:B------:R-:W-:Y:S02]  /*1d4f0*/  IADD3.X R180, R180, UR29, RZ, P6, !PT ;  /* 0x0000001db4b47c10 */ /* 0x000fe4000b7fe4ff */
[----:B------:R-:W-:-:S03]  /*1d500*/  IADD3 R202, P6, R202, UR7, RZ ;  /* 0x00000007caca7c10 */ /* 0x000fc6000ffde0ff */
[----:B------:R0:W-:Y:S04]  /*1d510*/  STL [R1+0x4a8], R180 ;  /* 0x0004a8b401007387 */ /* 0x0001e80000100800 */
[----:B0-----:R-:W4:Y:S01]  /*1d520*/  LDL.LU R180, [R1+0x434] ;  /* 0x0004340001b47983 */ /* 0x001f220000300800 */
[----:B------:R-:W-:-:S05]  /*1d530*/  IADD3.X R170, R170, UR29, RZ, P5, !PT ;  /* 0x0000001daaaa7c10 */ /* 0x000fca000affe4ff */
[----:B------:R0:W-:Y:S04]  /*1d540*/  STL [R1+0x4a0], R170 ;  /* 0x0004a0aa01007387 */ /* 0x0001e80000100800 */
[----:B------:R-:W-:Y:S04]  /*1d550*/  STL [R1+0x47c], R202 ;  /* 0x00047cca01007387 */ /* 0x000fe80000100800 */
[----:B0-----:R-:W4:Y:S01]  /*1d560*/  LDL.LU R170, [R1+0x458] ;  /* 0x0004580001aa7983 */ /* 0x001f220000300800 */
[----:B------:R-:W-:-:S05]  /*1d570*/  IADD3 R190, P5, R190, UR7, RZ ;  /* 0x00000007bebe7c10 */ /* 0x000fca000ffbe0ff */
[----:B------:R0:W-:Y:S04]  /*1d580*/  STL [R1+0x474], R190 ;  /* 0x000474be01007387 */ /* 0x0001e80000100800 */
[----:B0-----:R-:W4:Y:S01]  /*1d590*/  LDL.LU R190, [R1+0x42c] ;  /* 0x00042c0001be7983 */ /* 0x001f220000300800 */
[----:B------:R-:W-:Y:S02]  /*1d5a0*/  IADD3.X R178, R178, UR29, RZ, P4, !PT ;  /* 0x0000001db2b27c10 */ /* 0x000fe4000a7fe4ff */
[----:B------:R-:W-:-:S03]  /*1d5b0*/  IADD3 R201, P4, R201, UR7, RZ ;  /* 0x00000007c9c97c10 */ /* 0x000fc6000ff9e0ff */
[----:B------:R0:W-:Y:S01]  /*1d5c0*/  STL [R1+0x498], R178 ;  /* 0x000498b201007387 */ /* 0x0001e20000100800 */
[----:B------:R-:W-:-:S03]  /*1d5d0*/  IADD3.X R191, R191, UR29, RZ, P3, !PT ;  /* 0x0000001dbfbf7c10 */ /* 0x000fc60009ffe4ff */
[----:B0-----:R-:W4:Y:S04]  /*1d5e0*/  LDL.LU R178, [R1+0x450] ;  /* 0x0004500001b27983 */ /* 0x001f280000300800 */
[----:B------:R0:W-:Y:S04]  /*1d5f0*/  STL [R1+0x490], R191 ;  /* 0x000490bf01007387 */ /* 0x0001e80000100800 */
[----:B------:R-:W-:Y:S04]  /*1d600*/  STL [R1+0x46c], R201 ;  /* 0x00046cc901007387 */ /* 0x000fe80000100800 */
[----:B0-----:R-:W4:Y:S01]  /*1d610*/  LDL.LU R191, [R1+0x424] ;  /* 0x0004240001bf7983 */ /* 0x001f220000300800 */
[----:B------:R-:W-:-:S02]  /*1d620*/  IADD3.X R199, R199, UR29, RZ, P2, !PT ;  /* 0x0000001dc7c77c10 */ /* 0x000fc400097fe4ff */
[----:B------:R-:W-:Y:S02]  /*1d630*/  IADD3 R200, P3, R200, UR7, RZ ;  /* 0x00000007c8c87c10 */ /* 0x000fe4000ff7e0ff */
[----:B------:R-:W-:Y:S02]  /*1d640*/  IADD3 R176, P2, R176, UR7, RZ ;  /* 0x00000007b0b07c10 */ /* 0x000fe4000ff5e0ff */
[----:B------:R-:W-:-:S03]  /*1d650*/  IADD3.X R197, R197, UR29, RZ, P1, !PT ;  /* 0x0000001dc5c57c10 */ /* 0x000fc60008ffe4ff */
[----:B------:R0:W-:Y:S04]  /*1d660*/  STL [R1+0x45c], R176 ;  /* 0x00045cb001007387 */ /* 0x0001e80000100800 */
[----:B------:R-:W-:Y:S04]  /*1d670*/  STL [R1+0x464], R200 ;  /* 0x000464c801007387 */ /* 0x000fe80000100800 */
[----:B0-----:R-:W4:Y:S01]  /*1d680*/  LDL.LU R176, [R1+0x448] ;  /* 0x0004480001b07983 */ /* 0x001f220000300800 */
[----:B------:R-:W-:-:S03]  /*1d690*/  IADD3 R174, P1, R174, UR7, RZ ;  /* 0x00000007aeae7c10 */ /* 0x000fc6000ff3e0ff */
[----:B------:R-:W-:Y:S04]  /*1d6a0*/  STL [R1+0x488], R199 ;  /* 0x000488c701007387 */ /* 0x000fe80000100800 */
[----:B------:R0:W-:Y:S01]  /*1d6b0*/  STL [R1+0x454], R174 ;  /* 0x000454ae01007387 */ /* 0x0001e20000100800 */
[----:B------:R-:W-:Y:S02]  /*1d6c0*/  IADD3.X R195, R195, UR29, RZ, P6, !PT ;  /* 0x0000001dc3c37c10 */ /* 0x000fe4000b7fe4ff */
[----:B------:R-:W-:Y:S02]  /*1d6d0*/  IADD3 R193, P6, R193, UR7, RZ ;  /* 0x00000007c1c17c10 */ /* 0x000fe4000ffde0ff */
[----:B------:R-:W-:Y:S01]  /*1d6e0*/  IADD3.X R188, R188, UR29, RZ, P5, !PT ;  /* 0x0000001dbcbc7c10 */ /* 0x000fe2000affe4ff */
[----:B0-----:R-:W4:Y:S04]  /*1d6f0*/  LDL.LU R174, [R1+0x41c] ;  /* 0x00041c0001ae7983 */ /* 0x001f280000300800 */
[----:B------:R-:W-:Y:S04]  /*1d700*/  STL [R1+0x480], R197 ;  /* 0x000480c501007387 */ /* 0x000fe80000100800 */
[----:B------:R-:W-:Y:S04]  /*1d710*/  STL [R1+0x478], R195 ;  /* 0x000478c301007387 */ /* 0x000fe80000100800 */
[----:B------:R-:W-:Y:S04]  /*1d720*/  STL [R1+0x44c], R193 ;  /* 0x00044cc101007387 */ /* 0x000fe80000100800 */
[----:B------:R-:W-:Y:S04]  /*1d730*/  STL [R1+0x470], R188 ;  /* 0x000470bc01007387 */ /* 0x000fe80000100800 */
[----:B------:R-:W4:Y:S01]  /*1d740*/  LDL.LU R203, [R1+0x440] ;  /* 0x0004400001cb7983 */ /* 0x000f220000300800 */
[----:B--2---:R-:W-:-:S02]  /*1d750*/  IADD3 R186, P5, R186, UR7, RZ ;  /* 0x00000007baba7c10 */ /* 0x004fc4000ffbe0ff */
[----:B---3--:R-:W-:-:S03]  /*1d760*/  IADD3.X R182, R182, UR29, RZ, P4, !PT ;  /* 0x0000001db6b67c10 */ /* 0x008fc6000a7fe4ff */
[----:B------:R-:W-:Y:S01]  /*1d770*/  STL [R1+0x444], R186 ;  /* 0x000444ba01007387 */ /* 0x000fe20000100800 */
[----:B------:R-:W-:-:S03]  /*1d780*/  IADD3 R172, P4, R172, UR7, RZ ;  /* 0x00000007acac7c10 */ /* 0x000fc6000ff9e0ff */
[----:B------:R0:W-:Y:S04]  /*1d790*/  STL [R1+0x468], R182 ;  /* 0x000468b601007387 */ /* 0x0001e80000100800 */
[----:B0-----:R-:W2:Y:S04]  /*1d7a0*/  LDL.LU R182, [R1+0x414] ;  /* 0x0004140001b67983 */ /* 0x001ea80000300800 */
[----:B------:R0:W-:Y:S01]  /*1d7b0*/  STL [R1+0x43c], R172 ;  /* 0x00043cac01007387 */ /* 0x0001e20000100800 */
[----:B----4-:R-:W-:-:S03]  /*1d7c0*/  IADD3.X R184, R184, UR29, RZ, P3, !PT ;  /* 0x0000001db8b87c10 */ /* 0x010fc60009ffe4ff */
[----:B0-----:R-:W3:Y:S04]  /*1d7d0*/  LDL.LU R172, [R1+0x438] ;  /* 0x0004380001ac7983 */ /* 0x001ee80000300800 */
[----:B------:R-:W4:Y:S01]  /*1d7e0*/  LDL.LU R202, [R1+0x40c] ;  /* 0x00040c0001ca7983 */ /* 0x000f220000300800 */
[----:B------:R-:W-:-:S03]  /*1d7f0*/  IADD3 R180, P3, R180, UR7, RZ ;  /* 0x00000007b4b47c10 */ /* 0x000fc6000ff7e0ff */
[----:B------:R0:W-:Y:S04]  /*1d800*/  STL [R1+0x460], R184 ;  /* 0x000460b801007387 */ /* 0x0001e80000100800 */
[----:B0-----:R-:W4:Y:S01]  /*1d810*/  LDL.LU R184, [R1+0x430] ;  /* 0x0004300001b87983 */ /* 0x001f220000300800 */
[----:B------:R-:W-:-:S03]  /*1d820*/  IADD3.X R170, R170, UR29, RZ, P2, !PT ;  /* 0x0000001daaaa7c10 */ /* 0x000fc600097fe4ff */
[----:B------:R-:W-:Y:S04]  /*1d830*/  STL [R1+0x434], R180 ;  /* 0x000434b401007387 */ /* 0x000fe80000100800 */
[----:B------:R0:W-:Y:S04]  /*1d840*/  STL [R1+0x458], R170 ;  /* 0x000458aa01007387 */ /* 0x0001e80000100800 */
[----:B0-----:R-:W4:Y:S01]  /*1d850*/  LDL.LU R170, [R1+0x404] ;  /* 0x0004040001aa7983 */ /* 0x001f220000300800 */
[----:B------:R-:W-:-:S05]  /*1d860*/  IADD3 R190, P2, R190, UR7, RZ ;  /* 0x00000007bebe7c10 */ /* 0x000fca000ff5e0ff */
[----:B------:R0:W-:Y:S04]  /*1d870*/  STL [R1+0x42c], R190 ;  /* 0x00042cbe01007387 */ /* 0x0001e80000100800 */
[----:B0-----:R-:W4:Y:S01]  /*1d880*/  LDL.LU R190, [R1+0x428] ;  /* 0x0004280001be7983 */ /* 0x001f220000300800 */
[----:B------:R-:W-:-:S03]  /*1d890*/  IADD3.X R178, R178, UR29, RZ, P1, !PT ;  /* 0x0000001db2b27c10 */ /* 0x000fc60008ffe4ff */
[----:B------:R-:W4:Y:S04]  /*1d8a0*/  LDL.LU R201, [R1+0x3fc] ;  /* 0x0003fc0001c97983 */ /* 0x000f280000300800 */
[----:B------:R-:W4:Y:S04]  /*1d8b0*/  LDL.LU R180, [R1+0x420] ;  /* 0x0004200001b47983 */ /* 0x000f280000300800 */
[----:B------:R-:W-:Y:S01]  /*1d8c0*/  STL [R1+0x450], R178 ;  /* 0x000450b201007387 */ /* 0x000fe20000100800 */
[----:B------:R-:W-:-:S03]  /*1d8d0*/  IADD3 R191, P1, R191, UR7, RZ ;  /* 0x00000007bfbf7c10 */ /* 0x000fc6000ff3e0ff */
[----:B------:R-:W4:Y:S04]  /*1d8e0*/  LDL.LU R200, [R1+0x3f4] ;  /* 0x0003f40001c87983 */ /* 0x000f280000300800 */
[----:B------:R-:W4:Y:S04]  /*1d8f0*/  LDL.LU R199, [R1+0x418] ;  /* 0x0004180001c77983 */ /* 0x000f280000300800 */
[----:B------:R0:W-:Y:S04]  /*1d900*/  STL [R1+0x424], R191 ;  /* 0x000424bf01007387 */ /* 0x0001e80000100800 */
[----:B0-----:R-:W4:Y:S01]  /*1d910*/  LDL.LU R191, [R1+0x3ec] ;  /* 0x0003ec0001bf7983 */ /* 0x001f220000300800 */
[----:B------:R-:W-:-:S03]  /*1d920*/  IADD3.X R176, R176, UR29, RZ, P6, !PT ;  /* 0x0000001db0b07c10 */ /* 0x000fc6000b7fe4ff */
[----:B------:R-:W4:Y:S04]  /*1d930*/  LDL.LU R197, [R1+0x410] ;  /* 0x0004100001c57983 */ /* 0x000f280000300800 */
[----:B------:R-:W4:Y:S04]  /*1d940*/  LDL.LU R178, [R1+0x3e4] ;  /* 0x0003e40001b27983 */ /* 0x000f280000300800 */
[----:B------:R0:W-:Y:S04]  /*1d950*/  STL [R1+0x448], R176 ;  /* 0x000448b001007387 */ /* 0x0001e80000100800 */
[----:B------:R-:W4:Y:S04]  /*1d960*/  LDL.LU R195, [R1+0x408] ;  /* 0x0004080001c37983 */ /* 0x000f280000300800 */
[----:B------:R-:W4:Y:S01]  /*1d970*/  LDL.LU R193, [R1+0x3dc] ;  /* 0x0003dc0001c17983 */ /* 0x000f220000300800 */
[----:B------:R-:W-:-:S03]  /*1d980*/  IADD3 R174, P6, R174, UR7, RZ ;  /* 0x00000007aeae7c10 */ /* 0x000fc6000ffde0ff */
[----:B------:R-:W4:Y:S04]  /*1d990*/  LDL.LU R188, [R1+0x400] ;  /* 0x0004000001bc7983 */ /* 0x000f280000300800 */
[----:B------:R1:W-:Y:S04]  /*1d9a0*/  STL [R1+0x41c], R174 ;  /* 0x00041cae01007387 */ /* 0x0003e80000100800 */
[----:B------:R-:W4:Y:S04]  /*1d9b0*/  LDL.LU R186, [R1+0x3d4] ;  /* 0x0003d40001ba7983 */ /* 0x000f280000300800 */
[----:B0-----:R-:W4:Y:S04]  /*1d9c0*/  LDL.LU R176, [R1+0x3f8] ;  /* 0x0003f80001b07983 */ /* 0x001f280000300800 */
[----:B-1----:R-:W4:Y:S01]  /*1d9d0*/  LDL.LU R174, [R1+0x8d0] ;  /* 0x0008d00001ae7983 */ /* 0x002f220000300800 */
[----:B------:R-:W-:-:S02]  /*1d9e0*/  IADD3.X R203, R203, UR29, RZ, P5, !PT ;  /* 0x0000001dcbcb7c10 */ /* 0x000fc4000affe4ff */
[----:B--2---:R-:W-:-:S05]  /*1d9f0*/  IADD3 R182, P5, R182, UR7, RZ ;  /* 0x00000007b6b67c10 */ /* 0x004fca000ffbe0ff */
[----:B------:R0:W-:Y:S04]  /*1da00*/  STL [R1+0x414], R182 ;  /* 0x000414b601007387 */ /* 0x0001e80000100800 */
[----:B------:R-:W-:Y:S01]  /*1da10*/  STL [R1+0x440], R203 ;  /* 0x000440cb01007387 */ /* 0x000fe20000100800 */
[----:B---3--:R-:W-:-:S03]  /*1da20*/  IADD3.X R172, R172, UR29, RZ, P4, !PT ;  /* 0x0000001dacac7c10 */ /* 0x008fc6000a7fe4ff */
[----:B0-----:R-:W2:Y:S01]  /*1da30*/  LDL.LU R182, [R1+0x3f0] ;  /* 0x0003f00001b67983 */ /* 0x001ea20000300800 */
[----:B----4-:R-:W-:-:S03]  /*1da40*/  IADD3 R202, P4, R202, UR7, RZ ;  /* 0x00000007caca7c10 */ /* 0x010fc6000ff9e0ff */
[----:B------:R0:W-:Y:S04]  /*1da50*/  STL [R1+0x438], R172 ;  /* 0x000438ac01007387 */ /* 0x0001e80000100800 */
[----:B0-----:R-:W3:Y:S01]  /*1da60*/  LDL.LU R172, [R1+0x4d0] ;  /* 0x0004d00001ac7983 */ /* 0x001ee20000300800 */
[----:B------:R-:W-:-:S05]  /*1da70*/  IADD3.X R184, R184, UR29, RZ, P3, !PT ;  /* 0x0000001db8b87c10 */ /* 0x000fca0009ffe4ff */
[----:B------:R0:W-:Y:S04]  /*1da80*/  STL [R1+0x430], R184 ;  /* 0x000430b801007387 */ /* 0x0001e80000100800 */
[----:B------:R-:W-:Y:S04]  /*1da90*/  STL [R1+0x40c], R202 ;  /* 0x00040cca01007387 */ /* 0x000fe80000100800 */
[----:B0-----:R-:W4:Y:S01]  /*1daa0*/  LDL.LU R184, [R1+0x3e8] ;  /* 0x0003e80001b87983 */ /* 0x001f220000300800 */
[----:B------:R-:W-:-:S05]  /*1dab0*/  IADD3 R170, P3, R170, UR7, RZ ;  /* 0x00000007aaaa7c10 */ /* 0x000fca000ff7e0ff */
[----:B------:R0:W-:Y:S04]  /*1dac0*/  STL [R1+0x404], R170 ;  /* 0x000404aa01007387 */ /* 0x0001e80000100800 */
[----:B0-----:R-:W4:Y:S01]  /*1dad0*/  LDL.LU R170, [R1+0x8c8] ;  /* 0x0008c80001aa7983 */ /* 0x001f220000300800 */
[----:B------:R-:W-:-:S05]  /*1dae0*/  IADD3.X R190, R190, UR29, RZ, P2, !PT ;  /* 0x0000001dbebe7c10 */ /* 0x000fca00097fe4ff */
[----:B------:R0:W-:Y:S04]  /*1daf0*/  STL [R1+0x428], R190 ;  /* 0x000428be01007387 */ /* 0x0001e80000100800 */
[----:B0-----:R-:W4:Y:S01]  /*1db00*/  LDL.LU R190, [R1+0x3e0] ;  /* 0x0003e00001be7983 */ /* 0x001f220000300800 */
[----:B------:R-:W-:Y:S02]  /*1db10*/  IADD3.X R180, R180, UR29, RZ, P1, !PT ;  /* 0x0000001db4b47c10 */ /* 0x000fe40008ffe4ff */
[----:B------:R-:W-:-:S03]  /*1db20*/  IADD3 R201, P2, R201, UR7, RZ ;  /* 0x00000007c9c97c10 */ /* 0x000fc6000ff5e0ff */
[----:B------:R0:W-:Y:S01]  /*1db30*/  STL [R1+0x420], R180 ;  /* 0x000420b401007387 */ /* 0x0001e20000100800 */
[----:B------:R-:W-:-:S03]  /*1db40*/  IADD3.X R199, R199, UR29, RZ, P6, !PT ;  /* 0x0000001dc7c77c10 */ /* 0x000fc6000b7fe4ff */
[----:B------:R-:W-:Y:S01]  /*1db50*/  STL [R1+0x3fc], R201 ;  /* 0x0003fcc901007387 */ /* 0x000fe20000100800 */
[----:B------:R-:W-:-:S03]  /*1db60*/  IADD3 R200, P1, R200, UR7, RZ ;  /* 0x00000007c8c87c10 */ /* 0x000fc6000ff3e0ff */
[----:B0-----:R-:W4:Y:S01]  /*1db70*/  LDL.LU R180, [R1+0x8c4] ;  /* 0x0008c40001b47983 */ /* 0x001f220000300800 */
[----:B------:R-:W-:-:S05]  /*1db80*/  IADD3 R191, P6, R191, UR7, RZ ;  /* 0x00000007bfbf7c10 */ /* 0x000fca000ffde0ff */
[----:B------:R0:W-:Y:S04]  /*1db90*/  STL [R1+0x3ec], R191 ;  /* 0x0003ecbf01007387 */ /* 0x0001e80000100800 */
[----:B------:R-:W-:Y:S04]  /*1dba0*/  STL [R1+0x3f4], R200 ;  /* 0x0003f4c801007387 */ /* 0x000fe80000100800 */
[----:B0-----:R-:W4:Y:S01]  /*1dbb0*/  LDL.LU R191, [R1+0x3d8] ;  /* 0x0003d80001bf7983 */ /* 0x001f220000300800 */
[----:B------:R-:W-:Y:S02]  /*1dbc0*/  IADD3.X R197, R197, UR29, RZ, P5, !PT ;  /* 0x0000001dc5c57c10 */ /* 0x000fe4000affe4ff */
[----:B------:R-:W-:Y:S01]  /*1dbd0*/  IADD3 R178, P5, R178, UR7, RZ ;  /* 0x00000007b2b27c10 */ /* 0x000fe2000ffbe0ff */
[----:B------:R-:W-:Y:S01]  /*1dbe0*/  STL [R1+0x418], R199 ;  /* 0x000418c701007387 */ /* 0x000fe20000100800 */
[----:B------:R-:W-:-:S02]  /*1dbf0*/  IADD3.X R195, R195, UR29, RZ, P4, !PT ;  /* 0x0000001dc3c37c10 */ /* 0x000fc4000a7fe4ff */
[----:B------:R-:W-:Y:S01]  /*1dc00*/  IADD3 R193, P4, R193, UR7, RZ ;  /* 0x00000007c1c17c10 */ /* 0x000fe2000ff9e0ff */
[----:B------:R0:W-:Y:S01]  /*1dc10*/  STL [R1+0x3e4], R178 ;  /* 0x0003e4b201007387 */ /* 0x0001e20000100800 */
[----:B------:R-:W-:Y:S02]  /*1dc20*/  IADD3.X R188, R188, UR29, RZ, P3, !PT ;  /* 0x0000001dbcbc7c10 */ /* 0x000fe40009ffe4ff */
[----:B------:R-:W-:Y:S01]  /*1dc30*/  IADD3 R186, P3, R186, UR7, RZ ;  /* 0x00000007baba7c10 */ /* 0x000fe2000ff7e0ff */
[----:B0-----:R-:W4:Y:S01]  /*1dc40*/  LDL.LU R178, [R1+0x8c0] ;  /* 0x0008c00001b27983 */ /* 0x001f220000300800 */
[----:B------:R-:W-:-:S03]  /*1dc50*/  IADD3.X R176, R176, UR29, RZ, P2, !PT ;  /* 0x0000001db0b07c10 */ /* 0x000fc600097fe4ff */
[----:B------:R-:W-:Y:S04]  /*1dc60*/  STL [R1+0x410], R197 ;  /* 0x000410c501007387 */ /* 0x000fe80000100800 */
[----:B------:R-:W-:Y:S04]  /*1dc70*/  STL [R1+0x408], R195 ;  /* 0x000408c301007387 */ /* 0x000fe80000100800 */
[----:B------:R-:W-:Y:S01]  /*1dc80*/  STL [R1+0x3dc], R193 ;  /* 0x0003dcc101007387 */ /* 0x000fe20000100800 */
[----:B------:R-:W-:-:S03]  /*1dc90*/  IADD3 R174, P2, R174, UR16, RZ ;  /* 0x00000010aeae7c10 */ /* 0x000fc6000ff5e0ff */
[----:B------:R-:W-:Y:S04]  /*1dca0*/  STL [R1+0x400], R188 ;  /* 0x000400bc01007387 */ /* 0x000fe80000100800 */
[----:B------:R0:W-:Y:S04]  /*1dcb0*/  STL [R1+0x3f8], R176 ;  /* 0x0003f8b001007387 */ /* 0x0001e80000100800 */
[----:B------:R-:W-:Y:S04]  /*1dcc0*/  STL [R1+0x3d4], R186 ;  /* 0x0003d4ba01007387 */ /* 0x000fe80000100800 */
[----:B0-----:R-:W4:Y:S04]  /*1dcd0*/  LDL.LU R176, [R1+0x3d0] ;  /* 0x0003d00001b07983 */ /* 0x001f280000300800 */
[----:B------:R0:W-:Y:S04]  /*1dce0*/  STL [R1+0x8d0], R174 ;  /* 0x0008d0ae01007387 */ /* 0x0001e80000100800 */
[----:B0-----:R-:W4:Y:S01]  /*1dcf0*/  LDL.LU R174, [R1+0x8bc] ;  /* 0x0008bc0001ae7983 */ /* 0x001f220000300800 */
[----:B--2---:R-:W-:-:S05]  /*1dd00*/  IADD3.X R182, R182, UR29, RZ, P1, !PT ;  /* 0x0000001db6b67c10 */ /* 0x004fca0008ffe4ff */
[----:B------:R0:W-:Y:S01]  /*1dd10*/  STL [R1+0x3f0], R182 ;  /* 0x0003f0b601007387 */ /* 0x0001e20000100800 */
[----:B---3--:R-:W-:-:S03]  /*1dd20*/  IADD3 R172, P1, R172, UR16, RZ ;  /* 0x00000010acac7c10 */ /* 0x008fc6000ff3e0ff */
[----:B0-----:R-:W2:Y:S04]  /*1dd30*/  LDL.LU R182, [R1+0x8cc] ;  /* 0x0008cc0001b67983 */ /* 0x001ea80000300800 */
[----:B------:R0:W-:Y:S04]  /*1dd40*/  STL [R1+0x4d0], R172 ;  /* 0x0004d0ac01007387 */ /* 0x0001e80000100800 */
[----:B0-----:R-:W3:Y:S01]  /*1dd50*/  LDL.LU R172, [R1+0x8b8] ;  /* 0x0008b80001ac7983 */ /* 0x001ee20000300800 */
[----:B----4-:R-:W-:Y:S02]  /*1dd60*/  IADD3.X R184, R184, UR29, RZ, P6, !PT ;  /* 0x0000001db8b87c10 */ /* 0x010fe4000b7fe4ff */
[----:B------:R-:W-:-:S05]  /*1dd70*/  IADD3 R170, P6, R170, UR16, RZ ;  /* 0x00000010aaaa7c10 */ /* 0x000fca000ffde0ff */
[----:B------:R0:W-:Y:S04]  /*1dd80*/  STL [R1+0x8c8], R170 ;  /* 0x0008c8aa01007387 */ /* 0x0001e80000100800 */
[----:B------:R-:W-:Y:S04]  /*1dd90*/  STL [R1+0x3e8], R184 ;  /* 0x0003e8b801007387 */ /* 0x000fe80000100800 */
[----:B0-----:R-:W4:Y:S01]  /*1dda0*/  LDL.LU R170, [R1+0x3cc] ;  /* 0x0003cc0001aa7983 */ /* 0x001f220000300800 */
[----:B------:R-:W-:-:S03]  /*1ddb0*/  IADD3.X R190, R190, UR29, RZ, P5, !PT ;  /* 0x0000001dbebe7c10 */ /* 0x000fc6000affe4ff */
[----:B------:R-:W4:Y:S04]  /*1ddc0*/  LDL.LU R201, [R1+0x8b4] ;  /* 0x0008b40001c97983 */ /* 0x000f280000300800 */
[----:B------:R0:W-:Y:S04]  /*1ddd0*/  STL [R1+0x3e0], R190 ;  /* 0x0003e0be01007387 */ /* 0x0001e80000100800 */
[----:B0-----:R-:W4:Y:S01]  /*1dde0*/  LDL.LU R190, [R1+0x4cc] ;  /* 0x0004cc0001be7983 */ /* 0x001f220000300800 */
[----:B------:R-:W-:-:S03]  /*1ddf0*/  IADD3 R180, P5, R180, UR16, RZ ;  /* 0x00000010b4b47c10 */ /* 0x000fc6000ffbe0ff */
[----:B------:R-:W4:Y:S04]  /*1de00*/  LDL.LU R200, [R1+0x8ac] ;  /* 0x0008ac0001c87983 */ /* 0x000f280000300800 */
[----:B------:R-:W4:Y:S04]  /*1de10*/  LDL.LU R193, [R1+0x4c8] ;  /* 0x0004c80001c17983 */ /* 0x000f280000300800 */
[----:B------:R0:W-:Y:S01]  /*1de20*/  STL [R1+0x8c4], R180 ;  /* 0x0008c4b401007387 */ /* 0x0001e20000100800 */
[----:B------:R-:W-:-:S03]  /*1de30*/  IADD3.X R191, R191, UR29, RZ, P4, !PT ;  /* 0x0000001dbfbf7c10 */ /* 0x000fc6000a7fe4ff */
[----:B0-----:R-:W4:Y:S04]  /*1de40*/  LDL.LU R180, [R1+0x8a4] ;  /* 0x0008a40001b47983 */ /* 0x001f280000300800 */
[----:B------:R-:W4:Y:S04]  /*1de50*/  LDL.LU R186, [R1+0x4c4] ;  /* 0x0004c40001ba7983 */ /* 0x000f280000300800 */
[----:B------:R0:W-:Y:S04]  /*1de60*/  STL [R1+0x3d8], R191 ;  /* 0x0003d8bf01007387 */ /* 0x0001e80000100800 */
[----:B0-----:R-:W4:Y:S01]  /*1de70*/  LDL.LU R191, [R1+0x89c] ;  /* 0x00089c0001bf7983 */ /* 0x001f220000300800 */
[----:B------:R-:W-:-:S03]  /*1de80*/  IADD3 R178, P4, R178, UR16, RZ ;  /* 0x00000010b2b27c10 */ /* 0x000fc6000ff9e0ff */
[----:B------:R-:W4:Y:S04]  /*1de90*/  LDL.LU R199, [R1+0x4c0] ;  /* 0x0004c00001c77983 */ /* 0x000f280000300800 */
[----:B------:R-:W4:Y:S04]  /*1dea0*/  LDL.LU R197, [R1+0x894] ;  /* 0x0008940001c57983 */ /* 0x000f280000300800 */
[----:B------:R-:W4:Y:S04]  /*1deb0*/  LDL.LU R195, [R1+0x4bc] ;  /* 0x0004bc0001c37983 */ /* 0x000f280000300800 */
[----:B------:R0:W-:Y:S01]  /*1dec0*/  STL [R1+0x8c0], R178 ;  /* 0x0008c0b201007387 */ /* 0x0001e20000100800 */
[----:B------:R-:W-:-:S03]  /*1ded0*/  IADD3.X R176, R176, UR29, RZ, P3, !PT ;  /* 0x0000001db0b07c10 */ /* 0x000fc60009ffe4ff */
[----:B0-----:R-:W4:Y:S04]  /*1dee0*/  LDL.LU R178, [R1+0x88c] ;  /* 0x00088c0001b27983 */ /* 0x001f280000300800 */
[----:B------:R0:W-:Y:S01]  /*1def0*/  STL [R1+0x3d0], R176 ;  /* 0x0003d0b001007387 */ /* 0x0001e20000100800 */
[----:B------:R-:W-:-:S03]  /*1df00*/  IADD3 R174, P3, R174, UR16, RZ ;  /* 0x00000010aeae7c10 */ /* 0x000fc6000ff7e0ff */
[----:B0-----:R-:W4:Y:S04]  /*1df10*/  LDL.LU R176, [R1+0x8b0] ;  /* 0x0008b00001b07983 */ /* 0x001f280000300800 */
[----:B------:R-:W4:Y:S04]  /*1df20*/  LDL.LU R184, [R1+0x884] ;  /* 0x0008840001b87983 */ /* 0x000f280000300800 */
[----:B------:R0:W-:Y:S04]  /*1df30*/  STL [R1+0x8bc], R174 ;  /* 0x0008bcae01007387 */ /* 0x0001e80000100800 */
[----:B0-----:R-:W4:Y:S04]  /*1df40*/  LDL.LU R174, [R1+0x8a8] ;  /* 0x0008a80001ae7983 */ /* 0x001f280000300800 */
[----:B------:R-:W4:Y:S01]  /*1df50*/  LDL.LU R188, [R1+0x87c] ;  /* 0x00087c0001bc7983 */ /* 0x000f220000300800 */
[----:B--2---:R-:W-:-:S05]  /*1df60*/  IADD3.X R182, R182, UR30, RZ, P2, !PT ;  /* 0x0000001eb6b67c10 */ /* 0x004fca00097fe4ff */
[----:B------:R0:W-:Y:S01]  /*1df70*/  STL [R1+0x8cc], R182 ;  /* 0x0008ccb601007387 */ /* 0x0001e20000100800 */
[----:B---3--:R-:W-:-:S03]  /*1df80*/  IADD3 R172, P2, R172, UR16, RZ ;  /* 0x00000010acac7c10 */ /* 0x008fc6000ff5e0ff */
[----:B0-----:R-:W2:Y:S04]  /*1df90*/  LDL.LU R182, [R1+0x8a0] ;  /* 0x0008a00001b67983 */ /* 0x001ea80000300800 */
[----:B------:R0:W-:Y:S04]  /*1dfa0*/  STL [R1+0x8b8], R172 ;  /* 0x0008b8ac01007387 */ /* 0x0001e80000100800 */
[----:B0-----:R-:W3:Y:S01]  /*1dfb0*/  LDL.LU R172, [R1+0x874] ;  /* 0x0008740001ac7983 */ /* 0x001ee20000300800 */
[----:B----4-:R-:W-:-:S05]  /*1dfc0*/  IADD3.X R170, R170, UR30, RZ, P1, !PT ;  /* 0x0000001eaaaa7c10 */ /* 0x010fca0008ffe4ff */
[----:B------:R0:W-:Y:S01]  /*1dfd0*/  STL [R1+0x3cc], R170 ;  /* 0x0003ccaa01007387 */ /* 0x0001e20000100800 */
[----:B------:R-:W-:-:S03]  /*1dfe0*/  IADD3 R201, P1, R201, UR16, RZ ;  /* 0x00000010c9c97c10 */ /* 0x000fc6000ff3e0ff */
[----:B0-----:R-:W4:Y:S01]  /*1dff0*/  LDL.LU R170, [R1+0x898] ;  /* 0x0008980001aa7983 */ /* 0x001f220000300800 */
[----:B------:R-:W-:-:S05]  /*1e000*/  IADD3.X R190, R190, UR30, RZ, P6, !PT ;  /* 0x0000001ebebe7c10 */ /* 0x000fca000b7fe4ff */
[----:B------:R0:W-:Y:S04]  /*1e010*/  STL [R1+0x4cc], R190 ;  /* 0x0004ccbe01007387 */ /* 0x0001e80000100800 */
[----:B------:R-:W-:Y:S04]  /*1e020*/  STL [R1+0x8b4], R201 ;  /* 0x0008b4c901007387 */ /* 0x000fe80000100800 */
[----:B0-----:R-:W4:Y:S01]  /*1e030*/  LDL.LU R190, [R1+0x86c] ;  /* 0x00086c0001be7983 */ /* 0x001f220000300800 */
[----:B------:R-:W-:Y:S02]  /*1e040*/  IADD3.X R193, R193, UR30, RZ, P5, !PT ;  /* 0x0000001ec1c17c10 */ /* 0x000fe4000affe4ff */
[----:B------:R-:W-:-:S02]  /*1e050*/  IADD3 R200, P6, R200, UR16, RZ ;  /* 0x00000010c8c87c10 */ /* 0x000fc4000ffde0ff */
[----:B------:R-:W-:Y:S02]  /*1e060*/  IADD3 R180, P5, R180, UR16, RZ ;  /* 0x00000010b4b47c10 */ /* 0x000fe4000ffbe0ff */
[----:B------:R-:W-:-:S03]  /*1e070*/  IADD3.X R186, R186, UR30, RZ, P4, !PT ;  /* 0x0000001ebaba7c10 */ /* 0x000fc6000a7fe4ff */
[----:B------:R0:W-:Y:S04]  /*1e080*/  STL [R1+0x8a4], R180 ;  /* 0x0008a4b401007387 */ /* 0x0001e80000100800 */
[----:B------:R-:W-:Y:S04]  /*1e090*/  STL [R1+0x8ac], R200 ;  /* 0x0008acc801007387 */ /* 0x000fe80000100800 */
[----:B0-----:R-:W4:Y:S01]  /*1e0a0*/  LDL.LU R180, [R1+0x890] ;  /* 0x0008900001b47983 */ /* 0x001f220000300800 */
[----:B------:R-:W-:-:S03]  /*1e0b0*/  IADD3 R191, P4, R191, UR16, RZ ;  /* 0x00000010bfbf7c10 */ /* 0x000fc6000ff9e0ff */
[----:B------:R0:W-:Y:S04]  /*1e0c0*/  STL [R1+0x4c8], R193 ;  /* 0x0004c8c101007387 */ /* 0x0001e80000100800 */
[----:B0-----:R-:W4:Y:S04]  /*1e0d0*/  LDL.LU R193, [R1+0x864] ;  /* 0x0008640001c17983 */ /* 0x001f280000300800 */
[----:B------:R0:W-:Y:S04]  /*1e0e0*/  STL [R1+0x4c4], R186 ;  /* 0x0004c4ba01007387 */ /* 0x0001e80000100800 */
[----:B0-----:R-:W4:Y:S04]  /*1e0f0*/  LDL.LU R186, [R1+0x888] ;  /* 0x0008880001ba7983 */ /* 0x001f280000300800 */
[----:B------:R0:W-:Y:S04]  /*1e100*/  STL [R1+0x89c], R191 ;  /* 0x00089cbf01007387 */ /* 0x0001e80000100800 */
[----:B0-----:R-:W4:Y:S01]  /*1e110*/  LDL.LU R191, [R1+0x85c] ;  /* 0x00085c0001bf7983 */ /* 0x001f220000300800 */
[----:B------:R-:W-:-:S02]  /*1e120*/  IADD3.X R199, R199, UR30, RZ, P3, !PT ;  /* 0x0000001ec7c77c10 */ /* 0x000fc40009ffe4ff */
[----:B------:R-:W-:Y:S02]  /*1e130*/  IADD3.X R195, R195, UR30, RZ, P2, !PT ;  /* 0x0000001ec3c37c10 */ /* 0x000fe400097fe4ff */
[----:B------:R-:W-:Y:S02]  /*1e140*/  IADD3 R178, P2, R178, UR16, RZ ;  /* 0x00000010b2b27c10 */ /* 0x000fe4000ff5e0ff */
[----:B------:R-:W-:Y:S01]  /*1e150*/  IADD3 R197, P3, R197, UR16, RZ ;  /* 0x00000010c5c57c10 */ /* 0x000fe2000ff7e0ff */
[----:B------:R-:W-:Y:S01]  /*1e160*/  STL [R1+0x4c0], R199 ;  /* 0x0004c0c701007387 */ /* 0x000fe20000100800 */
[----:B------:R-:W-:-:S03]  /*1e170*/  IADD3.X R176, R176, UR30, RZ, P1, !PT ;  /* 0x0000001eb0b07c10 */ /* 0x000fc60008ffe4ff */
[----:B------:R0:W-:Y:S04]  /*1e180*/  STL [R1+0x88c], R178 ;  /* 0x00088cb201007387 */ /* 0x0001e80000100800 */
[----:B------:R-:W-:Y:S01]  /*1e190*/  STL [R1+0x894], R197 ;  /* 0x000894c501007387 */ /* 0x000fe20000100800 */
[----:B------:R-:W-:-:S03]  /*1e1a0*/  IADD3 R184, P1, R184, UR16, RZ ;  /* 0x00000010b8b87c10 */ /* 0x000fc6000ff3e0ff */
[----:B0-----:R-:W4:Y:S01]  /*1e1b0*/  LDL.LU R178, [R1+0x880] ;  /* 0x0008800001b27983 */ /* 0x001f220000300800 */
[----:B------:R-:W-:-:S03]  /*1e1c0*/  IADD3.X R174, R174, UR30, RZ, P6, !PT ;  /* 0x0000001eaeae7c10 */ /* 0x000fc6000b7fe4ff */
[----:B------:R-:W-:Y:S04]  /*1e1d0*/  STL [R1+0x4bc], R195 ;  /* 0x0004bcc301007387 */ /* 0x000fe80000100800 */
[----:B------:R0:W-:Y:S01]  /*1e1e0*/  STL [R1+0x8b0], R176 ;  /* 0x0008b0b001007387 */ /* 0x0001e20000100800 */
[----:B------:R-:W-:-:S03]  /*1e1f0*/  IADD3 R188, P6, R188, UR16, RZ ;  /* 0x00000010bcbc7c10 */ /* 0x000fc6000ffde0ff */
[----:B0-----:R-:W4:Y:S04]  /*1e200*/  LDL.LU R176, [R1+0x854] ;  /* 0x0008540001b07983 */ /* 0x001f280000300800 */
[----:B------:R0:W-:Y:S04]  /*1e210*/  STL [R1+0x884], R184 ;  /* 0x000884b801007387 */ /* 0x0001e80000100800 */
[----:B0-----:R-:W4:Y:S04]  /*1e220*/  LDL.LU R184, [R1+0x878] ;  /* 0x0008780001b87983 */ /* 0x001f280000300800 */
[----:B------:R0:W-:Y:S04]  /*1e230*/  STL [R1+0x8a8], R174 ;  /* 0x0008a8ae01007387 */ /* 0x0001e80000100800 */
[----:B0-----:R-:W4:Y:S01]  /*1e240*/  LDL.LU R174, [R1+0x84c] ;  /* 0x00084c0001ae7983 */ /* 0x001f220000300800 */
[----:B--2---:R-:W-:-:S02]  /*1e250*/  IADD3.X R182, R182, UR30, RZ, P5, !PT ;  /* 0x0000001eb6b67c10 */ /* 0x004fc4000affe4ff */
[----:B---3--:R-:W-:-:S05]  /*1e260*/  IADD3 R172, P5, R172, UR16, RZ ;  /* 0x00000010acac7c10 */ /* 0x008fca000ffbe0ff */
[----:B------:R0:W-:Y:S04]  /*1e270*/  STL [R1+0x874], R172 ;  /* 0x000874ac01007387 */ /* 0x0001e80000100800 */
[----:B------:R-:W-:Y:S04]  /*1e280*/  STL [R1+0x87c], R188 ;  /* 0x00087cbc01007387 */ /* 0x000fe80000100800 */
[----:B0-----:R-:W2:Y:S04]  /*1e290*/  LDL.LU R172, [R1+0x870] ;  /* 0x0008700001ac7983 */ /* 0x001ea80000300800 */
[----:B------:R-:W-:Y:S04]  /*1e2a0*/  STL [R1+0x8a0], R182 ;  /* 0x0008a0b601007387 */ /* 0x000fe80000100800 */
[----:B------:R-:W3:Y:S01]  /*1e2b0*/  LDL.LU R201, [R1+0x844] ;  /* 0x0008440001c97983 */ /* 0x000ee20000300800 */
[----:B----4-:R-:W-:-:S05]  /*1e2c0*/  IADD3.X R170, R170, UR30, RZ, P4, !PT ;  /* 0x0000001eaaaa7c10 */ /* 0x010fca000a7fe4ff */
[----:B------:R0:W-:Y:S04]  /*1e2d0*/  STL [R1+0x898], R170 ;  /* 0x000898aa01007387 */ /* 0x0001e80000100800 */
[----:B0-----:R-:W4:Y:S01]  /*1e2e0*/  LDL.LU R170, [R1+0x868] ;  /* 0x0008680001aa7983 */ /* 0x001f220000300800 */
[----:B------:R-:W-:-:S03]  /*1e2f0*/  IADD3 R190, P4, R190, UR16, RZ ;  /* 0x00000010bebe7c10 */ /* 0x000fc6000ff9e0ff */
[----:B------:R-:W4:Y:S04]  /*1e300*/  LDL.LU R200, [R1+0x83c] ;  /* 0x00083c0001c87983 */ /* 0x000f280000300800 */
[----:B------:R-:W4:Y:S04]  /*1e310*/  LDL.LU R188, [R1+0x860] ;  /* 0x0008600001bc7983 */ /* 0x000f280000300800 */
[----:B------:R0:W-:Y:S04]  /*1e320*/  STL [R1+0x86c], R190 ;  /* 0x00086cbe01007387 */ /* 0x0001e80000100800 */
[----:B0-----:R-:W4:Y:S01]  /*1e330*/  LDL.LU R190, [R1+0x834] ;  /* 0x0008340001be7983 */ /* 0x001f220000300800 */
[----:B------:R-:W-:-:S03]  /*1e340*/  IADD3.X R180, R180, UR30, RZ, P3, !PT ;  /* 0x0000001eb4b47c10 */ /* 0x000fc60009ffe4ff */
[----:B------:R-:W4:Y:S04]  /*1e350*/  LDL.LU R182, [R1+0x858] ;  /* 0x0008580001b67983 */ /* 0x000f280000300800 */
[----:B------:R0:W-:Y:S01]  /*1e360*/  STL [R1+0x890], R180 ;  /* 0x000890b401007387 */ /* 0x0001e20000100800 */
[----:B------:R-:W-:-:S03]  /*1e370*/  IADD3 R193, P3, R193, UR16, RZ ;  /* 0x00000010c1c17c10 */ /* 0x000fc6000ff7e0ff */
[----:B0-----:R-:W4:Y:S04]  /*1e380*/  LDL.LU R180, [R1+0x82c] ;  /* 0x00082c0001b47983 */ /* 0x001f280000300800 */
[----:B------:R-:W4:Y:S04]  /*1e390*/  LDL.LU R199, [R1+0x850] ;  /* 0x0008500001c77983 */ /* 0x000f280000300800 */
[----:B------:R-:W-:Y:S04]  /*1e3a0*/  STL [R1+0x864], R193 ;  /* 0x000864c101007387 */ /* 0x000fe80000100800 */
[----:B------:R-:W4:Y:S01]  /*1e3b0*/  LDL.LU R197, [R1+0x824] ;  /* 0x0008240001c57983 */ /* 0x000f220000300800 */
[----:B------:R-:W-:-:S05]  /*1e3c0*/  IADD3.X R186, R186, UR30, RZ, P2, !PT ;  /* 0x0000001ebaba7c10 */ /* 0x000fca00097fe4ff */
[----:B------:R-:W-:Y:S04]  /*1e3d0*/  STL [R1+0x888], R186 ;  /* 0x000888ba01007387 */ /* 0x000fe80000100800 */
[----:B------:R-:W4:Y:S01]  /*1e3e0*/  LDL.LU R195, [R1+0x848] ;  /* 0x0008480001c37983 */ /* 0x000f220000300800 */
[----:B------:R-:W-:-:S05]  /*1e3f0*/  IADD3 R191, P2, R191, UR16, RZ ;  /* 0x00000010bfbf7c10 */ /* 0x000fca000ff5e0ff */
[----:B------:R0:W-:Y:S04]  /*1e400*/  STL [R1+0x85c], R191 ;  /* 0x00085cbf01007387 */ /* 0x0001e80000100800 */
[----:B0-----:R-:W4:Y:S01]  /*1e410*/  LDL.LU R191, [R1+0x81c] ;  /* 0x00081c0001bf7983 */ /* 0x001f220000300800 */
[----:B------:R-:W-:-:S05]  /*1e420*/  IADD3.X R178, R178, UR30, RZ, P1, !PT ;  /* 0x0000001eb2b27c10 */ /* 0x000fca0008ffe4ff */
[----:B------:R0:W-:Y:S04]  /*1e430*/  STL [R1+0x880], R178 ;  /* 0x000880b201007387 */ /* 0x0001e80000100800 */
[----:B0-----:R-:W4:Y:S01]  /*1e440*/  LDL.LU R178, [R1+0x840] ;  /* 0x0008400001b27983 */ /* 0x001f220000300800 */
[----:B------:R-:W-:-:S03]  /*1e450*/  IADD3 R176, P1, R176, UR16, RZ ;  /* 0x00000010b0b07c10 */ /* 0x000fc6000ff3e0ff */
[----:B------:R-:W4:Y:S04]  /*1e460*/  LDL.LU R186, [R1+0x814] ;  /* 0x0008140001ba7983 */ /* 0x000f280000300800 */
[----:B------:R0:W-:Y:S01]  /*1e470*/  STL [R1+0x854], R176 ;  /* 0x000854b001007387 */ /* 0x0001e20000100800 */
[----:B------:R-:W-:-:S03]  /*1e480*/  IADD3.X R184, R184, UR30, RZ, P6, !PT ;  /* 0x0000001eb8b87c10 */ /* 0x000fc6000b7fe4ff */
[----:B0-----:R-:W4:Y:S04]  /*1e490*/  LDL.LU R176, [R1+0x838] ;  /* 0x0008380001b07983 */ /* 0x001f280000300800 */
[----:B------:R-:W4:Y:S04]  /*1e4a0*/  LDL.LU R193, [R1+0x80c] ;  /* 0x00080c0001c17983 */ /* 0x000f280000300800 */
[----:B------:R0:W-:Y:S01]  /*1e4b0*/  STL [R1+0x878], R184 ;  /* 0x000878b801007387 */ /* 0x0001e20000100800 */
[----:B------:R-:W-:-:S03]  /*1e4c0*/  IADD3 R174, P6, R174, UR16, RZ ;  /* 0x00000010aeae7c10 */ /* 0x000fc6000ffde0ff */
[----:B0-----:R-:W4:Y:S04]  /*1e4d0*/  LDL.LU R184, [R1+0x830] ;  /* 0x0008300001b87983 */ /* 0x001f280000300800 */
[----:B------:R0:W-:Y:S04]  /*1e4e0*/  STL [R1+0x84c], R174 ;  /* 0x00084cae01007387 */ /* 0x0001e80000100800 */
[----:B0-----:R-:W4:Y:S01]  /*1e4f0*/  LDL.LU R174, [R1+0x804] ;  /* 0x0008040001ae7983 */ /* 0x001f220000300800 */
[----:B--2---:R-:W-:-:S05]  /*1e500*/  IADD3.X R172, R172, UR30, RZ, P5, !PT ;  /* 0x0000001eacac7c10 */ /* 0x004fca000affe4ff */
[----:B------:R0:W-:Y:S01]  /*1e510*/  STL [R1+0x870], R172 ;  /* 0x000870ac01007387 */ /* 0x0001e20000100800 */
[----:B---3--:R-:W-:-:S03]  /*1e520*/  IADD3 R201, P5, R201, UR16, RZ ;  /* 0x00000010c9c97c10 */ /* 0x008fc6000ffbe0ff */
[----:B0-----:R-:W2:Y:S01]  /*1e530*/  LDL.LU R172, [R1+0x828] ;  /* 0x0008280001ac7983 */ /* 0x001ea20000300800 */
[----:B----4-:R-:W-:-:S05]  /*1e540*/  IADD3.X R170, R170, UR30, RZ, P4, !PT ;  /* 0x0000001eaaaa7c10 */ /* 0x010fca000a7fe4ff */
[----:B------:R0:W-:Y:S04]  /*1e550*/  STL [R1+0x868], R170 ;  /* 0x000868aa01007387 */ /* 0x0001e80000100800 */
[----:B------:R-:W-:Y:S01]  /*1e560*/  STL [R1+0x844], R201 ;  /* 0x000844c901007387 */ /* 0x000fe20000100800 */
[----:B------:R-:W-:Y:S02]  /*1e570*/  IADD3.X R188, R188, UR30, RZ, P3, !PT ;  /* 0x0000001ebcbc7c10 */ /* 0x000fe40009ffe4ff */
[----:B------:R-:W-:Y:S01]  /*1e580*/  IADD3 R200, P4, R200, UR16, RZ ;  /* 0x00000010c8c87c10 */ /* 0x000fe2000ff9e0ff */
[----:B0-----:R-:W3:Y:S01]  /*1e590*/  LDL.LU R170, [R1+0x7fc] ;  /* 0x0007fc0001aa7983 */ /* 0x001ee20000300800 */
[----:B------:R-:W-:-:S05]  /*1e5a0*/  IADD3 R190, P3, R190, UR16, RZ ;  /* 0x00000010bebe7c10 */ /* 0x000fca000ff7e0ff */
[----:B------:R0:W-:Y:S04]  /*1e5b0*/  STL [R1+0x834], R190 ;  /* 0x000834be01007387 */ /* 0x0001e80000100800 */
[----:B------:R-:W-:Y:S04]  /*1e5c0*/  STL [R1+0x83c], R200 ;  /* 0x00083cc801007387 */ /* 0x000fe80000100800 */
[----:B0-----:R-:W4:Y:S01]  /*1e5d0*/  LDL.LU R190, [R1+0x820] ;  /* 0x0008200001be7983 */ /* 0x001f220000300800 */
[----:B------:R-:W-:Y:S02]  /*1e5e0*/  IADD3.X R182, R182, UR30, RZ, P2, !PT ;  /* 0x0000001eb6b67c10 */ /* 0x000fe400097fe4ff */
[----:B------:R-:W-:Y:S01]  /*1e5f0*/  IADD3 R180, P2, R180, UR16, RZ ;  /* 0x00000010b4b47c10 */ /* 0x000fe2000ff5e0ff */
[----:B------:R0:W-:Y:S01]  /*1e600*/  STL [R1+0x860], R188 ;  /* 0x000860bc01007387 */ /* 0x0001e20000100800 */
[----:B------:R-:W-:-:S03]  /*1e610*/  IADD3.X R199, R199, UR30, RZ, P1, !PT ;  /* 0x0000001ec7c77c10 */ /* 0x000fc60008ffe4ff */
[----:B0-----:R-:W4:Y:S01]  /*1e620*/  LDL.LU R188, [R1+0x7f4] ;  /* 0x0007f40001bc7983 */ /* 0x001f220000300800 */
[----:B------:R-:W-:-:S03]  /*1e630*/  IADD3 R197, P1, R197, UR16, RZ ;  /* 0x00000010c5c57c10 */ /* 0x000fc6000ff3e0ff */
[----:B------:R0:W-:Y:S01]  /*1e640*/  STL [R1+0x858], R182 ;  /* 0x000858b601007387 */ /* 0x0001e20000100800 */
[----:B------:R-:W-:-:S03]  /*1e650*/  IADD3.X R195, R195, UR30, RZ, P6, !PT ;  /* 0x0000001ec3c37c10 */ /* 0x000fc6000b7fe4ff */
[----:B0-----:R-:W4:Y:S04]  /*1e660*/  LDL.LU R182, [R1+0x818] ;  /* 0x0008180001b67983 */ /* 0x001f280000300800 */
[----:B------:R0:W-:Y:S04]  /*1e670*/  STL [R1+0x82c], R180 ;  /* 0x00082cb401007387 */ /* 0x0001e80000100800 */
[----:B0-----:R-:W4:Y:S01]  /*1e680*/  LDL.LU R180, [R1+0x7ec] ;  /* 0x0007ec0001b47983 */ /* 0x001f220000300800 */
[----:B------:R-:W-:-:S03]  /*1e690*/  IADD3 R191, P6, R191, UR16, RZ ;  /* 0x00000010bfbf7c10 */ /* 0x000fc6000ffde0ff */
[----:B------:R-:W-:Y:S04]  /*1e6a0*/  STL [R1+0x850], R199 ;  /* 0x000850c701007387 */ /* 0x000fe80000100800 */
[----:B------:R0:W-:Y:S04]  /*1e6b0*/  STL [R1+0x81c], R191 ;  /* 0x00081cbf01007387 */ /* 0x0001e80000100800 */
[----:B------:R-:W-:Y:S04]  /*1e6c0*/  STL [R1+0x824], R197 ;  /* 0x000824c501007387 */ /* 0x000fe80000100800 */
[----:B0-----:R-:W4:Y:S01]  /*1e6d0*/  LDL.LU R191, [R1+0x810] ;  /* 0x0008100001bf7983 */ /* 0x001f220000300800 */
[----:B------:R-:W-:-:S03]  /*1e6e0*/  IADD3.X R178, R178, UR30, RZ, P5, !PT ;  /* 0x0000001eb2b27c10 */ /* 0x000fc6000affe4ff */
[----:B------:R-:W-:Y:S01]  /*1e6f0*/  STL [R1+0x848], R195 ;  /* 0x000848c301007387 */ /* 0x000fe20000100800 */
[----:B------:R-:W-:-:S03]  /*1e700*/  IADD3 R186, P5, R186, UR16, RZ ;  /* 0x00000010baba7c10 */ /* 0x000fc6000ffbe0ff */
[----:B------:R0:W-:Y:S04]  /*1e710*/  STL [R1+0x840], R178 ;  /* 0x000840b201007387 */ /* 0x0001e80000100800 */
[----:B0-----:R-:W4:Y:S01]  /*1e720*/  LDL.LU R178, [R1+0x7e4] ;  /* 0x0007e40001b27983 */ /* 0x001f220000300800 */
[----:B------:R-:W-:-:S03]  /*1e730*/  IADD3.X R176, R176, UR30, RZ, P4, !PT ;  /* 0x0000001eb0b07c10 */ /* 0x000fc6000a7fe4ff */
[----:B------:R0:W-:Y:S01]  /*1e740*/  STL [R1+0x814], R186 ;  /* 0x000814ba01007387 */ /* 0x0001e20000100800 */
[----:B------:R-:W-:-:S03]  /*1e750*/  IADD3 R193, P4, R193, UR16, RZ ;  /* 0x00000010c1c17c10 */ /* 0x000fc6000ff9e0ff */
[----:B0-----:R-:W4:Y:S04]  /*1e760*/  LDL.LU R186, [R1+0x808] ;  /* 0x0008080001ba7983 */ /* 0x001f280000300800 */
[----:B------:R0:W-:Y:S01]  /*1e770*/  STL [R1+0x838], R176 ;  /* 0x000838b001007387 */ /* 0x0001e20000100800 */
[----:B------:R-:W-:-:S03]  /*1e780*/  IADD3.X R184, R184, UR30, RZ, P3, !PT ;  /* 0x0000001eb8b87c10 */ /* 0x000fc60009ffe4ff */
[----:B0-----:R-:W4:Y:S01]  /*1e790*/  LDL.LU R176, [R1+0x7dc] ;  /* 0x0007dc0001b07983 */ /* 0x001f220000300800 */
[----:B------:R-:W-:-:S05]  /*1e7a0*/  IADD3 R174, P3, R174, UR16, RZ ;  /* 0x00000010aeae7c10 */ /* 0x000fca000ff7e0ff */
[----:B------:R0:W-:Y:S04]  /*1e7b0*/  STL [R1+0x804], R174 ;  /* 0x000804ae01007387 */ /* 0x0001e80000100800 */
[----:B------:R-:W-:Y:S04]  /*1e7c0*/  STL [R1+0x80c], R193 ;  /* 0x00080cc101007387 */ /* 0x000fe80000100800 */
[----:B0-----:R-:W4:Y:S04]  /*1e7d0*/  LDL.LU R174, [R1+0x800] ;  /* 0x0008000001ae7983 */ /* 0x001f280000300800 */
[----:B------:R-:W-:Y:S04]  /*1e7e0*/  STL [R1+0x830], R184 ;  /* 0x000830b801007387 */ /* 0x000fe80000100800 */
[----:B------:R-:W4:Y:S01]  /*1e7f0*/  LDL.LU R201, [R1+0x7d4] ;  /* 0x0007d40001c97983 */ /* 0x000f220000300800 */
[----:B--2---:R-:W-:-:S05]  /*1e800*/  IADD3.X R172, R172, UR30, RZ, P2, !PT ;  /* 0x0000001eacac7c10 */ /* 0x004fca00097fe4ff */
[----:B------:R0:W-:Y:S04]  /*1e810*/  STL [R1+0x828], R172 ;  /* 0x000828ac01007387 */ /* 0x0001e80000100800 */
[----:B0-----:R-:W2:Y:S04]  /*1e820*/  LDL.LU R172, [R1+0x7f8] ;  /* 0x0007f80001ac7983 */ /* 0x001ea80000300800 */
[----:B------:R-:W2:Y:S04]  /*1e830*/  LDL.LU R200, [R1+0x7cc] ;  /* 0x0007cc0001c87983 */ /* 0x000ea80000300800 */
[----:B------:R-:W2:Y:S01]  /*1e840*/  LDL.LU R193, [R1+0x7f0] ;  /* 0x0007f00001c17983 */ /* 0x000ea20000300800 */
[----:B---3--:R-:W-:-:S05]  /*1e850*/  IADD3 R170, P2, R170, UR16, RZ ;  /* 0x00000010aaaa7c10 */ /* 0x008fca000ff5e0ff */
[----:B------:R0:W-:Y:S04]  /*1e860*/  STL [R1+0x7fc], R170 ;  /* 0x0007fcaa01007387 */ /* 0x0001e80000100800 */
[----:B0-----:R-:W3:Y:S04]  /*1e870*/  LDL.LU R170, [R1+0x7c4] ;  /* 0x0007c40001aa7983 */ /* 0x001ee80000300800 */
[----:B------:R-:W3:Y:S01]  /*1e880*/  LDL.LU R184, [R1+0x7e8] ;  /* 0x0007e80001b87983 */ /* 0x000ee20000300800 */
[----:B----4-:R-:W-:-:S05]  /*1e890*/  IADD3.X R190, R190, UR30, RZ, P1, !PT ;  /* 0x0000001ebebe7c10 */ /* 0x010fca0008ffe4ff */
[----:B------:R0:W-:Y:S04]  /*1e8a0*/  STL [R1+0x820], R190 ;  /* 0x000820be01007387 */ /* 0x0001e80000100800 */
[----:B0-----:R-:W4:Y:S01]  /*1e8b0*/  LDL.LU R190, [R1+0x7bc] ;  /* 0x0007bc0001be7983 */ /* 0x001f220000300800 */
[----:B------:R-:W-:-:S03]  /*1e8c0*/  IADD3 R188, P1, R188, UR16, RZ ;  /* 0x00000010bcbc7c10 */ /* 0x000fc6000ff3e0ff */
[----:B------:R-:W4:Y:S04]  /*1e8d0*/  LDL.LU R199, [R1+0x7e0] ;  /* 0x0007e00001c77983 */ /* 0x000f280000300800 */
[----:B------:R-:W-:Y:S04]  /*1e8e0*/  STL [R1+0x7f4], R188 ;  /* 0x0007f4bc01007387 */ /* 0x000fe80000100800 */
[----:B------:R-:W4:Y:S01]  /*1e8f0*/  LDL.LU R197, [R1+0x7b4] ;  /* 0x0007b40001c57983 */ /* 0x000f220000300800 */
[----:B------:R-:W-:-:S05]  /*1e900*/  IADD3.X R182, R182, UR30, RZ, P6, !PT ;  /* 0x0000001eb6b67c10 */ /* 0x000fca000b7fe4ff */
[----:B------:R0:W-:Y:S04]  /*1e910*/  STL [R1+0x818], R182 ;  /* 0x000818b601007387 */ /* 0x0001e80000100800 */
[----:B------:R-:W4:Y:S01]  /*1e920*/  LDL.LU R195, [R1+0x7d8] ;  /* 0x0007d80001c37983 */ /* 0x000f220000300800 */
[----:B------:R-:W-:-:S05]  /*1e930*/  IADD3 R180, P6, R180, UR16, RZ ;  /* 0x00000010b4b47c10 */ /* 0x000fca000ffde0ff */
[----:B------:R-:W-:Y:S04]  /*1e940*/  STL [R1+0x7ec], R180 ;  /* 0x0007ecb401007387 */ /* 0x000fe80000100800 */
[----:B0-----:R-:W4:Y:S01]  /*1e950*/  LDL.LU R182, [R1+0x7ac] ;  /* 0x0007ac0001b67983 */ /* 0x001f220000300800 */
[----:B------:R-:W-:-:S05]  /*1e960*/  IADD3.X R191, R191, UR30, RZ, P5, !PT ;  /* 0x0000001ebfbf7c10 */ /* 0x000fca000affe4ff */
[----:B------:R0:W-:Y:S04]  /*1e970*/  STL [R1+0x810], R191 ;  /* 0x000810bf01007387 */ /* 0x0001e80000100800 */
[----:B0-----:R-:W4:Y:S04]  /*1e980*/  LDL.LU R191, [R1+0x7d0] ;  /* 0x0007d00001bf7983 */ /* 0x001f280000300800 */
[----:B------:R-:W4:Y:S01]  /*1e990*/  LDL.LU R180, [R1+0x7a4] ;  /* 0x0007a40001b47983 */ /* 0x000f220000300800 */
[----:B------:R-:W-:-:S05]  /*1e9a0*/  IADD3 R178, P5, R178, UR16, RZ ;  /* 0x00000010b2b27c10 */ /* 0x000fca000ffbe0ff */
        /* <DEDUP_REMOVED lines=9> */
[----:B------:R-:W-:-:S05]  /*1ea40*/  IADD3.X R174, R174, UR30, RZ, P3, !PT ;  /* 0x0000001eaeae7c10 */ /* 0x000fca0009ffe4ff */
[----:B------:R0:W-:Y:S01]  /*1ea50*/  STL [R1+0x800], R174 ;  /* 0x000800ae01007387 */ /* 0x0001e20000100800 */
[----:B------:R-:W-:-:S03]  /*1ea60*/  IADD3 R201, P3, R201, UR16, RZ ;  /* 0x00000010c9c97c10 */ /* 0x000fc6000ff7e0ff */
[----:B0-----:R-:W4:Y:S01]  /*1ea70*/  LDL.LU R174, [R1+0x7b8] ;  /* 0x0007b80001ae7983 */ /* 0x001f220000300800 */
[----:B--2---:R-:W-:-:S05]  /*1ea80*/  IADD3.X R172, R172, UR30, RZ, P2, !PT ;  /* 0x0000001eacac7c10 */ /* 0x004fca00097fe4ff */
[----:B------:R0:W-:Y:S01]  /*1ea90*/  STL [R1+0x7f8], R172 ;  /* 0x0007f8ac01007387 */ /* 0x0001e20000100800 */
[----:B------:R-:W-:Y:S02]  /*1eaa0*/  IADD3 R200, P2, R200, UR16, RZ ;  /* 0x00000010c8c87c10 */ /* 0x000fe4000ff5e0ff */
[----:B------:R-:W-:Y:S01]  /*1eab0*/  IADD3.X R193, R193, UR30, RZ, P1, !PT ;  /* 0x0000001ec1c17c10 */ /* 0x000fe20008ffe4ff */
[----:B------:R-:W-:Y:S04]  /*1eac0*/  STL [R1+0x7d4], R201 ;  /* 0x0007d4c901007387 */ /* 0x000fe80000100800 */
[----:B0-----:R-:W2:Y:S01]  /*1ead0*/  LDL.LU R172, [R1+0x78c] ;  /* 0x00078c0001ac7983 */ /* 0x001ea20000300800 */
[----:B---3--:R-:W-:-:S05]  /*1eae0*/  IADD3 R170, P1, R170, UR16, RZ ;  /* 0x00000010aaaa7c10 */ /* 0x008fca000ff3e0ff */
[----:B------:R0:W-:Y:S01]  /*1eaf0*/  STL [R1+0x7c4], R170 ;  /* 0x0007c4aa01007387 */ /* 0x0001e20000100800 */
[----:B------:R-:W-:-:S03]  /*1eb00*/  IADD3.X R184, R184, UR30, RZ, P6, !PT ;  /* 0x0000001eb8b87c10 */ /* 0x000fc6000b7fe4ff */
[----:B------:R-:W-:Y:S04]  /*1eb10*/  STL [R1+0x7cc], R200 ;  /* 0x0007ccc801007387 */ /* 0x000fe80000100800 */
[----:B0-----:R-:W3:Y:S04]  /*1eb20*/  LDL.LU R170, [R1+0x7b0] ;  /* 0x0007b00001aa7983 */ /* 0x001ee80000300800 */
[----:B------:R0:W-:Y:S01]  /*1eb30*/  STL [R1+0x7f0], R193 ;  /* 0x0007f0c101007387 */ /* 0x0001e20000100800 */
[----:B----4-:R-:W-:-:S03]  /*1eb40*/  IADD3 R190, P6, R190, UR16, RZ ;  /* 0x00000010bebe7c10 */ /* 0x010fc6000ffde0ff */
        /* <DEDUP_REMOVED lines=9> */
[----:B------:R-:W-:Y:S04]  /*1ebe0*/  STL [R1+0x7e0], R199 ;  /* 0x0007e0c701007387 */ /* 0x000fe80000100800 */
[----:B------:R0:W-:Y:S04]  /*1ebf0*/  STL [R1+0x7ac], R182 ;  /* 0x0007acb601007387 */ /* 0x0001e80000100800 */
[----:B------:R-:W-:Y:S04]  /*1ec00*/  STL [R1+0x7b4], R197 ;  /* 0x0007b4c501007387 */ /* 0x000fe80000100800 */
[----:B0-----:R-:W4:Y:S01]  /*1ec10*/  LDL.LU R182, [R1+0x7a0] ;  /* 0x0007a00001b67983 */ /* 0x001f220000300800 */
[----:B------:R-:W-:-:S03]  /*1ec20*/  IADD3.X R191, R191, UR30, RZ, P3, !PT ;  /* 0x0000001ebfbf7c10 */ /* 0x000fc60009ffe4ff */
[----:B------:R-:W-:Y:S04]  /*1ec30*/  STL [R1+0x7d8], R195 ;  /* 0x0007d8c301007387 */ /* 0x000fe80000100800 */
[----:B------:R0:W-:Y:S04]  /*1ec40*/  STL [R1+0x7d0], R191 ;  /* 0x0007d0bf01007387 */ /* 0x0001e80000100800 */
[----:B0-----:R-:W4:Y:S01]  /*1ec50*/  LDL.LU R191, [R1+0x774] ;  /* 0x0007740001bf7983 */ /* 0x001f220000300800 */
[----:B------:R-:W-:Y:S02]  /*1ec60*/  IADD3 R180, P3, R180, UR16, RZ ;  /* 0x00000010b4b47c10 */ /* 0x000fe4000ff7e0ff */
        /* <DEDUP_REMOVED lines=10> */
[----:B0-----:R-:W4:Y:S01]  /*1ed10*/  LDL.LU R176, [R1+0x790] ;  /* 0x0007900001b07983 */ /* 0x001f220000300800 */
[----:B------:R-:W-:-:S03]  /*1ed20*/  IADD3.X R174, R174, UR30, RZ, P6, !PT ;  /* 0x0000001eaeae7c10 */ /* 0x000fc6000b7fe4ff */
[----:B------:R-:W-:Y:S04]  /*1ed30*/  STL [R1+0x7c0], R186 ;  /* 0x0007c0ba01007387 */ /* 0x000fe80000100800 */
[----:B------:R-:W4:Y:S04]  /*1ed40*/  LDL.LU R201, [R1+0x764] ;  /* 0x0007640001c97983 */ /* 0x000f280000300800 */
[----:B------:R0:W-:Y:S04]  /*1ed50*/  STL [R1+0x7b8], R174 ;  /* 0x0007b8ae01007387 */ /* 0x0001e80000100800 */
[----:B0-----:R-:W4:Y:S04]  /*1ed60*/  LDL.LU R174, [R1+0x788] ;  /* 0x0007880001ae7983 */ /* 0x001f280000300800 */
[----:B------:R-:W4:Y:S04]  /*1ed70*/  LDL.LU R200, [R1+0x75c] ;  /* 0x00075c0001c87983 */ /* 0x000f280000300800 */
[----:B------:R-:W4:Y:S01]  /*1ed80*/  LDL.LU R188, [R1+0x780] ;  /* 0x0007800001bc7983 */ /* 0x000f220000300800 */
[----:B--2---:R-:W-:-:S05]  /*1ed90*/  IADD3 R172, P6, R172, UR16, RZ ;  /* 0x00000010acac7c10 */ /* 0x004fca000ffde0ff */
[----:B------:R0:W-:Y:S04]  /*1eda0*/  STL [R1+0x78c], R172 ;  /* 0x00078cac01007387 */ /* 0x0001e80000100800 */
[----:B0-----:R-:W2:Y:S04]  /*1edb0*/  LDL.LU R172, [R1+0x754] ;  /* 0x0007540001ac7983 */ /* 0x001ea80000300800 */
[----:B------:R-:W2:Y:S01]  /*1edc0*/  LDL.LU R186, [R1+0x778] ;  /* 0x0007780001ba7983 */ /* 0x000ea20000300800 */
[----:B---3--:R-:W-:-:S05]  /*1edd0*/  IADD3.X R170, R170, UR30, RZ, P5, !PT ;  /* 0x0000001eaaaa7c10 */ /* 0x008fca000affe4ff */
[----:B------:R0:W-:Y:S01]  /*1ede0*/  STL [R1+0x7b0], R170 ;  /* 0x0007b0aa01007387 */ /* 0x0001e20000100800 */
[----:B----4-:R-:W-:-:S03]  /*1edf0*/  IADD3 R193, P5, R193, UR16, RZ ;  /* 0x00000010c1c17c10 */ /* 0x010fc6000ffbe0ff */
[----:B0-----:R-:W3:Y:S04]  /*1ee00*/  LDL.LU R170, [R1+0x74c] ;  /* 0x00074c0001aa7983 */ /* 0x001ee80000300800 */
        /* <DEDUP_REMOVED lines=8> */
[----:B0-----:R-:W4:Y:S04]  /*1ee90*/  LDL.LU R190, [R1+0x73c] ;  /* 0x00073c0001be7983 */ /* 0x001f280000300800 */
[----:B------:R-:W4:Y:S01]  /*1eea0*/  LDL.LU R184, [R1+0x760] ;  /* 0x0007600001b87983 */ /* 0x000f220000300800 */
[----:B------:R-:W-:-:S05]  /*1eeb0*/  IADD3.X R182, R182, UR30, RZ, P3, !PT ;  /* 0x0000001eb6b67c10 */ /* 0x000fca0009ffe4ff */
[----:B------:R0:W-:Y:S04]  /*1eec0*/  STL [R1+0x7a0], R182 ;  /* 0x0007a0b601007387 */ /* 0x0001e80000100800 */
[----:B0-----:R-:W4:Y:S01]  /*1eed0*/  LDL.LU R182, [R1+0x734] ;  /* 0x0007340001b67983 */ /* 0x001f220000300800 */
[----:B------:R-:W-:-:S05]  /*1eee0*/  IADD3 R191, P3, R191, UR16, RZ ;  /* 0x00000010bfbf7c10 */ /* 0x000fca000ff7e0ff */
[----:B------:R0:W-:Y:S04]  /*1eef0*/  STL [R1+0x774], R191 ;  /* 0x000774bf01007387 */ /* 0x0001e80000100800 */
[----:B0-----:R-:W4:Y:S01]  /*1ef00*/  LDL.LU R191, [R1+0x758] ;  /* 0x0007580001bf7983 */ /* 0x001f220000300800 */
[----:B------:R-:W-:-:S03]  /*1ef10*/  IADD3.X R180, R180, UR30, RZ, P2, !PT ;  /* 0x0000001eb4b47c10 */ /* 0x000fc600097fe4ff */
        /* <DEDUP_REMOVED lines=10> */
[----:B------:R-:W-:-:S05]  /*1efc0*/  IADD3.X R174, R174, UR30, RZ, P6, !PT ;  /* 0x0000001eaeae7c10 */ /* 0x000fca000b7fe4ff */
[----:B------:R0:W-:Y:S01]  /*1efd0*/  STL [R1+0x788], R174 ;  /* 0x000788ae01007387 */ /* 0x0001e20000100800 */
[----:B------:R-:W-:Y:S02]  /*1efe0*/  IADD3 R200, P6, R200, UR16, RZ ;  /* 0x00000010c8c87c10 */ /* 0x000fe4000ffde0ff */
[----:B------:R-:W-:Y:S01]  /*1eff0*/  IADD3.X R188, R188, UR30, RZ, P5, !PT ;  /* 0x0000001ebcbc7c10 */ /* 0x000fe2000affe4ff */
[----:B------:R-:W-:Y:S04]  /*1f000*/  STL [R1+0x764], R201 ;  /* 0x000764c901007387 */ /* 0x000fe80000100800 */
[----:B0-----:R-:W4:Y:S01]  /*1f010*/  LDL.LU R174, [R1+0x71c] ;  /* 0x00071c0001ae7983 */ /* 0x001f220000300800 */
[----:B--2---:R-:W-:Y:S02]  /*1f020*/  IADD3 R172, P5, R172, UR16, RZ ;  /* 0x00000010acac7c10 */ /* 0x004fe4000ffbe0ff */
[----:B------:R-:W-:-:S03]  /*1f030*/  IADD3.X R186, R186, UR30, RZ, P4, !PT ;  /* 0x0000001ebaba7c10 */ /* 0x000fc6000a7fe4ff */
[----:B------:R0:W-:Y:S04]  /*1f040*/  STL [R1+0x754], R172 ;  /* 0x000754ac01007387 */ /* 0x0001e80000100800 */
[----:B------:R-:W-:Y:S04]  /*1f050*/  STL [R1+0x75c], R200 ;  /* 0x00075cc801007387 */ /* 0x000fe80000100800 */
[----:B0-----:R-:W2:Y:S04]  /*1f060*/  LDL.LU R172, [R1+0x740] ;  /* 0x0007400001ac7983 */ /* 0x001ea80000300800 */
[----:B------:R0:W-:Y:S04]  /*1f070*/  STL [R1+0x780], R188 ;  /* 0x000780bc01007387 */ /* 0x0001e80000100800 */
[----:B0-----:R-:W2:Y:S04]  /*1f080*/  LDL.LU R188, [R1+0x714] ;  /* 0x0007140001bc7983 */ /* 0x001ea80000300800 */
[----:B------:R0:W-:Y:S01]  /*1f090*/  STL [R1+0x778], R186 ;  /* 0x000778ba01007387 */ /* 0x0001e20000100800 */
[----:B---3--:R-:W-:-:S03]  /*1f0a0*/  IADD3 R170, P4, R170, UR16, RZ ;  /* 0x00000010aaaa7c10 */ /* 0x008fc6000ff9e0ff */
[----:B0-----:R-:W3:Y:S01]  /*1f0b0*/  LDL.LU R186, [R1+0x738] ;  /* 0x0007380001ba7983 */ /* 0x001ee20000300800 */
[----:B----4-:R-:W-:-:S03]  /*1f0c0*/  IADD3.X R199, R199, UR30, RZ, P3, !PT ;  /* 0x0000001ec7c77c10 */ /* 0x010fc60009ffe4ff */
[----:B------:R0:W-:Y:S01]  /*1f0d0*/  STL [R1+0x74c], R170 ;  /* 0x00074caa01007387 */ /* 0x0001e20000100800 */
[----:B------:R-:W-:-:S03]  /*1f0e0*/  IADD3 R197, P3, R197, UR16, RZ ;  /* 0x00000010c5c57c10 */ /* 0x000fc6000ff7e0ff */
[----:B0-----:R-:W4:Y:S01]  /*1f0f0*/  LDL.LU R170, [R1+0x70c] ;  /* 0x00070c0001aa7983 */ /* 0x001f220000300800 */
[----:B------:R-:W-:-:S03]  /*1f100*/  IADD3.X R195, R195, UR30, RZ, P2, !PT ;  /* 0x0000001ec3c37c10 */ /* 0x000fc600097fe4ff */
[----:B------:R-:W-:Y:S01]  /*1f110*/  STL [R1+0x770], R199 ;  /* 0x000770c701007387 */ /* 0x000fe20000100800 */
[----:B------:R-:W-:-:S05]  /*1f120*/  IADD3 R190, P2, R190, UR16, RZ ;  /* 0x00000010bebe7c10 */ /* 0x000fca000ff5e0ff */
[----:B------:R0:W-:Y:S04]  /*1f130*/  STL [R1+0x73c], R190 ;  /* 0x00073cbe01007387 */ /* 0x0001e80000100800 */
[----:B------:R-:W-:Y:S04]  /*1f140*/  STL [R1+0x744], R197 ;  /* 0x000744c501007387 */ /* 0x000fe80000100800 */
[----:B0-----:R-:W4:Y:S01]  /*1f150*/  LDL.LU R190, [R1+0x730] ;  /* 0x0007300001be7983 */ /* 0x001f220000300800 */
[----:B------:R-:W-:-:S03]  /*1f160*/  IADD3.X R184, R184, UR30, RZ, P1, !PT ;  /* 0x0000001eb8b87c10 */ /* 0x000fc60008ffe4ff */
[----:B------:R-:W-:Y:S01]  /*1f170*/  STL [R1+0x768], R195 ;  /* 0x000768c301007387 */ /* 0x000fe20000100800 */
[----:B------:R-:W-:-:S03]  /*1f180*/  IADD3 R182, P1, R182, UR16, RZ ;  /* 0x00000010b6b67c10 */ /* 0x000fc6000ff3e0ff */
[----:B------:R0:W-:Y:S04]  /*1f190*/  STL [R1+0x760], R184 ;  /* 0x000760b801007387 */ /* 0x0001e80000100800 */
[----:B0-----:R-:W4:Y:S04]  /*1f1a0*/  LDL.LU R184, [R1+0x704] ;  /* 0x0007040001b87983 */ /* 0x001f280000300800 */
[----:B------:R0:W-:Y:S01]  /*1f1b0*/  STL [R1+0x734], R182 ;  /* 0x000734b601007387 */ /* 0x0001e20000100800 */
[----:B------:R-:W-:-:S03]  /*1f1c0*/  IADD3.X R191, R191, UR30, RZ, P6, !PT ;  /* 0x0000001ebfbf7c10 */ /* 0x000fc6000b7fe4ff */
[----:B0-----:R-:W4:Y:S04]  /*1f1d0*/  LDL.LU R182, [R1+0x728] ;  /* 0x0007280001b67983 */ /* 0x001f280000300800 */
[----:B------:R0:W-:Y:S04]  /*1f1e0*/  STL [R1+0x758], R191 ;  /* 0x000758bf01007387 */ /* 0x0001e80000100800 */
[----:B0-----:R-:W4:Y:S01]  /*1f1f0*/  LDL.LU R191, [R1+0x6fc] ;  /* 0x0006fc0001bf7983 */ /* 0x001f220000300800 */
[----:B------:R-:W-:Y:S02]  /*1f200*/  IADD3.X R180, R180, UR30, RZ, P5, !PT ;  /* 0x0000001eb4b47c10 */ /* 0x000fe4000affe4ff */
[----:B------:R-:W-:-:S02]  /*1f210*/  IADD3 R193, P6, R193, UR16, RZ ;  /* 0x00000010c1c17c10 */ /* 0x000fc4000ffde0ff */
[----:B------:R-:W-:-:S05]  /*1f220*/  IADD3 R178, P5, R178, UR16, RZ ;  /* 0x00000010b2b27c10 */ /* 0x000fca000ffbe0ff */
[----:B------:R0:W-:Y:S04]  /*1f230*/  STL [R1+0x724], R178 ;  /* 0x000724b201007387 */ /* 0x0001e80000100800 */
[----:B------:R-:W-:Y:S04]  /*1f240*/  STL [R1+0x72c], R193 ;  /* 0x00072cc101007387 */ /* 0x000fe80000100800 */
[----:B0-----:R-:W4:Y:S04]  /*1f250*/  LDL.LU R178, [R1+0x720] ;  /* 0x0007200001b27983 */ /* 0x001f280000300800 */
[----:B------:R-:W-:Y:S01]  /*1f260*/  STL [R1+0x750], R180 ;  /* 0x000750b401007387 */ /* 0x000fe20000100800 */
[----:B------:R-:W-:-:S03]  /*1f270*/  IADD3.X R176, R176, UR30, RZ, P4, !PT ;  /* 0x0000001eb0b07c10 */ /* 0x000fc6000a7fe4ff */
[----:B------:R-:W4:Y:S04]  /*1f280*/  LDL.LU R201, [R1+0x6f4] ;  /* 0x0006f40001c97983 */ /* 0x000f280000300800 */
[----:B------:R0:W-:Y:S04]  /*1f290*/  STL [R1+0x748], R176 ;  /* 0x000748b001007387 */ /* 0x0001e80000100800 */
[----:B0-----:R-:W4:Y:S04]  /*1f2a0*/  LDL.LU R176, [R1+0x718] ;  /* 0x0007180001b07983 */ /* 0x001f280000300800 */
[----:B------:R-:W4:Y:S01]  /*1f2b0*/  LDL.LU R200, [R1+0x6ec] ;  /* 0x0006ec0001c87983 */ /* 0x000f220000300800 */
[----:B------:R-:W-:-:S03]  /*1f2c0*/  IADD3 R174, P4, R174, UR16, RZ ;  /* 0x00000010aeae7c10 */ /* 0x000fc6000ff9e0ff */
[----:B------:R-:W4:Y:S04]  /*1f2d0*/  LDL.LU R193, [R1+0x710] ;  /* 0x0007100001c17983 */ /* 0x000f280000300800 */
[----:B------:R0:W-:Y:S04]  /*1f2e0*/  STL [R1+0x71c], R174 ;  /* 0x00071cae01007387 */ /* 0x0001e80000100800 */
[----:B0-----:R-:W4:Y:S04]  /*1f2f0*/  LDL.LU R174, [R1+0x6e4] ;  /* 0x0006e40001ae7983 */ /* 0x001f280000300800 */
[----:B------:R-:W4:Y:S01]  /*1f300*/  LDL.LU R180, [R1+0x708] ;  /* 0x0007080001b47983 */ /* 0x000f220000300800 */
[----:B--2---:R-:W-:-:S05]  /*1f310*/  IADD3.X R172, R172, UR30, RZ, P3, !PT ;  /* 0x0000001eacac7c10 */ /* 0x004fca0009ffe4ff */
[----:B------:R0:W-:Y:S01]  /*1f320*/  STL [R1+0x740], R172 ;  /* 0x000740ac01007387 */ /* 0x0001e20000100800 */
[----:B------:R-:W-:-:S03]  /*1f330*/  IADD3 R188, P3, R188, UR16, RZ ;  /* 0x00000010bcbc7c10 */ /* 0x000fc6000ff7e0ff */
[----:B0-----:R-:W2:Y:S04]  /*1f340*/  LDL.LU R172, [R1+0x6dc] ;  /* 0x0006dc0001ac7983 */ /* 0x001ea80000300800 */
[----:B------:R-:W2:Y:S04]  /*1f350*/  LDL.LU R199, [R1+0x700] ;  /* 0x0007000001c77983 */ /* 0x000ea80000300800 */
[----:B------:R-:W-:Y:S04]  /*1f360*/  STL [R1+0x714], R188 ;  /* 0x000714bc01007387 */ /* 0x000fe80000100800 */
[----:B------:R-:W2:Y:S01]  /*1f370*/  LDL.LU R197, [R1+0x6d4] ;  /* 0x0006d40001c57983 */ /* 0x000ea20000300800 */
[----:B---3--:R-:W-:-:S05]  /*1f380*/  IADD3.X R186, R186, UR30, RZ, P2, !PT ;  /* 0x0000001ebaba7c10 */ /* 0x008fca00097fe4ff */
[----:B------:R-:W-:Y:S04]  /*1f390*/  STL [R1+0x738], R186 ;  /* 0x000738ba01007387 */ /* 0x000fe80000100800 */
[----:B------:R-:W3:Y:S01]  /*1f3a0*/  LDL.LU R195, [R1+0x6f8] ;  /* 0x0006f80001c37983 */ /* 0x000ee20000300800 */
[----:B----4-:R-:W-:-:S05]  /*1f3b0*/  IADD3 R170, P2, R170, UR16, RZ ;  /* 0x00000010aaaa7c10 */ /* 0x010fca000ff5e0ff */
        /* <DEDUP_REMOVED lines=26> */
[----:B------:R-:W-:Y:S02]  /*1f560*/  IADD3 R174, P3, R174, UR16, RZ ;  /* 0x00000010aeae7c10 */ /* 0x000fe4000ff7e0ff */
[----:B------:R-:W-:-:S03]  /*1f570*/  IADD3.X R180, R180, UR30, RZ, P2, !PT ;  /* 0x0000001eb4b47c10 */ /* 0x000fc600097fe4ff */
[----:B------:R0:W-:Y:S04]  /*1f580*/  STL [R1+0x6e4], R174 ;  /* 0x0006e4ae01007387 */ /* 0x0001e80000100800 */
[----:B------:R-:W-:Y:S04]  /*1f590*/  STL [R1+0x6ec], R200 ;  /* 0x0006ecc801007387 */ /* 0x000fe80000100800 */
[----:B0-----:R-:W4:Y:S04]  /*1f5a0*/  LDL.LU R174, [R1+0x6d0] ;  /* 0x0006d00001ae7983 */ /* 0x001f280000300800 */
[----:B------:R0:W-:Y:S04]  /*1f5b0*/  STL [R1+0x710], R193 ;  /* 0x000710c101007387 */ /* 0x0001e80000100800 */
[----:B0-----:R-:W4:Y:S04]  /*1f5c0*/  LDL.LU R193, [R1+0x6a4] ;  /* 0x0006a40001c17983 */ /* 0x001f280000300800 */
[----:B------:R0:W-:Y:S04]  /*1f5d0*/  STL [R1+0x708], R180 ;  /* 0x000708b401007387 */ /* 0x0001e80000100800 */
[----:B0-----:R-:W4:Y:S01]  /*1f5e0*/  LDL.LU R180, [R1+0x6c8] ;  /* 0x0006c80001b47983 */ /* 0x001f220000300800 */
[----:B--2---:R-:W-:-:S02]  /*1f5f0*/  IADD3 R172, P2, R172, UR16, RZ ;  /* 0x00000010acac7c10 */ /* 0x004fc4000ff5e0ff */
[----:B------:R-:W-:-:S03]  /*1f600*/  IADD3.X R199, R199, UR30, RZ, P1, !PT ;  /* 0x0000001ec7c77c10 */ /* 0x000fc60008ffe4ff */
[----:B------:R0:W-:Y:S01]  /*1f610*/  STL [R1+0x6dc], R172 ;  /* 0x0006dcac01007387 */ /* 0x0001e20000100800 */
[----:B------:R-:W-:-:S03]  /*1f620*/  IADD3 R197, P1, R197, UR16, RZ ;  /* 0x00000010c5c57c10 */ /* 0x000fc6000ff3e0ff */
[----:B0-----:R-:W2:Y:S01]  /*1f630*/  LDL.LU R172, [R1+0x69c] ;  /* 0x00069c0001ac7983 */ /* 0x001ea20000300800 */
[----:B---3--:R-:W-:-:S03]  /*1f640*/  IADD3.X R195, R195, UR30, RZ, P6, !PT ;  /* 0x0000001ec3c37c10 */ /* 0x008fc6000b7fe4ff */
[----:B------:R-:W-:Y:S01]  /*1f650*/  STL [R1+0x700], R199 ;  /* 0x000700c701007387 */ /* 0x000fe20000100800 */
[----:B----4-:R-:W-:-:S05]  /*1f660*/  IADD3 R170, P6, R170, UR16, RZ ;  /* 0x00000010aaaa7c10 */ /* 0x010fca000ffde0ff */
[----:B------:R0:W-:Y:S04]  /*1f670*/  STL [R1+0x6cc], R170 ;  /* 0x0006ccaa01007387 */ /* 0x0001e80000100800 */
[----:B------:R-:W-:Y:S04]  /*1f680*/  STL [R1+0x6d4], R197 ;  /* 0x0006d4c501007387 */ /* 0x000fe80000100800 */
[----:B0-----:R-:W3:Y:S04]  /*1f690*/  LDL.LU R170, [R1+0x6c0] ;  /* 0x0006c00001aa7983 */ /* 0x001ee80000300800 */
[----:B------:R-:W-:Y:S01]  /*1f6a0*/  STL [R1+0x6f8], R195 ;  /* 0x0006f8c301007387 */ /* 0x000fe20000100800 */
[----:B------:R-:W-:-:S05]  /*1f6b0*/  IADD3.X R190, R190, UR30, RZ, P5, !PT ;  /* 0x0000001ebebe7c10 */ /* 0x000fca000affe4ff */
[----:B------:R0:W-:Y:S04]  /*1f6c0*/  STL [R1+0x6f0], R190 ;  /* 0x0006f0be01007387 */ /* 0x0001e80000100800 */
[----:B0-----:R-:W4:Y:S01]  /*1f6d0*/  LDL.LU R190, [R1+0x694] ;  /* 0x0006940001be7983 */ /* 0x001f220000300800 */
[----:B------:R-:W-:Y:S02]  /*1f6e0*/  IADD3 R186, P5, R186, UR16, RZ ;  /* 0x00000010baba7c10 */ /* 0x000fe4000ffbe0ff */
[----:B------:R-:W-:-:S03]  /*1f6f0*/  IADD3.X R184, R184, UR30, RZ, P4, !PT ;  /* 0x0000001eb8b87c10 */ /* 0x000fc6000a7fe4ff */
[----:B------:R0:W-:Y:S01]  /*1f700*/  STL [R1+0x6c4], R186 ;  /* 0x0006c4ba01007387 */ /* 0x0001e20000100800 */
[----:B------:R-:W-:-:S03]  /*1f710*/  IADD3 R188, P4, R188, UR16, RZ ;  /* 0x00000010bcbc7c10 */ /* 0x000fc6000ff9e0ff */
[----:B0-----:R-:W4:Y:S01]  /*1f720*/  LDL.LU R186, [R1+0x6b8] ;  /* 0x0006b80001ba7983 */ /* 0x001f220000300800 */
[----:B------:R-:W-:-:S03]  /*1f730*/  IADD3.X R182, R182, UR30, RZ, P3, !PT ;  /* 0x0000001eb6b67c10 */ /* 0x000fc60009ffe4ff */
[----:B------:R0:W-:Y:S04]  /*1f740*/  STL [R1+0x6e8], R184 ;  /* 0x0006e8b801007387 */ /* 0x0001e80000100800 */
[----:B0-----:R-:W4:Y:S01]  /*1f750*/  LDL.LU R184, [R1+0x68c] ;  /* 0x00068c0001b87983 */ /* 0x001f220000300800 */
        /* <DEDUP_REMOVED lines=15> */
[----:B------:R-:W-:-:S05]  /*1f850*/  IADD3.X R174, R174, UR30, RZ, P1, !PT ;  /* 0x0000001eaeae7c10 */ /* 0x000fca0008ffe4ff */
        /* <DEDUP_REMOVED lines=9> */
[----:B--2---:R-:W-:-:S05]  /*1f8f0*/  IADD3 R172, P6, R172, UR16, RZ ;  /* 0x00000010acac7c10 */ /* 0x004fca000ffde0ff */
[----:B------:R0:W-:Y:S04]  /*1f900*/  STL [R1+0x69c], R172 ;  /* 0x00069cac01007387 */ /* 0x0001e80000100800 */
[----:B0-----:R-:W2:Y:S01]  /*1f910*/  LDL.LU R172, [R1+0x65c] ;  /* 0x00065c0001ac7983 */ /* 0x001ea20000300800 */
[----:B---3--:R-:W-:-:S05]  /*1f920*/  IADD3.X R170, R170, UR30, RZ, P5, !PT ;  /* 0x0000001eaaaa7c10 */ /* 0x008fca000affe4ff */
[----:B------:R0:W-:Y:S04]  /*1f930*/  STL [R1+0x6c0], R170 ;  /* 0x0006c0aa01007387 */ /* 0x0001e80000100800 */
[----:B0-----:R-:W3:Y:S04]  /*1f940*/  LDL.LU R170, [R1+0x680] ;  /* 0x0006800001aa7983 */ /* 0x001ee80000300800 */
[----:B------:R-:W3:Y:S01]  /*1f950*/  LDL.LU R180, [R1+0x654] ;  /* 0x0006540001b47983 */ /* 0x000ee20000300800 */
[----:B----4-:R-:W-:-:S05]  /*1f960*/  IADD3 R190, P5, R190, UR16, RZ ;  /* 0x00000010bebe7c10 */ /* 0x010fca000ffbe0ff */
        /* <DEDUP_REMOVED lines=10> */
[----:B------:R0:W-:Y:S04]  /*1fa10*/  STL [R1+0x6b0], R191 ;  /* 0x0006b0bf01007387 */ /* 0x0001e80000100800 */
[----:B0-----:R-:W4:Y:S01]  /*1fa20*/  LDL.LU R191, [R1+0x668] ;  /* 0x0006680001bf7983 */ /* 0x001f220000300800 */
[----:B------:R-:W-:Y:S02]  /*1fa30*/  IADD3 R201, P3, R201, UR16, RZ ;  /* 0x00000010c9c97c10 */ /* 0x000fe4000ff7e0ff */
[----:B------:R-:W-:Y:S02]  /*1fa40*/  IADD3.X R178, R178, UR30, RZ, P2, !PT ;  /* 0x0000001eb2b27c10 */ /* 0x000fe400097fe4ff */
[----:B------:R-:W-:-:S03]  /*1fa50*/  IADD3 R200, P2, R200, UR16, RZ ;  /* 0x00000010c8c87c10 */ /* 0x000fc6000ff5e0ff */
[----:B------:R0:W-:Y:S01]  /*1fa60*/  STL [R1+0x6a8], R178 ;  /* 0x0006a8b201007387 */ /* 0x0001e20000100800 */
[----:B------:R-:W-:-:S03]  /*1fa70*/  IADD3.X R188, R188, UR30, RZ, P1, !PT ;  /* 0x0000001ebcbc7c10 */ /* 0x000fc60008ffe4ff */
[----:B------:R-:W-:Y:S04]  /*1fa80*/  STL [R1+0x684], R201 ;  /* 0x000684c901007387 */ /* 0x000fe80000100800 */
[----:B0-----:R-:W4:Y:S01]  /*1fa90*/  LDL.LU R178, [R1+0x63c] ;  /* 0x00063c0001b27983 */ /* 0x001f220000300800 */
[----:B------:R-:W-:Y:S02]  /*1faa0*/  IADD3 R176, P1, R176, UR16, RZ ;  /* 0x00000010b0b07c10 */ /* 0x000fe4000ff3e0ff */
[----:B------:R-:W-:-:S03]  /*1fab0*/  IADD3.X R182, R182, UR30, RZ, P6, !PT ;  /* 0x0000001eb6b67c10 */ /* 0x000fc6000b7fe4ff */
[----:B------:R0:W-:Y:S04]  /*1fac0*/  STL [R1+0x674], R176 ;  /* 0x000674b001007387 */ /* 0x0001e80000100800 */
[----:B------:R-:W-:Y:S04]  /*1fad0*/  STL [R1+0x67c], R200 ;  /* 0x00067cc801007387 */ /* 0x000fe80000100800 */
[----:B0-----:R-:W4:Y:S04]  /*1fae0*/  LDL.LU R176, [R1+0x660] ;  /* 0x0006600001b07983 */ /* 0x001f280000300800 */
[----:B------:R0:W-:Y:S01]  /*1faf0*/  STL [R1+0x6a0], R188 ;  /* 0x0006a0bc01007387 */ /* 0x0001e20000100800 */
[----:B------:R-:W-:-:S02]  /*1fb00*/  IADD3 R174, P6, R174, UR16, RZ ;  /* 0x00000010aeae7c10 */ /* 0x000fc4000ffde0ff */
[----:B------:R-:W-:Y:S01]  /*1fb10*/  IADD3.X R199, R199, UR30, RZ, P5, !PT ;  /* 0x0000001ec7c77c10 */ /* 0x000fe2000affe4ff */
[----:B0-----:R-:W4:Y:S04]  /*1fb20*/  LDL.LU R188, [R1+0x634] ;  /* 0x0006340001bc7983 */ /* 0x001f280000300800 */
[----:B------:R0:W-:Y:S01]  /*1fb30*/  STL [R1+0x698], R182 ;  /* 0x000698b601007387 */ /* 0x0001e20000100800 */
[----:B------:R-:W-:-:S03]  /*1fb40*/  IADD3 R197, P5, R197, UR16, RZ ;  /* 0x00000010c5c57c10 */ /* 0x000fc6000ffbe0ff */
[----:B0-----:R-:W4:Y:S01]  /*1fb50*/  LDL.LU R182, [R1+0x658] ;  /* 0x0006580001b67983 */ /* 0x001f220000300800 */
[----:B------:R-:W-:-:S03]  /*1fb60*/  IADD3.X R195, R195, UR30, RZ, P4, !PT ;  /* 0x0000001ec3c37c10 */ /* 0x000fc6000a7fe4ff */
[----:B------:R0:W-:Y:S04]  /*1fb70*/  STL [R1+0x66c], R174 ;  /* 0x00066cae01007387 */ /* 0x0001e80000100800 */
[----:B0-----:R-:W4:Y:S04]  /*1fb80*/  LDL.LU R174, [R1+0x62c] ;  /* 0x00062c0001ae7983 */ /* 0x001f280000300800 */
[----:B------:R-:W-:Y:S01]  /*1fb90*/  STL [R1+0x690], R199 ;  /* 0x000690c701007387 */ /* 0x000fe20000100800 */
[----:B--2---:R-:W-:-:S05]  /*1fba0*/  IADD3 R172, P4, R172, UR16, RZ ;  /* 0x00000010acac7c10 */ /* 0x004fca000ff9e0ff */
[----:B------:R0:W-:Y:S04]  /*1fbb0*/  STL [R1+0x65c], R172 ;  /* 0x00065cac01007387 */ /* 0x0001e80000100800 */
[----:B------:R-:W-:Y:S04]  /*1fbc0*/  STL [R1+0x664], R197 ;  /* 0x000664c501007387 */ /* 0x000fe80000100800 */
[----:B0-----:R-:W2:Y:S04]  /*1fbd0*/  LDL.LU R172, [R1+0x650] ;  /* 0x0006500001ac7983 */ /* 0x001ea80000300800 */
[----:B------:R-:W-:Y:S01]  /*1fbe0*/  STL [R1+0x688], R195 ;  /* 0x000688c301007387 */ /* 0x000fe20000100800 */
[----:B---3--:R-:W-:-:S02]  /*1fbf0*/  IADD3.X R170, R170, UR30, RZ, P3, !PT ;  /* 0x0000001eaaaa7c10 */ /* 0x008fc40009ffe4ff */
[----:B------:R-:W-:-:S03]  /*1fc00*/  IADD3 R180, P3, R180, UR16, RZ ;  /* 0x00000010b4b47c10 */ /* 0x000fc6000ff7e0ff */
[----:B------:R0:W-:Y:S04]  /*1fc10*/  STL [R1+0x680], R170 ;  /* 0x000680aa01007387 */ /* 0x0001e80000100800 */
[----:B0-----:R-:W3:Y:S04]  /*1fc20*/  LDL.LU R170, [R1+0x624] ;  /* 0x0006240001aa7983 */ /* 0x001ee80000300800 */
[----:B------:R0:W-:Y:S04]  /*1fc30*/  STL [R1+0x654], R180 ;  /* 0x000654b401007387 */ /* 0x0001e80000100800 */
[----:B0-----:R-:W3:Y:S01]  /*1fc40*/  LDL.LU R180, [R1+0x648] ;  /* 0x0006480001b47983 */ /* 0x001ee20000300800 */
[----:B----4-:R-:W-:-:S05]  /*1fc50*/  IADD3.X R190, R190, UR30, RZ, P2, !PT ;  /* 0x0000001ebebe7c10 */ /* 0x010fca00097fe4ff */
[----:B------:R0:W-:Y:S04]  /*1fc60*/  STL [R1+0x678], R190 ;  /* 0x000678be01007387 */ /* 0x0001e80000100800 */
[----:B0-----:R-:W4:Y:S01]  /*1fc70*/  LDL.LU R190, [R1+0x61c] ;  /* 0x00061c0001be7983 */ /* 0x001f220000300800 */
[----:B------:R-:W-:Y:S02]  /*1fc80*/  IADD3 R193, P2, R193, UR16, RZ ;  /* 0x00000010c1c17c10 */ /* 0x000fe4000ff5e0ff */
[----:B------:R-:W-:-:S03]  /*1fc90*/  IADD3.X R186, R186, UR30, RZ, P1, !PT ;  /* 0x0000001ebaba7c10 */ /* 0x000fc60008ffe4ff */
[----:B------:R-:W-:Y:S04]  /*1fca0*/  STL [R1+0x64c], R193 ;  /* 0x00064cc101007387 */ /* 0x000fe80000100800 */
[----:B------:R-:W-:Y:S04]  /*1fcb0*/  STL [R1+0x670], R186 ;  /* 0x000670ba01007387 */ /* 0x000fe80000100800 */
[----:B------:R-:W4:Y:S01]  /*1fcc0*/  LDL.LU R201, [R1+0x640] ;  /* 0x0006400001c97983 */ /* 0x000f220000300800 */
[----:B------:R-:W-:-:S05]  /*1fcd0*/  IADD3 R184, P1, R184, UR16, RZ ;  /* 0x00000010b8b87c10 */ /* 0x000fca000ff3e0ff */
[----:B------:R-:W-:Y:S01]  /*1fce0*/  STL [R1+0x644], R184 ;  /* 0x000644b801007387 */ /* 0x000fe20000100800 */
[----:B------:R-:W-:-:S05]  /*1fcf0*/  IADD3.X R191, R191, UR30, RZ, P6, !PT ;  /* 0x0000001ebfbf7c10 */ /* 0x000fca000b7fe4ff */
        /* <DEDUP_REMOVED lines=16> */
[----:B------:R0:W-:Y:S01]  /*1fe00*/  STL [R1+0x658], R182 ;  /* 0x000658b601007387 */ /* 0x0001e20000100800 */
[----:B------:R-:W-:-:S03]  /*1fe10*/  IADD3 R174, P4, R174, UR16, RZ ;  /* 0x00000010aeae7c10 */ /* 0x000fc6000ff9e0ff */
[----:B0-----:R-:W4:Y:S04]  /*1fe20*/  LDL.LU R182, [R1+0x5f4] ;  /* 0x0005f40001b67983 */ /* 0x001f280000300800 */
[----:B------:R0:W-:Y:S04]  /*1fe30*/  STL [R1+0x62c], R174 ;  /* 0x00062cae01007387 */ /* 0x0001e80000100800 */
[----:B0-----:R-:W4:Y:S01]  /*1fe40*/  LDL.LU R174, [R1+0x618] ;  /* 0x0006180001ae7983 */ /* 0x001f220000300800 */
[----:B--2---:R-:W-:-:S05]  /*1fe50*/  IADD3.X R172, R172, UR30, RZ, P3, !PT ;  /* 0x0000001eacac7c10 */ /* 0x004fca0009ffe4ff */
[----:B------:R0:W-:Y:S04]  /*1fe60*/  STL [R1+0x650], R172 ;  /* 0x000650ac01007387 */ /* 0x0001e80000100800 */
[----:B0-----:R-:W2:Y:S01]  /*1fe70*/  LDL.LU R172, [R1+0x5ec] ;  /* 0x0005ec0001ac7983 */ /* 0x001ea20000300800 */
[----:B---3--:R-:W-:-:S05]  /*1fe80*/  IADD3 R170, P3, R170, UR16, RZ ;  /* 0x00000010aaaa7c10 */ /* 0x008fca000ff7e0ff */
[----:B------:R0:W-:Y:S01]  /*1fe90*/  STL [R1+0x624], R170 ;  /* 0x000624aa01007387 */ /* 0x0001e20000100800 */
[----:B------:R-:W-:-:S03]  /*1fea0*/  IADD3.X R180, R180, UR30, RZ, P2, !PT ;  /* 0x0000001eb4b47c10 */ /* 0x000fc600097fe4ff */
[----:B0-----:R-:W3:Y:S04]  /*1feb0*/  LDL.LU R170, [R1+0x610] ;  /* 0x0006100001aa7983 */ /* 0x001ee80000300800 */
[----:B------:R-:W3:Y:S04]  /*1fec0*/  LDL.LU R197, [R1+0x5e4] ;  /* 0x0005e40001c57983 */ /* 0x000ee80000300800 */
[----:B------:R0:W-:Y:S04]  /*1fed0*/  STL [R1+0x648], R180 ;  /* 0x000648b401007387 */ /* 0x0001e80000100800 */
[----:B------:R-:W3:Y:S01]  /*1fee0*/  LDL.LU R195, [R1+0x608] ;  /* 0x0006080001c37983 */ /* 0x000ee20000300800 */
[----:B----4-:R-:W-:-:S05]  /*1fef0*/  IADD3 R190, P2, R190, UR16, RZ ;  /* 0x00000010bebe7c10 */ /* 0x010fca000ff5e0ff */
[----:B------:R1:W-:Y:S04]  /*1ff00*/  STL [R1+0x61c], R190 ;  /* 0x00061cbe01007387 */ /* 0x0003e80000100800 */
[----:B------:R-:W4:Y:S04]  /*1ff10*/  LDL.LU R188, [R1+0x5dc] ;  /* 0x0005dc0001bc7983 */ /* 0x000f280000300800 */
[----:B0-----:R-:W4:Y:S04]  /*1ff20*/  LDL.LU R180, [R1+0x600] ;  /* 0x0006000001b47983 */ /* 0x001f280000300800 */
[----:B-1----:R-:W4:Y:S01]  /*1ff30*/  LDL.LU R190, [R1+0x5d4] ;  /* 0x0005d40001be7983 */ /* 0x002f220000300800 */
[----:B------:R-:W-:-:S02]  /*1ff40*/  IADD3.X R201, R201, UR30, RZ, P1, !PT ;  /* 0x0000001ec9c97c10 */ /* 0x000fc40008ffe4ff */
[----:B------:R-:W-:-:S05]  /*1ff50*/  IADD3 R191, P1, R191, UR16, RZ ;  /* 0x00000010bfbf7c10 */ /* 0x000fca000ff3e0ff */
[----:B------:R0:W-:Y:S04]  /*1ff60*/  STL [R1+0x614], R191 ;  /* 0x000614bf01007387 */ /* 0x0001e80000100800 */
[----:B------:R-:W-:Y:S04]  /*1ff70*/  STL [R1+0x640], R201 ;  /* 0x000640c901007387 */ /* 0x000fe80000100800 */
[----:B0-----:R-:W4:Y:S01]  /*1ff80*/  LDL.LU R191, [R1+0x5f8] ;  /* 0x0005f80001bf7983 */ /* 0x001f220000300800 */
[----:B------:R-:W-:Y:S02]  /*1ff90*/  IADD3.X R200, R200, UR30, RZ, P6, !PT ;  /* 0x0000001ec8c87c10 */ /* 0x000fe4000b7fe4ff */
[----:B------:R-:W-:-:S02]  /*1ffa0*/  IADD3 R186, P6, R186, UR16, RZ ;  /* 0x00000010baba7c10 */ /* 0x000fc4000ffde0ff */
[----:B------:R-:W-:Y:S02]  /*1ffb0*/  IADD3.X R178, R178, UR30, RZ, P5, !PT ;  /* 0x0000001eb2b27c10 */ /* 0x000fe4000affe4ff */
[----:B------:R-:W-:-:S03]  /*1ffc0*/  IADD3 R184, P5, R184, UR16, RZ ;  /* 0x00000010b8b87c10 */ /* 0x000fc6000ffbe0ff */
[----:B------:R0:W-:Y:S04]  /*1ffd0*/  STL [R1+0x630], R178 ;  /* 0x000630b201007387 */ /* 0x0001e80000100800 */
[----:B------:R-:W-:Y:S04]  /*1ffe0*/  STL [R1+0x638], R200 ;  /* 0x000638c801007387 */ /* 0x000fe80000100800 */
[----:B0-----:R-:W4:Y:S04]  /*1fff0*/  LDL.LU R178, [R1+0x5cc] ;  /* 0x0005cc0001b27983 */ /* 0x001f280000300800 */
[----:B------:R0:W-:Y:S01]  /*20000*/  STL [R1+0x60c], R186 ;  /* 0x00060cba01007387 */ /* 0x0001e20000100800 */
[----:B------:R-:W-:-:S02]  /*20010*/  IADD3.X R176, R176, UR30, RZ, P4, !PT ;  /* 0x0000001eb0b07c10 */ /* 0x000fc4000a7fe4ff */
[----:B------:R-:W-:Y:S01]  /*20020*/  IADD3 R199, P4, R199, UR16, RZ ;  /* 0x00000010c7c77c10 */ /* 0x000fe2000ff9e0ff */
[----:B0-----:R-:W4:Y:S04]  /*20030*/  LDL.LU R186, [R1+0x5f0] ;  /* 0x0005f00001ba7983 */ /* 0x001f280000300800 */
[----:B------:R0:W-:Y:S01]  /*20040*/  STL [R1+0x604], R184 ;  /* 0x000604b801007387 */ /* 0x0001e20000100800 */
[----:B------:R-:W-:-:S03]  /*20050*/  IADD3.X R193, R193, UR30, RZ, P3, !PT ;  /* 0x0000001ec1c17c10 */ /* 0x000fc60009ffe4ff */
[----:B0-----:R-:W4:Y:S04]  /*20060*/  LDL.LU R184, [R1+0x5c4] ;  /* 0x0005c40001b87983 */ /* 0x001f280000300800 */
[----:B------:R0:W-:Y:S01]  /*20070*/  STL [R1+0x628], R176 ;  /* 0x000628b001007387 */ /* 0x0001e20000100800 */
[----:B------:R-:W-:-:S03]  /*20080*/  IADD3 R182, P3, R182, UR16, RZ ;  /* 0x00000010b6b67c10 */ /* 0x000fc6000ff7e0ff */
[----:B0-----:R-:W4:Y:S01]  /*20090*/  LDL.LU R176, [R1+0x5e8] ;  /* 0x0005e80001b07983 */ /* 0x001f220000300800 */
[----:B------:R-:W-:-:S03]  /*200a0*/  IADD3.X R174, R174, UR30, RZ, P2, !PT ;  /* 0x0000001eaeae7c10 */ /* 0x000fc600097fe4ff */
[----:B------:R-:W-:Y:S04]  /*200b0*/  STL [R1+0x5fc], R199 ;  /* 0x0005fcc701007387 */ /* 0x000fe80000100800 */
[----:B------:R0:W-:Y:S04]  /*200c0*/  STL [R1+0x618], R174 ;  /* 0x000618ae01007387 */ /* 0x0001e80000100800 */
[----:B------:R1:W-:Y:S04]  /*200d0*/  STL [R1+0x620], R193 ;  /* 0x000620c101007387 */ /* 0x0003e80000100800 */
[----:B0-----:R-:W4:Y:S04]  /*200e0*/  LDL.LU R174, [R1+0x5bc] ;  /* 0x0005bc0001ae7983 */ /* 0x001f280000300800 */
[----:B------:R-:W-:Y:S04]  /*200f0*/  STL [R1+0x5f4], R182 ;  /* 0x0005f4b601007387 */ /* 0x000fe80000100800 */
[----:B-1----:R-:W4:Y:S01]  /*20100*/  LDL.LU R193, [R1+0x5e0] ;  /* 0x0005e00001c17983 */ /* 0x002f220000300800 */
[----:B--2---:R-:W-:-:S05]  /*20110*/  IADD3 R172, P2, R172, UR16, RZ ;  /* 0x00000010acac7c10 */ /* 0x004fca000ff5e0ff */
[----:B------:R0:W-:Y:S04]  /*20120*/  STL [R1+0x5ec], R172 ;  /* 0x0005ecac01007387 */ /* 0x0001e80000100800 */
[----:B0-----:R-:W2:Y:S04]  /*20130*/  LDL.LU R172, [R1+0x5b4] ;  /* 0x0005b40001ac7983 */ /* 0x001ea80000300800 */
[----:B------:R-:W2:Y:S01]  /*20140*/  LDL.LU R182, [R1+0x5d8] ;  /* 0x0005d80001b67983 */ /* 0x000ea20000300800 */
[----:B---3--:R-:W-:Y:S02]  /*20150*/  IADD3.X R170, R170, UR30, RZ, P1, !PT ;  /* 0x0000001eaaaa7c10 */ /* 0x008fe40008ffe4ff */
[----:B------:R-:W-:-:S03]  /*20160*/  IADD3 R197, P1, R197, UR16, RZ ;  /* 0x00000010c5c57c10 */ /* 0x000fc6000ff3e0ff */
[----:B------:R0:W-:Y:S01]  /*20170*/  STL [R1+0x610], R170 ;  /* 0x000610aa01007387 */ /* 0x0001e20000100800 */
[----:B------:R-:W-:-:S03]  /*20180*/  IADD3.X R195, R195, UR30, RZ, P6, !PT ;  /* 0x0000001ec3c37c10 */ /* 0x000fc6000b7fe4ff */
[----:B0-----:R-:W3:Y:S04]  /*20190*/  LDL.LU R170, [R1+0x5ac] ;  /* 0x0005ac0001aa7983 */ /* 0x001ee80000300800 */
[----:B------:R-:W-:Y:S04]  /*201a0*/  STL [R1+0x5e4], R197 ;  /* 0x0005e4c501007387 */ /* 0x000fe80000100800 */
[----:B------:R-:W-:Y:S04]  /*201b0*/  STL [R1+0x608], R195 ;  /* 0x000608c301007387 */ /* 0x000fe80000100800 */
[----:B------:R-:W3:Y:S01]  /*201c0*/  LDL.LU R201, [R1+0x5d0] ;  /* 0x0005d00001c97983 */ /* 0x000ee20000300800 */
[----:B----4-:R-:W-:-:S02]  /*201d0*/  IADD3 R188, P6, R188, UR16, RZ ;  /* 0x00000010bcbc7c10 */ /* 0x010fc4000ffde0ff */
[----:B------:R-:W-:-:S03]  /*201e0*/  IADD3.X R180, R180, UR30, RZ, P5, !PT ;  /* 0x0000001eb4b47c10 */ /* 0x000fc6000affe4ff */
[----:B------:R-:W-:Y:S01]  /*201f0*/  STL [R1+0x5dc], R188 ;  /* 0x0005dcbc01007387 */ /* 0x000fe20000100800 */
[----:B------:R-:W-:-:S03]  /*20200*/  IADD3 R190, P5, R190, UR16, RZ ;  /* 0x00000010bebe7c10 */ /* 0x000fc6000ffbe0ff */
[----:B------:R-:W-:Y:S04]  /*20210*/  STL [R1+0x600], R180 ;  /* 0x000600b401007387 */ /* 0x000fe80000100800 */
[----:B------:R0:W-:Y:S04]  /*20220*/  STL [R1+0x5d4], R190 ;  /* 0x0005d4be01007387 */ /* 0x0001e80000100800 */
[----:B0-----:R-:W4:Y:S04]  /*20230*/  LDL.LU R190, [R1+0x5a4] ;  /* 0x0005a40001be7983 */ /* 0x001f280000300800 */
[----:B------:R-:W4:Y:S04]  /*20240*/  LDL.LU R200, [R1+0x5c8] ;  /* 0x0005c80001c87983 */ /* 0x000f280000300800 */
[----:B------:R-:W4:Y:S01]  /*20250*/  LDL.LU R188, [R1+0x59c] ;  /* 0x00059c0001bc7983 */ /* 0x000f220000300800 */
        /* <DEDUP_REMOVED lines=12> */
[----:B------:R0:W-:Y:S01]  /*20320*/  STL [R1+0x5c4], R184 ;  /* 0x0005c4b801007387 */ /* 0x0001e20000100800 */
[----:B------:R-:W-:-:S03]  /*20330*/  IADD3.X R176, R176, UR30, RZ, P2, !PT ;  /* 0x0000001eb0b07c10 */ /* 0x000fc600097fe4ff */
[----:B0-----:R-:W4:Y:S04]  /*20340*/  LDL.LU R184, [R1+0x584] ;  /* 0x0005840001b87983 */ /* 0x001f280000300800 */
[----:B------:R0:W-:Y:S04]  /*20350*/  STL [R1+0x5e8], R176 ;  /* 0x0005e8b001007387 */ /* 0x0001e80000100800 */
[----:B0-----:R-:W4:Y:S01]  /*20360*/  LDL.LU R176, [R1+0x5a8] ;  /* 0x0005a80001b07983 */ /* 0x001f220000300800 */
[----:B------:R-:W-:-:S05]  /*20370*/  IADD3 R174, P2, R174, UR16, RZ ;  /* 0x00000010aeae7c10 */ /* 0x000fca000ff5e0ff */
[----:B------:R0:W-:Y:S01]  /*20380*/  STL [R1+0x5bc], R174 ;  /* 0x0005bcae01007387 */ /* 0x0001e20000100800 */
[----:B------:R-:W-:-:S03]  /*20390*/  IADD3.X R193, R193, UR30, RZ, P1, !PT ;  /* 0x0000001ec1c17c10 */ /* 0x000fc60008ffe4ff */
[----:B0-----:R-:W4:Y:S01]  /*203a0*/  LDL.LU R174, [R1+0x57c] ;  /* 0x00057c0001ae7983 */ /* 0x001f220000300800 */
[----:B--2---:R-:W-:Y:S02]  /*203b0*/  IADD3 R172, P1, R172, UR16, RZ ;  /* 0x00000010acac7c10 */ /* 0x004fe4000ff3e0ff */
[----:B------:R-:W-:-:S03]  /*203c0*/  IADD3.X R182, R182, UR30, RZ, P6, !PT ;  /* 0x0000001eb6b67c10 */ /* 0x000fc6000b7fe4ff */
[----:B------:R0:W-:Y:S04]  /*203d0*/  STL [R1+0x5b4], R172 ;  /* 0x0005b4ac01007387 */ /* 0x0001e80000100800 */
[----:B0-----:R-:W2:Y:S04]  /*203e0*/  LDL.LU R172, [R1+0x5a0] ;  /* 0x0005a00001ac7983 */ /* 0x001ea80000300800 */
[----:B------:R0:W-:Y:S04]  /*203f0*/  STL [R1+0x5e0], R193 ;  /* 0x0005e0c101007387 */ /* 0x0001e80000100800 */
[----:B------:R-:W2:Y:S04]  /*20400*/  LDL.LU R197, [R1+0x574] ;  /* 0x0005740001c57983 */ /* 0x000ea80000300800 */
[----:B------:R1:W-:Y:S04]  /*20410*/  STL [R1+0x5d8], R182 ;  /* 0x0005d8b601007387 */ /* 0x0003e80000100800 */
[----:B------:R-:W2:Y:S01]  /*20420*/  LDL.LU R195, [R1+0x598] ;  /* 0x0005980001c37983 */ /* 0x000ea20000300800 */
[----:B---3--:R-:W-:-:S05]  /*20430*/  IADD3 R170, P6, R170, UR16, RZ ;  /* 0x00000010aaaa7c10 */ /* 0x008fca000ffde0ff */
[----:B------:R3:W-:Y:S04]  /*20440*/  STL [R1+0x5ac], R170 ;  /* 0x0005acaa01007387 */ /* 0x0007e80000100800 */
[----:B0-----:R-:W2:Y:S04]  /*20450*/  LDL.LU R193, [R1+0x56c] ;  /* 0x00056c0001c17983 */ /* 0x001ea80000300800 */
[----:B-1----:R-:W2:Y:S01]  /*20460*/  LDL.LU R182, [R1+0x590] ;  /* 0x0005900001b67983 */ /* 0x002ea20000300800 */
[----:B------:R-:W-:-:S03]  /*20470*/  IADD3.X R201, R201, UR30, RZ, P5, !PT ;  /* 0x0000001ec9c97c10 */ /* 0x000fc6000affe4ff */
[----:B---3--:R-:W3:Y:S01]  /*20480*/  LDL.LU R170, [R1+0x564] ;  /* 0x0005640001aa7983 */ /* 0x008ee20000300800 */
[----:B----4-:R-:W-:-:S05]  /*20490*/  IADD3 R190, P5, R190, UR16, RZ ;  /* 0x00000010bebe7c10 */ /* 0x010fca000ffbe0ff */
[----:B------:R0:W-:Y:S04]  /*204a0*/  STL [R1+0x5a4], R190 ;  /* 0x0005a4be01007387 */ /* 0x0001e80000100800 */
[----:B------:R-:W-:Y:S04]  /*204b0*/  STL [R1+0x5d0], R201 ;  /* 0x0005d0c901007387 */ /* 0x000fe80000100800 */
[----:B0-----:R-:W4:Y:S01]  /*204c0*/  LDL.LU R190, [R1+0x588] ;  /* 0x0005880001be7983 */ /* 0x001f220000300800 */
[----:B------:R-:W-:Y:S02]  /*204d0*/  IADD3.X R200, R200, UR30, RZ, P4, !PT ;  /* 0x0000001ec8c87c10 */ /* 0x000fe4000a7fe4ff */
[----:B------:R-:W-:-:S05]  /*204e0*/  IADD3.X R191, R191, UR30, RZ, P3, !PT ;  /* 0x0000001ebfbf7c10 */ /* 0x000fca0009ffe4ff */
[----:B------:R0:W-:Y:S04]  /*204f0*/  STL [R1+0x5c0], R191 ;  /* 0x0005c0bf01007387 */ /* 0x0001e80000100800 */
[----:B------:R-:W-:Y:S04]  /*20500*/  STL [R1+0x5c8], R200 ;  /* 0x0005c8c801007387 */ /* 0x000fe80000100800 */
[----:B0-----:R-:W4:Y:S01]  /*20510*/  LDL.LU R191, [R1+0x55c] ;  /* 0x00055c0001bf7983 */ /* 0x001f220000300800 */
[----:B------:R-:W-:Y:S02]  /*20520*/  IADD3 R188, P4, R188, UR16, RZ ;  /* 0x00000010bcbc7c10 */ /* 0x000fe4000ff9e0ff */
[----:B------:R-:W-:-:S03]  /*20530*/  IADD3 R180, P3, R180, UR16, RZ ;  /* 0x00000010b4b47c10 */ /* 0x000fc6000ff7e0ff */
[----:B------:R0:W-:Y:S01]  /*20540*/  STL [R1+0x59c], R188 ;  /* 0x00059cbc01007387 */ /* 0x0001e20000100800 */
[----:B------:R-:W-:Y:S02]  /*20550*/  IADD3.X R178, R178, UR30, RZ, P2, !PT ;  /* 0x0000001eb2b27c10 */ /* 0x000fe400097fe4ff */
[----:B------:R-:W-:Y:S01]  /*20560*/  IADD3 R199, P2, R199, UR16, RZ ;  /* 0x00000010c7c77c10 */ /* 0x000fe2000ff5e0ff */
[----:B0-----:R-:W4:Y:S04]  /*20570*/  LDL.LU R188, [R1+0x580] ;  /* 0x0005800001bc7983 */ /* 0x001f280000300800 */
[----:B------:R0:W-:Y:S01]  /*20580*/  STL [R1+0x594], R180 ;  /* 0x000594b401007387 */ /* 0x0001e20000100800 */
[----:B------:R-:W-:-:S03]  /*20590*/  IADD3.X R186, R186, UR30, RZ, P1, !PT ;  /* 0x0000001ebaba7c10 */ /* 0x000fc60008ffe4ff */
[----:B0-----:R-:W4:Y:S04]  /*205a0*/  LDL.LU R180, [R1+0x554] ;  /* 0x0005540001b47983 */ /* 0x001f280000300800 */
[----:B------:R0:W-:Y:S01]  /*205b0*/  STL [R1+0x5b8], R178 ;  /* 0x0005b8b201007387 */ /* 0x0001e20000100800 */
[----:B------:R-:W-:-:S03]  /*205c0*/  IADD3 R184, P1, R184, UR16, RZ ;  /* 0x00000010b8b87c10 */ /* 0x000fc6000ff3e0ff */
[----:B0-----:R-:W4:Y:S04]  /*205d0*/  LDL.LU R178, [R1+0x578] ;  /* 0x0005780001b27983 */ /* 0x001f280000300800 */
[----:B------:R-:W-:Y:S01]  /*205e0*/  STL [R1+0x58c], R199 ;  /* 0x00058cc701007387 */ /* 0x000fe20000100800 */
[----:B------:R-:W-:-:S05]  /*205f0*/  IADD3.X R176, R176, UR30, RZ, P6, !PT ;  /* 0x0000001eb0b07c10 */ /* 0x000fca000b7fe4ff */
[----:B------:R0:W-:Y:S04]  /*20600*/  STL [R1+0x5a8], R176 ;  /* 0x0005a8b001007387 */ /* 0x0001e80000100800 */
[----:B------:R1:W-:Y:S04]  /*20610*/  STL [R1+0x5b0], R186 ;  /* 0x0005b0ba01007387 */ /* 0x0003e80000100800 */
[----:B0-----:R-:W4:Y:S01]  /*20620*/  LDL.LU R176, [R1+0x54c] ;  /* 0x00054c0001b07983 */ /* 0x001f220000300800 */
[----:B------:R-:W-:-:S03]  /*20630*/  IADD3 R174, P6, R174, UR16, RZ ;  /* 0x00000010aeae7c10 */ /* 0x000fc6000ffde0ff */
[----:B------:R-:W-:Y:S04]  /*20640*/  STL [R1+0x584], R184 ;  /* 0x000584b801007387 */ /* 0x000fe80000100800 */
[----:B-1----:R-:W4:Y:S04]  /*20650*/  LDL.LU R186, [R1+0x570] ;  /* 0x0005700001ba7983 */ /* 0x002f280000300800 */
[----:B------:R0:W-:Y:S04]  /*20660*/  STL [R1+0x57c], R174 ;  /* 0x00057cae01007387 */ /* 0x0001e80000100800 */
[----:B0-----:R-:W4:Y:S04]  /*20670*/  LDL.LU R174, [R1+0x544] ;  /* 0x0005440001ae7983 */ /* 0x001f280000300800 */
[----:B------:R-:W4:Y:S01]  /*20680*/  LDL.LU R184, [R1+0x568] ;  /* 0x0005680001b87983 */ /* 0x000f220000300800 */
[----:B--2---:R-:W-:-:S05]  /*20690*/  IADD3.X R172, R172, UR30, RZ, P5, !PT ;  /* 0x0000001eacac7c10 */ /* 0x004fca000affe4ff */
[----:B------:R0:W-:Y:S01]  /*206a0*/  STL [R1+0x5a0], R172 ;  /* 0x0005a0ac01007387 */ /* 0x0001e20000100800 */
[----:B------:R-:W-:-:S03]  /*206b0*/  IADD3 R197, P5, R197, UR16, RZ ;  /* 0x00000010c5c57c10 */ /* 0x000fc6000ffbe0ff */
[----:B0-----:R-:W2:Y:S01]  /*206c0*/  LDL.LU R172, [R1+0x53c] ;  /* 0x00053c0001ac7983 */ /* 0x001ea20000300800 */
[----:B------:R-:W-:-:S03]  /*206d0*/  IADD3.X R195, R195, UR30, RZ, P4, !PT ;  /* 0x0000001ec3c37c10 */ /* 0x000fc6000a7fe4ff */
[----:B------:R-:W-:Y:S04]  /*206e0*/  STL [R1+0x574], R197 ;  /* 0x000574c501007387 */ /* 0x000fe80000100800 */
[----:B------:R-:W-:Y:S04]  /*206f0*/  STL [R1+0x598], R195 ;  /* 0x000598c301007387 */ /* 0x000fe80000100800 */
[----:B------:R-:W2:Y:S01]  /*20700*/  LDL.LU R201, [R1+0x560] ;  /* 0x0005600001c97983 */ /* 0x000ea20000300800 */
[----:B------:R-:W-:Y:S02]  /*20710*/  IADD3 R193, P4, R193, UR16, RZ ;  /* 0x00000010c1c17c10 */ /* 0x000fe4000ff9e0ff */
[----:B------:R-:W-:-:S03]  /*20720*/  IADD3.X R182, R182, UR30, RZ, P3, !PT ;  /* 0x0000001eb6b67c10 */ /* 0x000fc60009ffe4ff */
[----:B------:R-:W-:Y:S01]  /*20730*/  STL [R1+0x56c], R193 ;  /* 0x00056cc101007387 */ /* 0x000fe20000100800 */
[----:B---3--:R-:W-:-:S03]  /*20740*/  IADD3 R170, P3, R170, UR16, RZ ;  /* 0x00000010aaaa7c10 */ /* 0x008fc6000ff7e0ff */
[----:B------:R-:W-:Y:S04]  /*20750*/  STL [R1+0x590], R182 ;  /* 0x000590b601007387 */ /* 0x000fe80000100800 */
[----:B------:R0:W-:Y:S04]  /*20760*/  STL [R1+0x564], R170 ;  /* 0x000564aa01007387 */ /* 0x0001e80000100800 */
[----:B0-----:R-:W3:Y:S04]  /*20770*/  LDL.LU R170, [R1+0x534] ;  /* 0x0005340001aa7983 */ /* 0x001ee80000300800 */
[----:B------:R-:W3:Y:S04]  /*20780*/  LDL.LU R200, [R1+0x558] ;  /* 0x0005580001c87983 */ /* 0x000ee80000300800 */
[----:B------:R-:W3:Y:S01]  /*20790*/  LDL.LU R193, [R1+0x52c] ;  /* 0x00052c0001c17983 */ /* 0x000ee20000300800 */
[----:B----4-:R-:W-:-:S05]  /*207a0*/  IADD3.X R190, R190, UR30, RZ, P2, !PT ;  /* 0x0000001ebebe7c10 */ /* 0x010fca00097fe4ff */
[----:B------:R0:W-:Y:S04]  /*207b0*/  STL [R1+0x588], R190 ;  /* 0x000588be01007387 */ /* 0x0001e80000100800 */
[----:B0-----:R-:W4:Y:S04]  /*207c0*/  LDL.LU R190, [R1+0x550] ;  /* 0x0005500001be7983 */ /* 0x001f280000300800 */
[----:B------:R-:W4:Y:S01]  /*207d0*/  LDL.LU R182, [R1+0x524] ;  /* 0x0005240001b67983 */ /* 0x000f220000300800 */
        /* <DEDUP_REMOVED lines=17> */
[----:B------:R-:W-:Y:S02]  /*208f0*/  IADD3 R174, P5, R174, UR16, RZ ;  /* 0x00000010aeae7c10 */ /* 0x000fe4000ffbe0ff */
[----:B------:R-:W-:-:S03]  /*20900*/  IADD3.X R184, R184, UR30, RZ, P4, !PT ;  /* 0x0000001eb8b87c10 */ /* 0x000fc6000a7fe4ff */
[----:B------:R0:W-:Y:S04]  /*20910*/  STL [R1+0x544], R174 ;  /* 0x000544ae01007387 */ /* 0x0001e80000100800 */
[----:B0-----:R-:W4:Y:S04]  /*20920*/  LDL.LU R174, [R1+0x530] ;  /* 0x0005300001ae7983 */ /* 0x001f280000300800 */
[----:B------:R0:W-:Y:S04]  /*20930*/  STL [R1+0x570], R186 ;  /* 0x000570ba01007387 */ /* 0x0001e80000100800 */
[----:B------:R-:W4:Y:S04]  /*20940*/  LDL.LU R197, [R1+0x504] ;  /* 0x0005040001c57983 */ /* 0x000f280000300800 */
[----:B------:R1:W-:Y:S04]  /*20950*/  STL [R1+0x568], R184 ;  /* 0x000568b801007387 */ /* 0x0003e80000100800 */
[----:B------:R-:W4:Y:S01]  /*20960*/  LDL.LU R195, [R1+0x528] ;  /* 0x0005280001c37983 */ /* 0x000f220000300800 */
[----:B--2---:R-:W-:-:S05]  /*20970*/  IADD3 R172, P4, R172, UR16, RZ ;  /* 0x00000010acac7c10 */ /* 0x004fca000ff9e0ff */
[----:B------:R2:W-:Y:S04]  /*20980*/  STL [R1+0x53c], R172 ;  /* 0x00053cac01007387 */ /* 0x0005e80000100800 */
[----:B0-----:R-:W4:Y:S01]  /*20990*/  LDL.LU R186, [R1+0x4fc] ;  /* 0x0004fc0001ba7983 */ /* 0x001f220000300800 */
[----:B------:R-:W-:-:S03]  /*209a0*/  IADD3.X R201, R201, UR30, RZ, P3, !PT ;  /* 0x0000001ec9c97c10 */ /* 0x000fc60009ffe4ff */
[----:B-1----:R-:W4:Y:S04]  /*209b0*/  LDL.LU R184, [R1+0x520] ;  /* 0x0005200001b87983 */ /* 0x002f280000300800 */
[----:B--2---:R-:W2:Y:S01]  /*209c0*/  LDL.LU R172, [R1+0x4f4] ;  /* 0x0004f40001ac7983 */ /* 0x004ea20000300800 */
[----:B---3--:R-:W-:-:S05]  /*209d0*/  IADD3 R170, P3, R170, UR16, RZ ;  /* 0x00000010aaaa7c10 */ /* 0x008fca000ff7e0ff */
[----:B------:R0:W-:Y:S04]  /*209e0*/  STL [R1+0x534], R170 ;  /* 0x000534aa01007387 */ /* 0x0001e80000100800 */
[----:B------:R-:W-:Y:S01]  /*209f0*/  STL [R1+0x560], R201 ;  /* 0x000560c901007387 */ /* 0x000fe20000100800 */
[----:B------:R-:W-:-:S03]  /*20a00*/  IADD3.X R200, R200, UR30, RZ, P2, !PT ;  /* 0x0000001ec8c87c10 */ /* 0x000fc600097fe4ff */
[----:B0-----:R-:W3:Y:S01]  /*20a10*/  LDL.LU R170, [R1+0x518] ;  /* 0x0005180001aa7983 */ /* 0x001ee20000300800 */
[----:B----4-:R-:W-:-:S05]  /*20a20*/  IADD3.X R190, R190, UR30, RZ, P1, !PT ;  /* 0x0000001ebebe7c10 */ /* 0x010fca0008ffe4ff */
[----:B------:R0:W-:Y:S04]  /*20a30*/  STL [R1+0x550], R190 ;  /* 0x000550be01007387 */ /* 0x0001e80000100800 */
[----:B------:R-:W-:Y:S04]  /*20a40*/  STL [R1+0x558], R200 ;  /* 0x000558c801007387 */ /* 0x000fe80000100800 */
[----:B0-----:R-:W4:Y:S01]  /*20a50*/  LDL.LU R190, [R1+0x4ec] ;  /* 0x0004ec0001be7983 */ /* 0x001f220000300800 */
[----:B------:R-:W-:Y:S02]  /*20a60*/  IADD3 R193, P2, R193, UR16, RZ ;  /* 0x00000010c1c17c10 */ /* 0x000fe4000ff5e0ff */
[----:B------:R-:W-:-:S03]  /*20a70*/  IADD3 R182, P1, R182, UR16, RZ ;  /* 0x00000010b6b67c10 */ /* 0x000fc6000ff3e0ff */
[----:B------:R0:W-:Y:S04]  /*20a80*/  STL [R1+0x52c], R193 ;  /* 0x00052cc101007387 */ /* 0x0001e80000100800 */
[----:B0-----:R-:W4:Y:S04]  /*20a90*/  LDL.LU R193, [R1+0x510] ;  /* 0x0005100001c17983 */ /* 0x001f280000300800 */
[----:B------:R0:W-:Y:S04]  /*20aa0*/  STL [R1+0x524], R182 ;  /* 0x000524b601007387 */ /* 0x0001e80000100800 */
[----:B0-----:R-:W4:Y:S01]  /*20ab0*/  LDL.LU R182, [R1+0x4e4] ;  /* 0x0004e40001b67983 */ /* 0x001f220000300800 */
[----:B------:R-:W-:-:S05]  /*20ac0*/  IADD3.X R191, R191, UR30, RZ, P6, !PT ;  /* 0x0000001ebfbf7c10 */ /* 0x000fca000b7fe4ff */
[----:B------:R0:W-:Y:S04]  /*20ad0*/  STL [R1+0x548], R191 ;  /* 0x000548bf01007387 */ /* 0x0001e80000100800 */
[----:B0-----:R-:W4:Y:S01]  /*20ae0*/  LDL.LU R191, [R1+0x508] ;  /* 0x0005080001bf7983 */ /* 0x001f220000300800 */
[----:B------:R-:W-:Y:S02]  /*20af0*/  IADD3 R199, P6, R199, UR16, RZ ;  /* 0x00000010c7c77c10 */ /* 0x000fe4000ffde0ff */
[----:B------:R-:W-:-:S03]  /*20b00*/  IADD3.X R188, R188, UR30, RZ, P5, !PT ;  /* 0x0000001ebcbc7c10 */ /* 0x000fc6000affe4ff */
[----:B------:R-:W-:Y:S01]  /*20b10*/  STL [R1+0x51c], R199 ;  /* 0x00051cc701007387 */ /* 0x000fe20000100800 */
[----:B------:R-:W-:Y:S02]  /*20b20*/  IADD3 R180, P5, R180, UR16, RZ ;  /* 0x00000010b4b47c10 */ /* 0x000fe4000ffbe0ff */
[----:B------:R-:W-:-:S05]  /*20b30*/  IADD3.X R178, R178, UR30, RZ, P4, !PT ;  /* 0x0000001eb2b27c10 */ /* 0x000fca000a7fe4ff */
[----:B------:R0:W-:Y:S04]  /*20b40*/  STL [R1+0x538], R178 ;  /* 0x000538b201007387 */ /* 0x0001e80000100800 */
[----:B------:R1:W-:Y:S04]  /*20b50*/  STL [R1+0x540], R188 ;  /* 0x000540bc01007387 */ /* 0x0003e80000100800 */
[----:B0-----:R-:W4:Y:S04]  /*20b60*/  LDL.LU R178, [R1+0x4dc] ;  /* 0x0004dc0001b27983 */ /* 0x001f280000300800 */
[----:B------:R-:W-:Y:S01]  /*20b70*/  STL [R1+0x514], R180 ;  /* 0x000514b401007387 */ /* 0x000fe20000100800 */
[----:B------:R-:W-:-:S03]  /*20b80*/  IADD3 R176, P4, R176, UR16, RZ ;  /* 0x00000010b0b07c10 */ /* 0x000fc6000ff9e0ff */
[----:B-1----:R-:W4:Y:S04]  /*20b90*/  LDL.LU R188, [R1+0x500] ;  /* 0x0005000001bc7983 */ /* 0x002f280000300800 */
[----:B------:R0:W-:Y:S04]  /*20ba0*/  STL [R1+0x50c], R176 ;  /* 0x00050cb001007387 */ /* 0x0001e80000100800 */
[----:B0-----:R-:W4:Y:S04]  /*20bb0*/  LDL.LU R176, [R1+0x4d4] ;  /* 0x0004d40001b07983 */ /* 0x001f280000300800 */
[----:B------:R-:W4:Y:S01]  /*20bc0*/  LDL.LU R180, [R1+0x4f8] ;  /* 0x0004f80001b47983 */ /* 0x000f220000300800 */
[----:B------:R-:W-:-:S05]  /*20bd0*/  IADD3.X R174, R174, UR30, RZ, P3, !PT ;  /* 0x0000001eaeae7c10 */ /* 0x000fca0009ffe4ff */
[----:B------:R0:W-:Y:S01]  /*20be0*/  STL [R1+0x530], R174 ;  /* 0x000530ae01007387 */ /* 0x0001e20000100800 */
[----:B------:R-:W-:-:S03]  /*20bf0*/  IADD3 R197, P3, R197, UR16, RZ ;  /* 0x00000010c5c57c10 */ /* 0x000fc6000ff7e0ff */
[----:B0-----:R-:W4:Y:S01]  /*20c00*/  LDL.LU R174, [R1+0x3b0] ;  /* 0x0003b00001ae7983 */ /* 0x001f220000300800 */
[----:B------:R-:W-:-:S03]  /*20c10*/  IADD3.X R195, R195, UR30, RZ, P2, !PT ;  /* 0x0000001ec3c37c10 */ /* 0x000fc600097fe4ff */
[----:B------:R-:W-:Y:S04]  /*20c20*/  STL [R1+0x504], R197 ;  /* 0x000504c501007387 */ /* 0x000fe80000100800 */
[----:B------:R-:W-:Y:S04]  /*20c30*/  STL [R1+0x528], R195 ;  /* 0x000528c301007387 */ /* 0x000fe80000100800 */
[----:B------:R-:W4:Y:S01]  /*20c40*/  LDL.LU R201, [R1+0x4f0] ;  /* 0x0004f00001c97983 */ /* 0x000f220000300800 */
[----:B------:R-:W-:Y:S02]  /*20c50*/  IADD3 R186, P2, R186, UR16, RZ ;  /* 0x00000010baba7c10 */ /* 0x000fe4000ff5e0ff */
[----:B------:R-:W-:-:S03]  /*20c60*/  IADD3.X R184, R184, UR30, RZ, P1, !PT ;  /* 0x0000001eb8b87c10 */ /* 0x000fc60008ffe4ff */
[----:B------:R-:W-:Y:S01]  /*20c70*/  STL [R1+0x4fc], R186 ;  /* 0x0004fcba01007387 */ /* 0x000fe20000100800 */
[----:B--2---:R-:W-:-:S03]  /*20c80*/  IADD3 R172, P1, R172, UR16, RZ ;  /* 0x00000010acac7c10 */ /* 0x004fc6000ff3e0ff */
[----:B------:R-:W-:Y:S04]  /*20c90*/  STL [R1+0x520], R184 ;  /* 0x000520b801007387 */ /* 0x000fe80000100800 */
[----:B------:R0:W-:Y:S04]  /*20ca0*/  STL [R1+0x4f4], R172 ;  /* 0x0004f4ac01007387 */ /* 0x0001e80000100800 */
[----:B0-----:R-:W2:Y:S04]  /*20cb0*/  LDL.LU R172, [R1+0x3a8] ;  /* 0x0003a80001ac7983 */ /* 0x001ea80000300800 */
[----:B------:R-:W2:Y:S04]  /*20cc0*/  LDL.LU R200, [R1+0x4e8] ;  /* 0x0004e80001c87983 */ /* 0x000ea80000300800 */
[----:B------:R-:W2:Y:S01]  /*20cd0*/  LDL.LU R186, [R1+0x3a0] ;  /* 0x0003a00001ba7983 */ /* 0x000ea20000300800 */
        /* <DEDUP_REMOVED lines=25> */
[----:B------:R0:W-:Y:S01]  /*20e70*/  STL [R1+0x500], R188 ;  /* 0x000500bc01007387 */ /* 0x0001e20000100800 */
[----:B------:R-:W-:-:S03]  /*20e80*/  IADD3 R174, P2, R174, UR16, RZ ;  /* 0x00000010aeae7c10 */ /* 0x000fc6000ff5e0ff */
[----:B------:R-:W4:Y:S04]  /*20e90*/  LDL.LU R197, [R1+0x378] ;  /* 0x0003780001c57983 */ /* 0x000f280000300800 */
[----:B------:R1:W-:Y:S04]  /*20ea0*/  STL [R1+0x4f8], R180 ;  /* 0x0004f8b401007387 */ /* 0x0003e80000100800 */
[----:B------:R-:W4:Y:S01]  /*20eb0*/  LDL.LU R195, [R1+0x39c] ;  /* 0x00039c0001c37983 */ /* 0x000f220000300800 */
[----:B------:R-:W-:-:S03]  /*20ec0*/  IADD3.X R201, R201, UR30, RZ, P1, !PT ;  /* 0x0000001ec9c97c10 */ /* 0x000fc60008ffe4ff */
[----:B------:R1:W-:Y:S04]  /*20ed0*/  STL [R1+0x3b0], R174 ;  /* 0x0003b0ae01007387 */ /* 0x0003e80000100800 */
[----:B0-----:R-:W4:Y:S04]  /*20ee0*/  LDL.LU R188, [R1+0x370] ;  /* 0x0003700001bc7983 */ /* 0x001f280000300800 */
[----:B-1----:R-:W4:Y:S04]  /*20ef0*/  LDL.LU R180, [R1+0x394] ;  /* 0x0003940001b47983 */ /* 0x002f280000300800 */
[----:B------:R-:W4:Y:S01]  /*20f00*/  LDL.LU R174, [R1+0x368] ;  /* 0x0003680001ae7983 */ /* 0x000f220000300800 */
[----:B--2---:R-:W-:-:S05]  /*20f10*/  IADD3 R172, P1, R172, UR16, RZ ;  /* 0x00000010acac7c10 */ /* 0x004fca000ff3e0ff */
[----:B------:R0:W-:Y:S01]  /*20f20*/  STL [R1+0x3a8], R172 ;  /* 0x0003a8ac01007387 */ /* 0x0001e20000100800 */
[----:B------:R-:W-:-:S03]  /*20f30*/  IADD3.X R200, R200, UR30, RZ, P6, !PT ;  /* 0x0000001ec8c87c10 */ /* 0x000fc6000b7fe4ff */
[----:B------:R-:W-:Y:S04]  /*20f40*/  STL [R1+0x4f0], R201 ;  /* 0x0004f0c901007387 */ /* 0x000fe80000100800 */
[----:B0-----:R-:W2:Y:S01]  /*20f50*/  LDL.LU R172, [R1+0x38c] ;  /* 0x00038c0001ac7983 */ /* 0x001ea20000300800 */
[----:B------:R-:W-:Y:S02]  /*20f60*/  IADD3 R186, P6, R186, UR16, RZ ;  /* 0x00000010baba7c10 */ /* 0x000fe4000ffde0ff */
[----:B---3--:R-:W-:-:S05]  /*20f70*/  IADD3.X R170, R170, UR30, RZ, P5, !PT ;  /* 0x0000001eaaaa7c10 */ /* 0x008fca000affe4ff */
[----:B------:R0:W-:Y:S01]  /*20f80*/  STL [R1+0x4e0], R170 ;  /* 0x0004e0aa01007387 */ /* 0x0001e20000100800 */
[----:B------:R-:W-:-:S03]  /*20f90*/  IADD3 R184, P5, R184, UR16, RZ ;  /* 0x00000010b8b87c10 */ /* 0x000fc6000ffbe0ff */
[----:B------:R-:W-:Y:S04]  /*20fa0*/  STL [R1+0x4e8], R200 ;  /* 0x0004e8c801007387 */ /* 0x000fe80000100800 */
[----:B0-----:R-:W3:Y:S04]  /*20fb0*/  LDL.LU R170, [R1+0x360] ;  /* 0x0003600001aa7983 */ /* 0x001ee80000300800 */
[----:B------:R0:W-:Y:S04]  /*20fc0*/  STL [R1+0x3a0], R186 ;  /* 0x0003a0ba01007387 */ /* 0x0001e80000100800 */
[----:B0-----:R-:W3:Y:S04]  /*20fd0*/  LDL.LU R186, [R1+0x384] ;  /* 0x0003840001ba7983 */ /* 0x001ee80000300800 */
[----:B------:R0:W-:Y:S01]  /*20fe0*/  STL [R1+0x398], R184 ;  /* 0x000398b801007387 */ /* 0x0001e20000100800 */
[----:B----4-:R-:W-:-:S03]  /*20ff0*/  IADD3.X R190, R190, UR30, RZ, P4, !PT ;  /* 0x0000001ebebe7c10 */ /* 0x010fc6000a7fe4ff */
[----:B0-----:R-:W4:Y:S04]  /*21000*/  LDL.LU R184, [R1+0x358] ;  /* 0x0003580001b87983 */ /* 0x001f280000300800 */
[----:B------:R0:W-:Y:S04]  /*21010*/  STL [R1+0x4d8], R190 ;  /* 0x0004d8be01007387 */ /* 0x0001e80000100800 */
[----:B0-----:R-:W4:Y:S01]  /*21020*/  LDL.LU R190, [R1+0x37c] ;  /* 0x00037c0001be7983 */ /* 0x001f220000300800 */
[----:B------:R-:W-:Y:S02]  /*21030*/  IADD3 R199, P4, R199, UR16, RZ ;  /* 0x00000010c7c77c10 */ /* 0x000fe4000ff9e0ff */
[----:B------:R-:W-:-:S03]  /*21040*/  IADD3.X R193, R193, UR30, RZ, P3, !PT ;  /* 0x0000001ec1c17c10 */ /* 0x000fc60009ffe4ff */
[----:B------:R-:W-:Y:S01]  /*21050*/  STL [R1+0x390], R199 ;  /* 0x000390c701007387 */ /* 0x000fe20000100800 */
[----:B------:R-:W-:-:S05]  /*21060*/  IADD3.X R191, R191, UR30, RZ, P2, !PT ;  /* 0x0000001ebfbf7c10 */ /* 0x000fca00097fe4ff */
[----:B------:R0:W-:Y:S04]  /*21070*/  STL [R1+0x3ac], R191 ;  /* 0x0003acbf01007387 */ /* 0x0001e80000100800 */
[----:B------:R1:W-:Y:S04]  /*21080*/  STL [R1+0x3b4], R193 ;  /* 0x0003b4c101007387 */ /* 0x0003e80000100800 */
[----:B0-----:R-:W4:Y:S01]  /*21090*/  LDL.LU R191, [R1+0x350] ;  /* 0x0003500001bf7983 */ /* 0x001f220000300800 */
[----:B------:R-:W-:-:S05]  /*210a0*/  IADD3 R182, P3, R182, UR16, RZ ;  /* 0x00000010b6b67c10 */ /* 0x000fca000ff7e0ff */
[----:B------:R-:W-:Y:S04]  /*210b0*/  STL [R1+0x388], R182 ;  /* 0x000388b601007387 */ /* 0x000fe80000100800 */
[----:B-1----:R-:W4:Y:S01]  /*210c0*/  LDL.LU R193, [R1+0x374] ;  /* 0x0003740001c17983 */ /* 0x002f220000300800 */
[----:B------:R-:W-:-:S05]  /*210d0*/  IADD3 R178, P2, R178, UR16, RZ ;  /* 0x00000010b2b27c10 */ /* 0x000fca000ff5e0ff */
        /* <DEDUP_REMOVED lines=8> */
[----:B------:R-:W-:Y:S01]  /*21160*/  STL [R1+0x378], R197 ;  /* 0x000378c501007387 */ /* 0x000fe20000100800 */
[----:B------:R-:W-:-:S03]  /*21170*/  IADD3 R188, P6, R188, UR16, RZ ;  /* 0x00000010bcbc7c10 */ /* 0x000fc6000ffde0ff */
[----:B------:R-:W-:Y:S01]  /*21180*/  STL [R1+0x39c], R195 ;  /* 0x00039cc301007387 */ /* 0x000fe20000100800 */
[----:B------:R-:W-:-:S03]  /*21190*/  IADD3.X R180, R180, UR30, RZ, P5, !PT ;  /* 0x0000001eb4b47c10 */ /* 0x000fc6000affe4ff */
[----:B------:R-:W4:Y:S01]  /*211a0*/  LDL.LU R201, [R1+0x364] ;  /* 0x0003640001c97983 */ /* 0x000f220000300800 */
[----:B------:R-:W-:-:S03]  /*211b0*/  IADD3 R174, P5, R174, UR16, RZ ;  /* 0x00000010aeae7c10 */ /* 0x000fc6000ffbe0ff */
[----:B------:R-:W-:Y:S04]  /*211c0*/  STL [R1+0x370], R188 ;  /* 0x000370bc01007387 */ /* 0x000fe80000100800 */
[----:B------:R-:W-:Y:S04]  /*211d0*/  STL [R1+0x394], R180 ;  /* 0x000394b401007387 */ /* 0x000fe80000100800 */
[----:B------:R0:W-:Y:S04]  /*211e0*/  STL [R1+0x368], R174 ;  /* 0x000368ae01007387 */ /* 0x0001e80000100800 */
[----:B0-----:R-:W4:Y:S04]  /*211f0*/  LDL.LU R174, [R1+0x338] ;  /* 0x0003380001ae7983 */ /* 0x001f280000300800 */
[----:B------:R-:W4:Y:S04]  /*21200*/  LDL.LU R200, [R1+0x35c] ;  /* 0x00035c0001c87983 */ /* 0x000f280000300800 */
[----:B------:R-:W4:Y:S01]  /*21210*/  LDL.LU R188, [R1+0x330] ;  /* 0x0003300001bc7983 */ /* 0x000f220000300800 */
[----:B--2---:R-:W-:-:S05]  /*21220*/  IADD3.X R172, R172, UR30, RZ, P4, !PT ;  /* 0x0000001eacac7c10 */ /* 0x004fca000a7fe4ff */
[----:B------:R0:W-:Y:S04]  /*21230*/  STL [R1+0x38c], R172 ;  /* 0x00038cac01007387 */ /* 0x0001e80000100800 */
[----:B0-----:R-:W2:Y:S04]  /*21240*/  LDL.LU R172, [R1+0x354] ;  /* 0x0003540001ac7983 */ /* 0x001ea80000300800 */
[----:B------:R-:W2:Y:S01]  /*21250*/  LDL.LU R180, [R1+0x328] ;  /* 0x0003280001b47983 */ /* 0x000ea20000300800 */
[----:B---3--:R-:W-:-:S05]  /*21260*/  IADD3 R170, P4, R170, UR16, RZ ;  /* 0x00000010aaaa7c10 */ /* 0x008fca000ff9e0ff */
[----:B------:R0:W-:Y:S01]  /*21270*/  STL [R1+0x360], R170 ;  /* 0x000360aa01007387 */ /* 0x0001e20000100800 */
[----:B------:R-:W-:-:S03]  /*21280*/  IADD3.X R186, R186, UR30, RZ, P3, !PT ;  /* 0x0000001ebaba7c10 */ /* 0x000fc60009ffe4ff */
[----:B0-----:R-:W3:Y:S04]  /*21290*/  LDL.LU R170, [R1+0x34c] ;  /* 0x00034c0001aa7983 */ /* 0x001ee80000300800 */
[----:B------:R-:W3:Y:S04]  /*212a0*/  LDL.LU R199, [R1+0x320] ;  /* 0x0003200001c77983 */ /* 0x000ee80000300800 */
[----:B------:R0:W-:Y:S01]  /*212b0*/  STL [R1+0x384], R186 ;  /* 0x000384ba01007387 */ /* 0x0001e20000100800 */
[----:B----4-:R-:W-:-:S03]  /*212c0*/  IADD3 R184, P3, R184, UR16, RZ ;  /* 0x00000010b8b87c10 */ /* 0x010fc6000ff7e0ff */
[----:B0-----:R-:W4:Y:S04]  /*212d0*/  LDL.LU R186, [R1+0x344] ;  /* 0x0003440001ba7983 */ /* 0x001f280000300800 */
[----:B------:R0:W-:Y:S01]  /*212e0*/  STL [R1+0x358], R184 ;  /* 0x000358b801007387 */ /* 0x0001e20000100800 */
[----:B------:R-:W-:-:S03]  /*212f0*/  IADD3.X R190, R190, UR30, RZ, P2, !PT ;  /* 0x0000001ebebe7c10 */ /* 0x000fc600097fe4ff */
[----:B0-----:R-:W4:Y:S04]  /*21300*/  LDL.LU R184, [R1+0x318] ;  /* 0x0003180001b87983 */ /* 0x001f280000300800 */
[----:B------:R0:W-:Y:S04]  /*21310*/  STL [R1+0x37c], R190 ;  /* 0x00037cbe01007387 */ /* 0x0001e80000100800 */
[----:B0-----:R-:W4:Y:S01]  /*21320*/  LDL.LU R190, [R1+0x33c] ;  /* 0x00033c0001be7983 */ /* 0x001f220000300800 */
[----:B------:R-:W-:-:S05]  /*21330*/  IADD3 R191, P2, R191, UR16, RZ ;  /* 0x00000010bfbf7c10 */ /* 0x000fca000ff5e0ff */
[----:B------:R0:W-:Y:S04]  /*21340*/  STL [R1+0x350], R191 ;  /* 0x000350bf01007387 */ /* 0x0001e80000100800 */
[----:B0-----:R-:W4:Y:S01]  /*21350*/  LDL.LU R191, [R1+0x310] ;  /* 0x0003100001bf7983 */ /* 0x001f220000300800 */
[----:B------:R-:W-:Y:S02]  /*21360*/  IADD3.X R193, R193, UR30, RZ, P1, !PT ;  /* 0x0000001ec1c17c10 */ /* 0x000fe40008ffe4ff */
        /* <DEDUP_REMOVED lines=8> */
[----:B------:R-:W4:Y:S04]  /*213f0*/  LDL.LU R195, [R1+0x32c] ;  /* 0x00032c0001c37983 */ /* 0x000f280000300800 */
[----:B------:R1:W-:Y:S01]  /*21400*/  STL [R1+0x340], R176 ;  /* 0x000340b001007387 */ /* 0x0003e20000100800 */
[----:B------:R-:W-:-:S03]  /*21410*/  IADD3.X R201, R201, UR30, RZ, P5, !PT ;  /* 0x0000001ec9c97c10 */ /* 0x000fc6000affe4ff */
[----:B0-----:R-:W4:Y:S04]  /*21420*/  LDL.LU R193, [R1+0x300] ;  /* 0x0003000001c17983 */ /* 0x001f280000300800 */
[----:B-1----:R-:W4:Y:S04]  /*21430*/  LDL.LU R182, [R1+0x324] ;  /* 0x0003240001b67983 */ /* 0x002f280000300800 */
[----:B------:R-:W4:Y:S01]  /*21440*/  LDL.LU R176, [R1+0x2f8] ;  /* 0x0002f80001b07983 */ /* 0x000f220000300800 */
[----:B------:R-:W-:Y:S02]  /*21450*/  IADD3 R174, P5, R174, UR16, RZ ;  /* 0x00000010aeae7c10 */ /* 0x000fe4000ffbe0ff */
[----:B------:R-:W-:-:S03]  /*21460*/  IADD3.X R200, R200, UR30, RZ, P4, !PT ;  /* 0x0000001ec8c87c10 */ /* 0x000fc6000a7fe4ff */
[----:B------:R0:W-:Y:S04]  /*21470*/  STL [R1+0x338], R174 ;  /* 0x000338ae01007387 */ /* 0x0001e80000100800 */
[----:B------:R-:W-:Y:S01]  /*21480*/  STL [R1+0x364], R201 ;  /* 0x000364c901007387 */ /* 0x000fe20000100800 */
[----:B------:R-:W-:-:S03]  /*21490*/  IADD3 R188, P4, R188, UR16, RZ ;  /* 0x00000010bcbc7c10 */ /* 0x000fc6000ff9e0ff */
[----:B0-----:R-:W4:Y:S01]  /*214a0*/  LDL.LU R174, [R1+0x31c] ;  /* 0x00031c0001ae7983 */ /* 0x001f220000300800 */
[----:B--2---:R-:W-:Y:S02]  /*214b0*/  IADD3.X R172, R172, UR30, RZ, P3, !PT ;  /* 0x0000001eacac7c10 */ /* 0x004fe40009ffe4ff */
[----:B------:R-:W-:-:S03]  /*214c0*/  IADD3 R180, P3, R180, UR16, RZ ;  /* 0x00000010b4b47c10 */ /* 0x000fc6000ff7e0ff */
[----:B------:R0:W-:Y:S04]  /*214d0*/  STL [R1+0x354], R172 ;  /* 0x000354ac01007387 */ /* 0x0001e80000100800 */
[----:B------:R-:W-:Y:S04]  /*214e0*/  STL [R1+0x35c], R200 ;  /* 0x00035cc801007387 */ /* 0x000fe80000100800 */
[----:B0-----:R-:W2:Y:S04]  /*214f0*/  LDL.LU R172, [R1+0x2f0] ;  /* 0x0002f00001ac7983 */ /* 0x001ea80000300800 */
[----:B------:R0:W-:Y:S04]  /*21500*/  STL [R1+0x330], R188 ;  /* 0x000330bc01007387 */ /* 0x0001e80000100800 */
[----:B0-----:R-:W2:Y:S04]  /*21510*/  LDL.LU R188, [R1+0x314] ;  /* 0x0003140001bc7983 */ /* 0x001ea80000300800 */
[----:B------:R0:W-:Y:S01]  /*21520*/  STL [R1+0x328], R180 ;  /* 0x000328b401007387 */ /* 0x0001e20000100800 */
[----:B---3--:R-:W-:-:S03]  /*21530*/  IADD3.X R170, R170, UR30, RZ, P2, !PT ;  /* 0x0000001eaaaa7c10 */ /* 0x008fc600097fe4ff */
[----:B0-----:R-:W3:Y:S04]  /*21540*/  LDL.LU R180, [R1+0x2e8] ;  /* 0x0002e80001b47983 */ /* 0x001ee80000300800 */
[----:B------:R0:W-:Y:S01]  /*21550*/  STL [R1+0x34c], R170 ;  /* 0x00034caa01007387 */ /* 0x0001e20000100800 */
[----:B------:R-:W-:-:S03]  /*21560*/  IADD3 R199, P2, R199, UR16, RZ ;  /* 0x00000010c7c77c10 */ /* 0x000fc6000ff5e0ff */
[----:B0-----:R-:W3:Y:S01]  /*21570*/  LDL.LU R170, [R1+0x30c] ;  /* 0x00030c0001aa7983 */ /* 0x001ee20000300800 */
[----:B----4-:R-:W-:-:S03]  /*21580*/  IADD3.X R186, R186, UR30, RZ, P1, !PT ;  /* 0x0000001ebaba7c10 */ /* 0x010fc60008ffe4ff */
        /* <DEDUP_REMOVED lines=27> */
[----:B------:R-:W4:Y:S01]  /*21740*/  LDL.LU R200, [R1+0x2ec] ;  /* 0x0002ec0001c87983 */ /* 0x000f220000300800 */
[----:B------:R-:W-:-:S03]  /*21750*/  IADD3.X R174, R174, UR30, RZ, P2, !PT ;  /* 0x0000001eaeae7c10 */ /* 0x000fc600097fe4ff */
[----:B------:R-:W4:Y:S04]  /*21760*/  LDL.LU R193, [R1+0x2c0] ;  /* 0x0002c00001c17983 */ /* 0x000f280000300800 */
[----:B------:R0:W-:Y:S04]  /*21770*/  STL [R1+0x31c], R174 ;  /* 0x00031cae01007387 */ /* 0x0001e80000100800 */
[----:B0-----:R-:W4:Y:S04]  /*21780*/  LDL.LU R174, [R1+0x2e4] ;  /* 0x0002e40001ae7983 */ /* 0x001f280000300800 */
[----:B------:R-:W4:Y:S01]  /*21790*/  LDL.LU R182, [R1+0x2b8] ;  /* 0x0002b80001b67983 */ /* 0x000f220000300800 */
[----:B--2---:R-:W-:-:S05]  /*217a0*/  IADD3 R172, P2, R172, UR16, RZ ;  /* 0x00000010acac7c10 */ /* 0x004fca000ff5e0ff */
[----:B------:R0:W-:Y:S01]  /*217b0*/  STL [R1+0x2f0], R172 ;  /* 0x0002f0ac01007387 */ /* 0x0001e20000100800 */
[----:B------:R-:W-:-:S03]  /*217c0*/  IADD3.X R188, R188, UR30, RZ, P1, !PT ;  /* 0x0000001ebcbc7c10 */ /* 0x000fc60008ffe4ff */
[----:B0-----:R-:W2:Y:S04]  /*217d0*/  LDL.LU R172, [R1+0x2dc] ;  /* 0x0002dc0001ac7983 */ /* 0x001ea80000300800 */
[----:B------:R-:W2:Y:S04]  /*217e0*/  LDL.LU R199, [R1+0x2b0] ;  /* 0x0002b00001c77983 */ /* 0x000ea80000300800 */
[----:B------:R0:W-:Y:S01]  /*217f0*/  STL [R1+0x314], R188 ;  /* 0x000314bc01007387 */ /* 0x0001e20000100800 */
[----:B---3--:R-:W-:-:S03]  /*21800*/  IADD3 R180, P1, R180, UR16, RZ ;  /* 0x00000010b4b47c10 */ /* 0x008fc6000ff3e0ff */
[----:B0-----:R-:W3:Y:S04]  /*21810*/  LDL.LU R188, [R1+0x2d4] ;  /* 0x0002d40001bc7983 */ /* 0x001ee80000300800 */
[----:B------:R0:W-:Y:S01]  /*21820*/  STL [R1+0x2e8], R180 ;  /* 0x0002e8b401007387 */ /* 0x0001e20000100800 */
[----:B------:R-:W-:-:S03]  /*21830*/  IADD3.X R170, R170, UR30, RZ, P6, !PT ;  /* 0x0000001eaaaa7c10 */ /* 0x000fc6000b7fe4ff */
[----:B0-----:R-:W3:Y:S04]  /*21840*/  LDL.LU R180, [R1+0x2a8] ;  /* 0x0002a80001b47983 */ /* 0x001ee80000300800 */
[----:B------:R0:W-:Y:S04]  /*21850*/  STL [R1+0x30c], R170 ;  /* 0x00030caa01007387 */ /* 0x0001e80000100800 */
[----:B0-----:R-:W3:Y:S01]  /*21860*/  LDL.LU R170, [R1+0x2cc] ;  /* 0x0002cc0001aa7983 */ /* 0x001ee20000300800 */
[----:B----4-:R-:W-:-:S05]  /*21870*/  IADD3 R190, P6, R190, UR16, RZ ;  /* 0x00000010bebe7c10 */ /* 0x010fca000ffde0ff */
[----:B------:R0:W-:Y:S04]  /*21880*/  STL [R1+0x2e0], R190 ;  /* 0x0002e0be01007387 */ /* 0x0001e80000100800 */
[----:B0-----:R-:W4:Y:S01]  /*21890*/  LDL.LU R190, [R1+0x2a0] ;  /* 0x0002a00001be7983 */ /* 0x001f220000300800 */
[----:B------:R-:W-:Y:S02]  /*218a0*/  IADD3.X R186, R186, UR30, RZ, P5, !PT ;  /* 0x0000001ebaba7c10 */ /* 0x000fe4000affe4ff */
[----:B------:R-:W-:-:S05]  /*218b0*/  IADD3 R191, P5, R191, UR16, RZ ;  /* 0x00000010bfbf7c10 */ /* 0x000fca000ffbe0ff */
[----:B------:R0:W-:Y:S04]  /*218c0*/  STL [R1+0x2d8], R191 ;  /* 0x0002d8bf01007387 */ /* 0x0001e80000100800 */
[----:B0-----:R-:W4:Y:S01]  /*218d0*/  LDL.LU R191, [R1+0x2c4] ;  /* 0x0002c40001bf7983 */ /* 0x001f220000300800 */
[----:B------:R-:W-:-:S03]  /*218e0*/  IADD3.X R184, R184, UR30, RZ, P4, !PT ;  /* 0x0000001eb8b87c10 */ /* 0x000fc6000a7fe4ff */
[----:B------:R0:W-:Y:S04]  /*218f0*/  STL [R1+0x304], R186 ;  /* 0x000304ba01007387 */ /* 0x0001e80000100800 */
[----:B------:R-:W4:Y:S04]  /*21900*/  LDL.LU R197, [R1+0x298] ;  /* 0x0002980001c57983 */ /* 0x000f280000300800 */
[----:B------:R1:W-:Y:S04]  /*21910*/  STL [R1+0x2fc], R184 ;  /* 0x0002fcb801007387 */ /* 0x0003e80000100800 */
[----:B------:R-:W4:Y:S01]  /*21920*/  LDL.LU R195, [R1+0x2bc] ;  /* 0x0002bc0001c37983 */ /* 0x000f220000300800 */
[----:B------:R-:W-:-:S05]  /*21930*/  IADD3 R178, P4, R178, UR16, RZ ;  /* 0x00000010b2b27c10 */ /* 0x000fca000ff9e0ff */
[----:B------:R1:W-:Y:S04]  /*21940*/  STL [R1+0x2d0], R178 ;  /* 0x0002d0b201007387 */ /* 0x0003e80000100800 */
[----:B0-----:R-:W4:Y:S04]  /*21950*/  LDL.LU R186, [R1+0x290] ;  /* 0x0002900001ba7983 */ /* 0x001f280000300800 */
[----:B-1----:R-:W4:Y:S01]  /*21960*/  LDL.LU R184, [R1+0x2b4] ;  /* 0x0002b40001b87983 */ /* 0x002f220000300800 */
[----:B------:R-:W-:-:S03]  /*21970*/  IADD3.X R201, R201, UR30, RZ, P3, !PT ;  /* 0x0000001ec9c97c10 */ /* 0x000fc60009ffe4ff */
[----:B------:R-:W4:Y:S01]  /*21980*/  LDL.LU R178, [R1+0x288] ;  /* 0x0002880001b27983 */ /* 0x000f220000300800 */
[----:B------:R-:W-:Y:S02]  /*21990*/  IADD3 R176, P3, R176, UR16, RZ ;  /* 0x00000010b0b07c10 */ /* 0x000fe4000ff7e0ff */
[----:B------:R-:W-:-:S03]  /*219a0*/  IADD3.X R200, R200, UR30, RZ, P2, !PT ;  /* 0x0000001ec8c87c10 */ /* 0x000fc600097fe4ff */
[----:B------:R0:W-:Y:S04]  /*219b0*/  STL [R1+0x2c8], R176 ;  /* 0x0002c8b001007387 */ /* 0x0001e80000100800 */
[----:B------:R-:W-:Y:S01]  /*219c0*/  STL [R1+0x2f4], R201 ;  /* 0x0002f4c901007387 */ /* 0x000fe20000100800 */
[----:B------:R-:W-:-:S03]  /*219d0*/  IADD3 R193, P2, R193, UR16, RZ ;  /* 0x00000010c1c17c10 */ /* 0x000fc6000ff5e0ff */
[----:B0-----:R-:W4:Y:S01]  /*219e0*/  LDL.LU R176, [R1+0x2ac] ;  /* 0x0002ac0001b07983 */ /* 0x001f220000300800 */
[----:B------:R-:W-:Y:S02]  /*219f0*/  IADD3.X R174, R174, UR30, RZ, P1, !PT ;  /* 0x0000001eaeae7c10 */ /* 0x000fe40008ffe4ff */
[----:B------:R-:W-:-:S03]  /*21a00*/  IADD3 R182, P1, R182, UR16, RZ ;  /* 0x00000010b6b67c10 */ /* 0x000fc6000ff3e0ff */
[----:B------:R0:W-:Y:S04]  /*21a10*/  STL [R1+0x2e4], R174 ;  /* 0x0002e4ae01007387 */ /* 0x0001e80000100800 */
[----:B------:R-:W-:Y:S04]  /*21a20*/  STL [R1+0x2ec], R200 ;  /* 0x0002ecc801007387 */ /* 0x000fe80000100800 */
[----:B0-----:R-:W4:Y:S04]  /*21a30*/  LDL.LU R174, [R1+0x280] ;  /* 0x0002800001ae7983 */ /* 0x001f280000300800 */
[----:B------:R0:W-:Y:S04]  /*21a40*/  STL [R1+0x2c0], R193 ;  /* 0x0002c0c101007387 */ /* 0x0001e80000100800 */
[----:B0-----:R-:W4:Y:S04]  /*21a50*/  LDL.LU R193, [R1+0x2a4] ;  /* 0x0002a40001c17983 */ /* 0x001f280000300800 */
[----:B------:R0:W-:Y:S04]  /*21a60*/  STL [R1+0x2b8], R182 ;  /* 0x0002b8b601007387 */ /* 0x0001e80000100800 */
[----:B0-----:R-:W4:Y:S01]  /*21a70*/  LDL.LU R182, [R1+0x278] ;  /* 0x0002780001b67983 */ /* 0x001f220000300800 */
[----:B--2---:R-:W-:-:S02]  /*21a80*/  IADD3.X R172, R172, UR30, RZ, P6, !PT ;  /* 0x0000001eacac7c10 */ /* 0x004fc4000b7fe4ff */
[----:B------:R-:W-:-:S03]  /*21a90*/  IADD3 R199, P6, R199, UR16, RZ ;  /* 0x00000010c7c77c10 */ /* 0x000fc6000ffde0ff */
[----:B------:R0:W-:Y:S04]  /*21aa0*/  STL [R1+0x2dc], R172 ;  /* 0x0002dcac01007387 */ /* 0x0001e80000100800 */
[----:B0-----:R-:W2:Y:S01]  /*21ab0*/  LDL.LU R172, [R1+0x29c] ;  /* 0x00029c0001ac7983 */ /* 0x001ea20000300800 */
[----:B---3--:R-:W-:-:S03]  /*21ac0*/  IADD3.X R188, R188, UR30, RZ, P5, !PT ;  /* 0x0000001ebcbc7c10 */ /* 0x008fc6000affe4ff */
[----:B------:R-:W-:Y:S01]  /*21ad0*/  STL [R1+0x2b0], R199 ;  /* 0x0002b0c701007387 */ /* 0x000fe20000100800 */
[----:B------:R-:W-:Y:S02]  /*21ae0*/  IADD3 R180, P5, R180, UR16, RZ ;  /* 0x00000010b4b47c10 */ /* 0x000fe4000ffbe0ff */
[----:B------:R-:W-:-:S05]  /*21af0*/  IADD3.X R170, R170, UR30, RZ, P4, !PT ;  /* 0x0000001eaaaa7c10 */ /* 0x000fca000a7fe4ff */
[----:B------:R0:W-:Y:S04]  /*21b00*/  STL [R1+0x2cc], R170 ;  /* 0x0002ccaa01007387 */ /* 0x0001e80000100800 */
[----:B------:R1:W-:Y:S04]  /*21b10*/  STL [R1+0x2d4], R188 ;  /* 0x0002d4bc01007387 */ /* 0x0003e80000100800 */
[----:B0-----:R-:W3:Y:S04]  /*21b20*/  LDL.LU R170, [R1+0x270] ;  /* 0x0002700001aa7983 */ /* 0x001ee80000300800 */
[----:B------:R-:W-:Y:S04]  /*21b30*/  STL [R1+0x2a8], R180 ;  /* 0x0002a8b401007387 */ /* 0x000fe80000100800 */
[----:B-1----:R-:W3:Y:S01]  /*21b40*/  LDL.LU R188, [R1+0x294] ;  /* 0x0002940001bc7983 */ /* 0x002ee20000300800 */
[----:B----4-:R-:W-:-:S05]  /*21b50*/  IADD3 R190, P4, R190, UR16, RZ ;  /* 0x00000010bebe7c10 */ /* 0x010fca000ff9e0ff */
[----:B------:R0:W-:Y:S04]  /*21b60*/  STL [R1+0x2a0], R190 ;  /* 0x0002a0be01007387 */ /* 0x0001e80000100800 */
[----:B0-----:R-:W4:Y:S04]  /*21b70*/  LDL.LU R190, [R1+0x268] ;  /* 0x0002680001be7983 */ /* 0x001f280000300800 */
[----:B------:R-:W4:Y:S01]  /*21b80*/  LDL.LU R180, [R1+0x28c] ;  /* 0x00028c0001b47983 */ /* 0x000f220000300800 */
[----:B------:R-:W-:-:S05]  /*21b90*/  IADD3.X R191, R191, UR30, RZ, P3, !PT ;  /* 0x0000001ebfbf7c10 */ /* 0x000fca0009ffe4ff */
[----:B------:R0:W-:Y:S04]  /*21ba0*/  STL [R1+0x2c4], R191 ;  /* 0x0002c4bf01007387 */ /* 0x0001e80000100800 */
[----:B0-----:R-:W4:Y:S01]  /*21bb0*/  LDL.LU R191, [R1+0x260] ;  /* 0x0002600001bf7983 */ /* 0x001f220000300800 */
[----:B------:R-:W-:Y:S02]  /*21bc0*/  IADD3 R197, P3, R197, UR16, RZ ;  /* 0x00000010c5c57c10 */ /* 0x000fe4000ff7e0ff */
[----:B------:R-:W-:-:S03]  /*21bd0*/  IADD3.X R195, R195, UR30, RZ, P2, !PT ;  /* 0x0000001ec3c37c10 */ /* 0x000fc600097fe4ff */
[----:B------:R-:W-:Y:S04]  /*21be0*/  STL [R1+0x298], R197 ;  /* 0x000298c501007387 */ /* 0x000fe80000100800 */
[----:B------:R-:W-:Y:S04]  /*21bf0*/  STL [R1+0x2bc], R195 ;  /* 0x0002bcc301007387 */ /* 0x000fe80000100800 */
[----:B------:R-:W4:Y:S01]  /*21c00*/  LDL.LU R199, [R1+0x284] ;  /* 0x0002840001c77983 */ /* 0x000f220000300800 */
[----:B------:R-:W-:Y:S02]  /*21c10*/  IADD3 R186, P2, R186, UR16, RZ ;  /* 0x00000010baba7c10 */ /* 0x000fe4000ff5e0ff */
        /* <DEDUP_REMOVED lines=10> */
[----:B0-----:R-:W4:Y:S01]  /*21cc0*/  LDL.LU R176, [R1+0x274] ;  /* 0x0002740001b07983 */ /* 0x001f220000300800 */
[----:B------:R-:W-:-:S05]  /*21cd0*/  IADD3 R174, P6, R174, UR16, RZ ;  /* 0x00000010aeae7c10 */ /* 0x000fca000ffde0ff */
[----:B------:R0:W-:Y:S01]  /*21ce0*/  STL [R1+0x280], R174 ;  /* 0x000280ae01007387 */ /* 0x0001e20000100800 */
[----:B------:R-:W-:-:S03]  /*21cf0*/  IADD3.X R193, R193, UR30, RZ, P5, !PT ;  /* 0x0000001ec1c17c10 */ /* 0x000fc6000affe4ff */
[----:B0-----:R-:W4:Y:S04]  /*21d00*/  LDL.LU R174, [R1+0x248] ;  /* 0x0002480001ae7983 */ /* 0x001f280000300800 */
[----:B------:R-:W4:Y:S04]  /*21d10*/  LDL.LU R197, [R1+0x26c] ;  /* 0x00026c0001c57983 */ /* 0x000f280000300800 */
[----:B------:R-:W-:Y:S04]  /*21d20*/  STL [R1+0x2a4], R193 ;  /* 0x0002a4c101007387 */ /* 0x000fe80000100800 */
[----:B------:R-:W4:Y:S01]  /*21d30*/  LDL.LU R195, [R1+0x240] ;  /* 0x0002400001c37983 */ /* 0x000f220000300800 */
[----:B------:R-:W-:-:S05]  /*21d40*/  IADD3 R182, P5, R182, UR16, RZ ;  /* 0x00000010b6b67c10 */ /* 0x000fca000ffbe0ff */
        /* <DEDUP_REMOVED lines=8> */
[----:B0-----:R-:W3:Y:S01]  /*21dd0*/  LDL.LU R170, [R1+0x25c] ;  /* 0x00025c0001aa7983 */ /* 0x001ee20000300800 */
[----:B----4-:R-:W-:-:S05]  /*21de0*/  IADD3 R190, P3, R190, UR16, RZ ;  /* 0x00000010bebe7c10 */ /* 0x010fca000ff7e0ff */
[----:B------:R0:W-:Y:S04]  /*21df0*/  STL [R1+0x268], R190 ;  /* 0x000268be01007387 */ /* 0x0001e80000100800 */
[----:B0-----:R-:W4:Y:S01]  /*21e00*/  LDL.LU R190, [R1+0x230] ;  /* 0x0002300001be7983 */ /* 0x001f220000300800 */
[----:B------:R-:W-:-:S03]  /*21e10*/  IADD3.X R180, R180, UR30, RZ, P2, !PT ;  /* 0x0000001eb4b47c10 */ /* 0x000fc600097fe4ff */
[----:B------:R0:W-:Y:S04]  /*21e20*/  STL [R1+0x294], R188 ;  /* 0x000294bc01007387 */ /* 0x0001e80000100800 */
[----:B------:R-:W4:Y:S04]  /*21e30*/  LDL.LU R193, [R1+0x254] ;  /* 0x0002540001c17983 */ /* 0x000f280000300800 */
[----:B------:R1:W-:Y:S04]  /*21e40*/  STL [R1+0x28c], R180 ;  /* 0x00028cb401007387 */ /* 0x0003e80000100800 */
[----:B0-----:R-:W4:Y:S01]  /*21e50*/  LDL.LU R188, [R1+0x228] ;  /* 0x0002280001bc7983 */ /* 0x001f220000300800 */
[----:B------:R-:W-:-:S05]  /*21e60*/  IADD3 R191, P2, R191, UR16, RZ ;  /* 0x00000010bfbf7c10 */ /* 0x000fca000ff5e0ff */
[----:B------:R0:W-:Y:S04]  /*21e70*/  STL [R1+0x260], R191 ;  /* 0x000260bf01007387 */ /* 0x0001e80000100800 */
[----:B-1----:R-:W4:Y:S04]  /*21e80*/  LDL.LU R180, [R1+0x24c] ;  /* 0x00024c0001b47983 */ /* 0x002f280000300800 */
[----:B0-----:R-:W4:Y:S01]  /*21e90*/  LDL.LU R191, [R1+0x220] ;  /* 0x0002200001bf7983 */ /* 0x001f220000300800 */
[----:B------:R-:W-:Y:S02]  /*21ea0*/  IADD3.X R199, R199, UR30, RZ, P1, !PT ;  /* 0x0000001ec7c77c10 */ /* 0x000fe40008ffe4ff */
[----:B------:R-:W-:-:S02]  /*21eb0*/  IADD3 R178, P1, R178, UR16, RZ ;  /* 0x00000010b2b27c10 */ /* 0x000fc4000ff3e0ff */
[----:B------:R-:W-:-:S03]  /*21ec0*/  IADD3.X R186, R186, UR30, RZ, P6, !PT ;  /* 0x0000001ebaba7c10 */ /* 0x000fc6000b7fe4ff */
[----:B------:R0:W-:Y:S01]  /*21ed0*/  STL [R1+0x258], R178 ;  /* 0x000258b201007387 */ /* 0x0001e20000100800 */
[----:B------:R-:W-:-:S03]  /*21ee0*/  IADD3 R184, P6, R184, UR16, RZ ;  /* 0x00000010b8b87c10 */ /* 0x000fc6000ffde0ff */
[----:B------:R1:W-:Y:S04]  /*21ef0*/  STL [R1+0x284], R199 ;  /* 0x000284c701007387 */ /* 0x0003e80000100800 */
[----:B0-----:R-:W4:Y:S04]  /*21f00*/  LDL.LU R178, [R1+0x244] ;  /* 0x0002440001b27983 */ /* 0x001f280000300800 */
[----:B-1----:R-:W4:Y:S04]  /*21f10*/  LDL.LU R199, [R1+0x218] ;  /* 0x0002180001c77983 */ /* 0x002f280000300800 */
[----:B------:R-:W-:Y:S01]  /*21f20*/  STL [R1+0x27c], R186 ;  /* 0x00027cba01007387 */ /* 0x000fe20000100800 */
[----:B------:R-:W-:-:S05]  /*21f30*/  IADD3.X R176, R176, UR30, RZ, P5, !PT ;  /* 0x0000001eb0b07c10 */ /* 0x000fca000affe4ff */
[----:B------:R0:W-:Y:S04]  /*21f40*/  STL [R1+0x274], R176 ;  /* 0x000274b001007387 */ /* 0x0001e80000100800 */
[----:B------:R1:W-:Y:S04]  /*21f50*/  STL [R1+0x250], R184 ;  /* 0x000250b801007387 */ /* 0x0003e80000100800 */
[----:B0-----:R-:W4:Y:S04]  /*21f60*/  LDL.LU R176, [R1+0x23c] ;  /* 0x00023c0001b07983 */ /* 0x001f280000300800 */
[----:B------:R-:W4:Y:S01]  /*21f70*/  LDL.LU R186, [R1+0x210] ;  /* 0x0002100001ba7983 */ /* 0x000f220000300800 */
[----:B------:R-:W-:-:S03]  /*21f80*/  IADD3 R174, P5, R174, UR16, RZ ;  /* 0x00000010aeae7c10 */ /* 0x000fc6000ffbe0ff */
[----:B-1----:R-:W4:Y:S01]  /*21f90*/  LDL.LU R184, [R1+0x234] ;  /* 0x0002340001b87983 */ /* 0x002f220000300800 */
[----:B------:R-:W-:-:S03]  /*21fa0*/  IADD3.X R197, R197, UR30, RZ, P4, !PT ;  /* 0x0000001ec5c57c10 */ /* 0x000fc6000a7fe4ff */
[----:B------:R0:W-:Y:S01]  /*21fb0*/  STL [R1+0x248], R174 ;  /* 0x000248ae01007387 */ /* 0x0001e20000100800 */
[----:B------:R-:W-:-:S03]  /*21fc0*/  IADD3 R195, P4, R195, UR16, RZ ;  /* 0x00000010c3c37c10 */ /* 0x000fc6000ff9e0ff */
[----:B0-----:R-:W4:Y:S04]  /*21fd0*/  LDL.LU R174, [R1+0x208] ;  /* 0x0002080001ae7983 */ /* 0x001f280000300800 */
[----:B------:R-:W-:Y:S01]  /*21fe0*/  STL [R1+0x26c], R197 ;  /* 0x00026cc501007387 */ /* 0x000fe20000100800 */
[----:B------:R-:W-:Y:S02]  /*21ff0*/  IADD3.X R182, R182, UR30, RZ, P3, !PT ;  /* 0x0000001eb6b67c10 */ /* 0x000fe40009ffe4ff */
[----:B--2---:R-:W-:-:S05]  /*22000*/  IADD3 R172, P3, R172, UR16, RZ ;  /* 0x00000010acac7c10 */ /* 0x004fca000ff7e0ff */
[----:B------:R0:W-:Y:S04]  /*22010*/  STL [R1+0x238], R172 ;  /* 0x000238ac01007387 */ /* 0x0001e80000100800 */
[----:B------:R-:W-:Y:S04]  /*22020*/  STL [R1+0x240], R195 ;  /* 0x000240c301007387 */ /* 0x000fe80000100800 */
[----:B0-----:R-:W2:Y:S04]  /*22030*/  LDL.LU R172, [R1+0x22c] ;  /* 0x00022c0001ac7983 */ /* 0x001ea80000300800 */
[----:B------:R-:W-:Y:S04]  /*22040*/  STL [R1+0x264], R182 ;  /* 0x000264b601007387 */ /* 0x000fe80000100800 */
[----:B------:R-:W2:Y:S01]  /*22050*/  LDL.LU R197, [R1+0x200] ;  /* 0x0002000001c57983 */ /* 0x000ea20000300800 */
[----:B---3--:R-:W-:-:S05]  /*22060*/  IADD3.X R170, R170, UR30, RZ, P2, !PT ;  /* 0x0000001eaaaa7c10 */ /* 0x008fca00097fe4ff */
[----:B------:R0:W-:Y:S04]  /*22070*/  STL [R1+0x25c], R170 ;  /* 0x00025caa01007387 */ /* 0x0001e80000100800 */
[----:B0-----:R-:W3:Y:S04]  /*22080*/  LDL.LU R170, [R1+0x224] ;  /* 0x0002240001aa7983 */ /* 0x001ee80000300800 */
[----:B------:R-:W3:Y:S04]  /*22090*/  LDL.LU R195, [R1+0x1f8] ;  /* 0x0001f80001c37983 */ /* 0x000ee80000300800 */
[----:B------:R-:W3:Y:S01]  /*220a0*/  LDL.LU R182, [R1+0x21c] ;  /* 0x00021c0001b67983 */ /* 0x000ee20000300800 */
[----:B----4-:R-:W-:-:S05]  /*220b0*/  IADD3 R190, P2, R190, UR16, RZ ;  /* 0x00000010bebe7c10 */ /* 0x010fca000ff5e0ff */
[----:B------:R0:W-:Y:S04]  /*220c0*/  STL [R1+0x230], R190 ;  /* 0x000230be01007387 */ /* 0x0001e80000100800 */
[----:B0-----:R-:W4:Y:S01]  /*220d0*/  LDL.LU R190, [R1+0x1f0] ;  /* 0x0001f00001be7983 */ /* 0x001f220000300800 */
[----:B------:R-:W-:Y:S02]  /*220e0*/  IADD3.X R193, R193, UR30, RZ, P1, !PT ;  /* 0x0000001ec1c17c10 */ /* 0x000fe40008ffe4ff */
[----:B------:R-:W-:-:S03]  /*220f0*/  IADD3 R188, P1, R188, UR16, RZ ;  /* 0x00000010bcbc7c10 */ /* 0x000fc6000ff3e0ff */
[----:B------:R0:W-:Y:S04]  /*22100*/  STL [R1+0x254], R193 ;  /* 0x000254c101007387 */ /* 0x0001e80000100800 */
[----:B------:R-:W-:Y:S04]  /*22110*/  STL [R1+0x228], R188 ;  /* 0x000228bc01007387 */ /* 0x000fe80000100800 */
[----:B0-----:R-:W4:Y:S01]  /*22120*/  LDL.LU R193, [R1+0x214] ;  /* 0x0002140001c17983 */ /* 0x001f220000300800 */
[----:B------:R-:W-:Y:S02]  /*22130*/  IADD3.X R180, R180, UR30, RZ, P6, !PT ;  /* 0x0000001eb4b47c10 */ /* 0x000fe4000b7fe4ff */
[----:B------:R-:W-:-:S03]  /*22140*/  IADD3 R191, P6, R191, UR16, RZ ;  /* 0x00000010bfbf7c10 */ /* 0x000fc6000ffde0ff */
[----:B------:R-:W-:Y:S04]  /*22150*/  STL [R1+0x24c], R180 ;  /* 0x00024cb401007387 */ /* 0x000fe80000100800 */
[----:B------:R0:W-:Y:S04]  /*22160*/  STL [R1+0x220], R191 ;  /* 0x000220bf01007387 */ /* 0x0001e80000100800 */
[----:B0-----:R-:W4:Y:S04]  /*22170*/  LDL.LU R191, [R1+0x1e8] ;  /* 0x0001e80001bf7983 */ /* 0x001f280000300800 */
[----:B------:R-:W4:Y:S04]  /*22180*/  LDL.LU R188, [R1+0x20c] ;  /* 0x00020c0001bc7983 */ /* 0x000f280000300800 */
[----:B------:R-:W4:Y:S01]  /*22190*/  LDL.LU R180, [R1+0x1e0] ;  /* 0x0001e00001b47983 */ /* 0x000f220000300800 */
[----:B------:R-:W-:-:S02]  /*221a0*/  IADD3.X R178, R178, UR30, RZ, P5, !PT ;  /* 0x0000001eb2b27c10 */ /* 0x000fc4000affe4ff */
[----:B------:R-:W-:-:S03]  /*221b0*/  IADD3 R199, P5, R199, UR16, RZ ;  /* 0x00000010c7c77c10 */ /* 0x000fc6000ffbe0ff */
[----:B------:R0:W-:Y:S04]  /*221c0*/  STL [R1+0x244], R178 ;  /* 0x000244b201007387 */ /* 0x0001e80000100800 */
[----:B0-----:R-:W4:Y:S01]  /*221d0*/  LDL.LU R178, [R1+0x204] ;  /* 0x0002040001b27983 */ /* 0x001f220000300800 */
[----:B------:R-:W-:Y:S02]  /*221e0*/  IADD3.X R176, R176, UR30, RZ, P4, !PT ;  /* 0x0000001eb0b07c10 */ /* 0x000fe4000a7fe4ff */
[----:B------:R-:W-:-:S03]  /*221f0*/  IADD3 R186, P4, R186, UR16, RZ ;  /* 0x00000010baba7c10 */ /* 0x000fc6000ff9e0ff */
[----:B------:R0:W-:Y:S01]  /*22200*/  STL [R1+0x23c], R176 ;  /* 0x00023cb001007387 */ /* 0x0001e20000100800 */
[----:B------:R-:W-:-:S03]  /*22210*/  IADD3.X R184, R184, UR30, RZ, P3, !PT ;  /* 0x0000001eb8b87c10 */ /* 0x000fc60009ffe4ff */
[----:B------:R1:W-:Y:S04]  /*22220*/  STL [R1+0x218], R199 ;  /* 0x000218c701007387 */ /* 0x0003e80000100800 */
[----:B0-----:R-:W4:Y:S04]  /*22230*/  LDL.LU R176, [R1+0x1d8] ;  /* 0x0001d80001b07983 */ /* 0x001f280000300800 */
[----:B-1----:R-:W4:Y:S01]  /*22240*/  LDL.LU R199, [R1+0x1fc] ;  /* 0x0001fc0001c77983 */ /* 0x002f220000300800 */
[----:B------:R-:W-:-:S03]  /*22250*/  IADD3 R174, P3, R174, UR16, RZ ;  /* 0x00000010aeae7c10 */ /* 0x000fc6000ff7e0ff */
[----:B------:R0:W-:Y:S04]  /*22260*/  STL [R1+0x210], R186 ;  /* 0x000210ba01007387 */ /* 0x0001e80000100800 */
[----:B0-----:R-:W4:Y:S04]  /*22270*/  LDL.LU R186, [R1+0x1d0] ;  /* 0x0001d00001ba7983 */ /* 0x001f280000300800 */
[----:B------:R0:W-:Y:S04]  /*22280*/  STL [R1+0x234], R184 ;  /* 0x000234b801007387 */ /* 0x0001e80000100800 */
[----:B0-----:R-:W4:Y:S04]  /*22290*/  LDL.LU R184, [R1+0x1f4] ;  /* 0x0001f40001b87983 */ /* 0x001f280000300800 */
[----:B------:R0:W-:Y:S04]  /*222a0*/  STL [R1+0x208], R174 ;  /* 0x000208ae01007387 */ /* 0x0001e80000100800 */
[----:B0-----:R-:W4:Y:S01]  /*222b0*/  LDL.LU R174, [R1+0x1c8] ;  /* 0x0001c80001ae7983 */ /* 0x001f220000300800 */
[----:B--2---:R-:W-:-:S05]  /*222c0*/  IADD3.X R172, R172, UR30, RZ, P2, !PT ;  /* 0x0000001eacac7c10 */ /* 0x004fca00097fe4ff */
[----:B------:R0:W-:Y:S01]  /*222d0*/  STL [R1+0x22c], R172 ;  /* 0x00022cac01007387 */ /* 0x0001e20000100800 */
[----:B------:R-:W-:-:S03]  /*222e0*/  IADD3 R197, P2, R197, UR16, RZ ;  /* 0x00000010c5c57c10 */ /* 0x000fc6000ff5e0ff */
[----:B0-----:R-:W2:Y:S01]  /*222f0*/  LDL.LU R172, [R1+0x1ec] ;  /* 0x0001ec0001ac7983 */ /* 0x001ea20000300800 */
[----:B---3--:R-:W-:Y:S02]  /*22300*/  IADD3.X R170, R170, UR30, RZ, P1, !PT ;  /* 0x0000001eaaaa7c10 */ /* 0x008fe40008ffe4ff */
[----:B------:R-:W-:-:S03]  /*22310*/  IADD3 R195, P1, R195, UR16, RZ ;  /* 0x00000010c3c37c10 */ /* 0x000fc6000ff3e0ff */
[----:B------:R0:W-:Y:S01]  /*22320*/  STL [R1+0x224], R170 ;  /* 0x000224aa01007387 */ /* 0x0001e20000100800 */
[----:B------:R-:W-:-:S03]  /*22330*/  IADD3.X R182, R182, UR30, RZ, P6, !PT ;  /* 0x0000001eb6b67c10 */ /* 0x000fc6000b7fe4ff */
[----:B0-----:R-:W3:Y:S04]  /*22340*/  LDL.LU R170, [R1+0x1c0] ;  /* 0x0001c00001aa7983 */ /* 0x001ee80000300800 */
[----:B------:R0:W-:Y:S04]  /*22350*/  STL [R1+0x200], R197 ;  /* 0x000200c501007387 */ /* 0x0001e80000100800 */
        /* <DEDUP_REMOVED lines=9> */
[----:B------:R-:W-:-:S05]  /*223f0*/  IADD3 R191, P5, R191, UR16, RZ ;  /* 0x00000010bfbf7c10 */ /* 0x000fca000ffbe0ff */
[----:B------:R0:W-:Y:S04]  /*22400*/  STL [R1+0x1e8], R191 ;  /* 0x0001e8bf01007387 */ /* 0x0001e80000100800 */
[----:B------:R1:W-:Y:S04]  /*22410*/  STL [R1+0x214], R193 ;  /* 0x000214c101007387 */ /* 0x0003e80000100800 */
[----:B0-----:R-:W4:Y:S01]  /*22420*/  LDL.LU R191, [R1+0x1d4] ;  /* 0x0001d40001bf7983 */ /* 0x001f220000300800 */
[----:B------:R-:W-:Y:S02]  /*22430*/  IADD3.X R188, R188, UR30, RZ, P4, !PT ;  /* 0x0000001ebcbc7c10 */ /* 0x000fe4000a7fe4ff */
[----:B------:R-:W-:Y:S01]  /*22440*/  IADD3 R180, P4, R180, UR16, RZ ;  /* 0x00000010b4b47c10 */ /* 0x000fe2000ff9e0ff */
[----:B-1----:R-:W4:Y:S04]  /*22450*/  LDL.LU R193, [R1+0x1a8] ;  /* 0x0001a80001c17983 */ /* 0x002f280000300800 */
[----:B------:R-:W-:Y:S04]  /*22460*/  STL [R1+0x20c], R188 ;  /* 0x00020cbc01007387 */ /* 0x000fe80000100800 */
[----:B------:R0:W-:Y:S04]  /*22470*/  STL [R1+0x1e0], R180 ;  /* 0x0001e0b401007387 */ /* 0x0001e80000100800 */
[----:B0-----:R-:W4:Y:S01]  /*22480*/  LDL.LU R180, [R1+0x1cc] ;  /* 0x0001cc0001b47983 */ /* 0x001f220000300800 */
[----:B------:R-:W-:-:S05]  /*22490*/  IADD3.X R178, R178, UR30, RZ, P3, !PT ;  /* 0x0000001eb2b27c10 */ /* 0x000fca0009ffe4ff */
[----:B------:R0:W-:Y:S04]  /*224a0*/  STL [R1+0x204], R178 ;  /* 0x000204b201007387 */ /* 0x0001e80000100800 */
[----:B------:R-:W4:Y:S04]  /*224b0*/  LDL.LU R188, [R1+0x1a0] ;  /* 0x0001a00001bc7983 */ /* 0x000f280000300800 */
[----:B0-----:R-:W4:Y:S01]  /*224c0*/  LDL.LU R178, [R1+0x1c4] ;  /* 0x0001c40001b27983 */ /* 0x001f220000300800 */
[----:B------:R-:W-:Y:S02]  /*224d0*/  IADD3 R176, P3, R176, UR16, RZ ;  /* 0x00000010b0b07c10 */ /* 0x000fe4000ff7e0ff */
[----:B------:R-:W-:-:S03]  /*224e0*/  IADD3.X R199, R199, UR30, RZ, P2, !PT ;  /* 0x0000001ec7c77c10 */ /* 0x000fc600097fe4ff */
[----:B------:R0:W-:Y:S04]  /*224f0*/  STL [R1+0x1d8], R176 ;  /* 0x0001d8b001007387 */ /* 0x0001e80000100800 */
[----:B0-----:R-:W4:Y:S01]  /*22500*/  LDL.LU R176, [R1+0x198] ;  /* 0x0001980001b07983 */ /* 0x001f220000300800 */
[----:B------:R-:W-:-:S03]  /*22510*/  IADD3 R186, P2, R186, UR16, RZ ;  /* 0x00000010baba7c10 */ /* 0x000fc6000ff5e0ff */
[----:B------:R-:W-:Y:S01]  /*22520*/  STL [R1+0x1fc], R199 ;  /* 0x0001fcc701007387 */ /* 0x000fe20000100800 */
[----:B------:R-:W-:Y:S02]  /*22530*/  IADD3.X R184, R184, UR30, RZ, P1, !PT ;  /* 0x0000001eb8b87c10 */ /* 0x000fe40008ffe4ff */
        /* <DEDUP_REMOVED lines=12> */
[----:B------:R0:W-:Y:S01]  /*22600*/  STL [R1+0x1c0], R170 ;  /* 0x0001c0aa01007387 */ /* 0x0001e20000100800 */
[----:B------:R-:W-:-:S03]  /*22610*/  IADD3.X R197, R197, UR30, RZ, P5, !PT ;  /* 0x0000001ec5c57c10 */ /* 0x000fc6000affe4ff */
[----:B0-----:R-:W3:Y:S04]  /*22620*/  LDL.LU R170, [R1+0x180] ;  /* 0x0001800001aa7983 */ /* 0x001ee80000300800 */
[----:B------:R0:W-:Y:S01]  /*22630*/  STL [R1+0x1e4], R197 ;  /* 0x0001e4c501007387 */ /* 0x0001e20000100800 */
[----:B----4-:R-:W-:-:S05]  /*22640*/  IADD3 R195, P5, R195, UR16, RZ ;  /* 0x00000010c3c37c10 */ /* 0x010fca000ffbe0ff */
[----:B------:R-:W-:Y:S04]  /*22650*/  STL [R1+0x1b8], R195 ;  /* 0x0001b8c301007387 */ /* 0x000fe80000100800 */
[----:B0-----:R-:W4:Y:S01]  /*22660*/  LDL.LU R197, [R1+0x1a4] ;  /* 0x0001a40001c57983 */ /* 0x001f220000300800 */
[----:B------:R-:W-:-:S05]  /*22670*/  IADD3.X R182, R182, UR30, RZ, P4, !PT ;  /* 0x0000001eb6b67c10 */ /* 0x000fca000a7fe4ff */
[----:B------:R-:W-:Y:S01]  /*22680*/  STL [R1+0x1dc], R182 ;  /* 0x0001dcb601007387 */ /* 0x000fe20000100800 */
[----:B------:R-:W-:-:S05]  /*22690*/  IADD3 R190, P4, R190, UR16, RZ ;  /* 0x00000010bebe7c10 */ /* 0x000fca000ff9e0ff */
[----:B------:R0:W-:Y:S04]  /*226a0*/  STL [R1+0x1b0], R190 ;  /* 0x0001b0be01007387 */ /* 0x0001e80000100800 */
[----:B0-----:R-:W4:Y:S04]  /*226b0*/  LDL.LU R190, [R1+0x178] ;  /* 0x0001780001be7983 */ /* 0x001f280000300800 */
[----:B------:R-:W4:Y:S04]  /*226c0*/  LDL.LU R195, [R1+0x19c] ;  /* 0x00019c0001c37983 */ /* 0x000f280000300800 */
[----:B------:R-:W4:Y:S01]  /*226d0*/  LDL.LU R182, [R1+0x170] ;  /* 0x0001700001b67983 */ /* 0x000f220000300800 */
[----:B------:R-:W-:-:S05]  /*226e0*/  IADD3.X R191, R191, UR30, RZ, P3, !PT ;  /* 0x0000001ebfbf7c10 */ /* 0x000fca0009ffe4ff */
[----:B------:R0:W-:Y:S04]  /*226f0*/  STL [R1+0x1d4], R191 ;  /* 0x0001d4bf01007387 */ /* 0x0001e80000100800 */
[----:B0-----:R-:W4:Y:S01]  /*22700*/  LDL.LU R191, [R1+0x194] ;  /* 0x0001940001bf7983 */ /* 0x001f220000300800 */
[----:B------:R-:W-:Y:S02]  /*22710*/  IADD3 R193, P3, R193, UR16, RZ ;  /* 0x00000010c1c17c10 */ /* 0x000fe4000ff7e0ff */
[----:B------:R-:W-:-:S05]  /*22720*/  IADD3.X R180, R180, UR30, RZ, P2, !PT ;  /* 0x0000001eb4b47c10 */ /* 0x000fca00097fe4ff */
[----:B------:R0:W-:Y:S04]  /*22730*/  STL [R1+0x1cc], R180 ;  /* 0x0001ccb401007387 */ /* 0x0001e80000100800 */
[----:B------:R1:W-:Y:S04]  /*22740*/  STL [R1+0x1a8], R193 ;  /* 0x0001a8c101007387 */ /* 0x0003e80000100800 */
[----:B0-----:R-:W4:Y:S04]  /*22750*/  LDL.LU R180, [R1+0x168] ;  /* 0x0001680001b47983 */ /* 0x001f280000300800 */
[----:B-1----:R-:W4:Y:S01]  /*22760*/  LDL.LU R193, [R1+0x18c] ;  /* 0x00018c0001c17983 */ /* 0x002f220000300800 */
[----:B------:R-:W-:-:S02]  /*22770*/  IADD3 R188, P2, R188, UR16, RZ ;  /* 0x00000010bcbc7c10 */ /* 0x000fc4000ff5e0ff */
[----:B------:R-:W-:-:S03]  /*22780*/  IADD3.X R178, R178, UR30, RZ, P1, !PT ;  /* 0x0000001eb2b27c10 */ /* 0x000fc60008ffe4ff */
[----:B------:R0:W-:Y:S04]  /*22790*/  STL [R1+0x1a0], R188 ;  /* 0x0001a0bc01007387 */ /* 0x0001e80000100800 */
[----:B0-----:R-:W4:Y:S04]  /*227a0*/  LDL.LU R188, [R1+0x160] ;  /* 0x0001600001bc7983 */ /* 0x001f280000300800 */
[----:B------:R0:W-:Y:S04]  /*227b0*/  STL [R1+0x1c4], R178 ;  /* 0x0001c4b201007387 */ /* 0x0001e80000100800 */
[----:B0-----:R-:W4:Y:S01]  /*227c0*/  LDL.LU R178, [R1+0x184] ;  /* 0x0001840001b27983 */ /* 0x001f220000300800 */
[----:B------:R-:W-:-:S05]  /*227d0*/  IADD3 R176, P1, R176, UR16, RZ ;  /* 0x00000010b0b07c10 */ /* 0x000fca000ff3e0ff */
[----:B------:R0:W-:Y:S04]  /*227e0*/  STL [R1+0x198], R176 ;  /* 0x000198b001007387 */ /* 0x0001e80000100800 */
[----:B0-----:R-:W4:Y:S01]  /*227f0*/  LDL.LU R176, [R1+0x158] ;  /* 0x0001580001b07983 */ /* 0x001f220000300800 */
[----:B------:R-:W-:-:S05]  /*22800*/  IADD3.X R174, R174, UR30, RZ, P6, !PT ;  /* 0x0000001eaeae7c10 */ /* 0x000fca000b7fe4ff */
[----:B------:R0:W-:Y:S01]  /*22810*/  STL [R1+0x1bc], R174 ;  /* 0x0001bcae01007387 */ /* 0x0001e20000100800 */
[----:B------:R-:W-:-:S03]  /*22820*/  IADD3 R199, P6, R199, UR16, RZ ;  /* 0x00000010c7c77c10 */ /* 0x000fc6000ffde0ff */
[----:B0-----:R-:W4:Y:S01]  /*22830*/  LDL.LU R174, [R1+0x17c] ;  /* 0x00017c0001ae7983 */ /* 0x001f220000300800 */
[----:B--2---:R-:W-:Y:S02]  /*22840*/  IADD3.X R172, R172, UR30, RZ, P5, !PT ;  /* 0x0000001eacac7c10 */ /* 0x004fe4000affe4ff */
[----:B------:R-:W-:-:S03]  /*22850*/  IADD3 R186, P5, R186, UR16, RZ ;  /* 0x00000010baba7c10 */ /* 0x000fc6000ffbe0ff */
[----:B------:R0:W-:Y:S01]  /*22860*/  STL [R1+0x1b4], R172 ;  /* 0x0001b4ac01007387 */ /* 0x0001e20000100800 */
[----:B------:R-:W-:-:S03]  /*22870*/  IADD3.X R184, R184, UR30, RZ, P4, !PT ;  /* 0x0000001eb8b87c10 */ /* 0x000fc6000a7fe4ff */
[----:B0-----:R-:W2:Y:S04]  /*22880*/  LDL.LU R172, [R1+0x150] ;  /* 0x0001500001ac7983 */ /* 0x001ea80000300800 */
[----:B------:R0:W-:Y:S04]  /*22890*/  STL [R1+0x190], R199 ;  /* 0x000190c701007387 */ /* 0x0001e80000100800 */
[----:B0-----:R-:W2:Y:S04]  /*228a0*/  LDL.LU R199, [R1+0x174] ;  /* 0x0001740001c77983 */ /* 0x001ea80000300800 */
[----:B------:R0:W-:Y:S04]  /*228b0*/  STL [R1+0x188], R186 ;  /* 0x000188ba01007387 */ /* 0x0001e80000100800 */
[----:B0-----:R-:W2:Y:S01]  /*228c0*/  LDL.LU R186, [R1+0x148] ;  /* 0x0001480001ba7983 */ /* 0x001ea20000300800 */
[----:B---3--:R-:W-:-:S03]  /*228d0*/  IADD3 R170, P4, R170, UR16, RZ ;  /* 0x00000010aaaa7c10 */ /* 0x008fc6000ff9e0ff */
[----:B------:R0:W-:Y:S04]  /*228e0*/  STL [R1+0x1ac], R184 ;  /* 0x0001acb801007387 */ /* 0x0001e80000100800 */
[----:B0-----:R-:W3:Y:S04]  /*228f0*/  LDL.LU R184, [R1+0x16c] ;  /* 0x00016c0001b87983 */ /* 0x001ee80000300800 */
[----:B------:R0:W-:Y:S01]  /*22900*/  STL [R1+0x180], R170 ;  /* 0x000180aa01007387 */ /* 0x0001e20000100800 */
[----:B----4-:R-:W-:-:S03]  /*22910*/  IADD3.X R197, R197, UR30, RZ, P3, !PT ;  /* 0x0000001ec5c57c10 */ /* 0x010fc60009ffe4ff */
[----:B0-----:R-:W4:Y:S01]  /*22920*/  LDL.LU R170, [R1+0x140] ;  /* 0x0001400001aa7983 */ /* 0x001f220000300800 */
[----:B------:R-:W-:-:S05]  /*22930*/  IADD3 R190, P3, R190, UR16, RZ ;  /* 0x00000010bebe7c10 */ /* 0x000fca000ff7e0ff */
[----:B------:R0:W-:Y:S04]  /*22940*/  STL [R1+0x178], R190 ;  /* 0x000178be01007387 */ /* 0x0001e80000100800 */
[----:B------:R1:W-:Y:S04]  /*22950*/  STL [R1+0x1a4], R197 ;  /* 0x0001a4c501007387 */ /* 0x0003e80000100800 */
[----:B0-----:R-:W4:Y:S01]  /*22960*/  LDL.LU R190, [R1+0x164] ;  /* 0x0001640001be7983 */ /* 0x001f220000300800 */
[----:B------:R-:W-:Y:S02]  /*22970*/  IADD3.X R195, R195, UR30, RZ, P2, !PT ;  /* 0x0000001ec3c37c10 */ /* 0x000fe400097fe4ff */
[----:B------:R-:W-:Y:S01]  /*22980*/  IADD3 R182, P2, R182, UR16, RZ ;  /* 0x00000010b6b67c10 */ /* 0x000fe2000ff5e0ff */
[----:B-1----:R-:W4:Y:S04]  /*22990*/  LDL.LU R197, [R1+0x15c] ;  /* 0x00015c0001c57983 */ /* 0x002f280000300800 */
[----:B------:R-:W-:Y:S01]  /*229a0*/  STL [R1+0x19c], R195 ;  /* 0x00019cc301007387 */ /* 0x000fe20000100800 */
[----:B------:R-:W-:-:S05]  /*229b0*/  IADD3.X R191, R191, UR30, RZ, P1, !PT ;  /* 0x0000001ebfbf7c10 */ /* 0x000fca0008ffe4ff */
[----:B------:R0:W-:Y:S04]  /*229c0*/  STL [R1+0x194], R191 ;  /* 0x000194bf01007387 */ /* 0x0001e80000100800 */
[----:B------:R1:W-:Y:S04]  /*229d0*/  STL [R1+0x170], R182 ;  /* 0x000170b601007387 */ /* 0x0003e80000100800 */
[----:B0-----:R-:W4:Y:S04]  /*229e0*/  LDL.LU R191, [R1+0x130] ;  /* 0x0001300001bf7983 */ /* 0x001f280000300800 */
[----:B------:R-:W4:Y:S04]  /*229f0*/  LDL.LU R195, [R1+0x154] ;  /* 0x0001540001c37983 */ /* 0x000f280000300800 */
[----:B-1----:R-:W4:Y:S01]  /*22a00*/  LDL.LU R182, [R1+0x128] ;  /* 0x0001280001b67983 */ /* 0x002f220000300800 */
[----:B------:R-:W-:-:S02]  /*22a10*/  IADD3 R180, P1, R180, UR16, RZ ;  /* 0x00000010b4b47c10 */ /* 0x000fc4000ff3e0ff */
[----:B------:R-:W-:-:S03]  /*22a20*/  IADD3.X R193, R193, UR30, RZ, P6, !PT ;  /* 0x0000001ec1c17c10 */ /* 0x000fc6000b7fe4ff */
[----:B------:R0:W-:Y:S04]  /*22a30*/  STL [R1+0x168], R180 ;  /* 0x000168b401007387 */ /* 0x0001e80000100800 */
[----:B0-----:R-:W4:Y:S01]  /*22a40*/  LDL.LU R180, [R1+0x14c] ;  /* 0x00014c0001b47983 */ /* 0x001f220000300800 */
[----:B------:R-:W-:-:S03]  /*22a50*/  IADD3 R188, P6, R188, UR16, RZ ;  /* 0x00000010bcbc7c10 */ /* 0x000fc6000ffde0ff */
[----:B------:R0:W-:Y:S04]  /*22a60*/  STL [R1+0x18c], R193 ;  /* 0x00018cc101007387 */ /* 0x0001e80000100800 */
[----:B0-----:R-:W4:Y:S01]  /*22a70*/  LDL.LU R193, [R1+0x144] ;  /* 0x0001440001c17983 */ /* 0x001f220000300800 */
[----:B------:R-:W-:-:S03]  /*22a80*/  IADD3.X R178, R178, UR30, RZ, P5, !PT ;  /* 0x0000001eb2b27c10 */ /* 0x000fc6000affe4ff */
[----:B------:R0:W-:Y:S04]  /*22a90*/  STL [R1+0x160], R188 ;  /* 0x000160bc01007387 */ /* 0x0001e80000100800 */
[----:B------:R1:W-:Y:S04]  /*22aa0*/  STL [R1+0x184], R178 ;  /* 0x000184b201007387 */ /* 0x0003e80000100800 */
[----:B0-----:R-:W4:Y:S01]  /*22ab0*/  LDL.LU R188, [R1+0x13c] ;  /* 0x00013c0001bc7983 */ /* 0x001f220000300800 */
[----:B------:R-:W-:-:S05]  /*22ac0*/  IADD3 R176, P5, R176, UR16, RZ ;  /* 0x00000010b0b07c10 */ /* 0x000fca000ffbe0ff */
[----:B------:R0:W-:Y:S04]  /*22ad0*/  STL [R1+0x158], R176 ;  /* 0x000158b001007387 */ /* 0x0001e80000100800 */
[----:B-1----:R-:W4:Y:S01]  /*22ae0*/  LDL.LU R178, [R1+0x110] ;  /* 0x0001100001b27983 */ /* 0x002f220000300800 */
[----:B------:R-:W-:-:S05]  /*22af0*/  IADD3.X R174, R174, UR30, RZ, P4, !PT ;  /* 0x0000001eaeae7c10 */ /* 0x000fca000a7fe4ff */
[----:B------:R1:W-:Y:S04]  /*22b00*/  STL [R1+0x17c], R174 ;  /* 0x00017cae01007387 */ /* 0x0003e80000100800 */
[----:B0-----:R-:W4:Y:S04]  /*22b10*/  LDL.LU R176, [R1+0x134] ;  /* 0x0001340001b07983 */ /* 0x001f280000300800 */
[----:B-1----:R-:W4:Y:S01]  /*22b20*/  LDL.LU R174, [R1+0x108] ;  /* 0x0001080001ae7983 */ /* 0x002f220000300800 */
[----:B--2---:R-:W-:-:S05]  /*22b30*/  IADD3 R172, P4, R172, UR16, RZ ;  /* 0x00000010acac7c10 */ /* 0x004fca000ff9e0ff */
[----:B------:R0:W-:Y:S01]  /*22b40*/  STL [R1+0x150], R172 ;  /* 0x000150ac01007387 */ /* 0x0001e20000100800 */
[----:B------:R-:W-:-:S03]  /*22b50*/  IADD3.X R199, R199, UR30, RZ, P3, !PT ;  /* 0x0000001ec7c77c10 */ /* 0x000fc60009ffe4ff */
[----:B0-----:R-:W2:Y:S04]  /*22b60*/  LDL.LU R172, [R1+0x12c] ;  /* 0x00012c0001ac7983 */ /* 0x001ea80000300800 */
[----:B------:R-:W-:Y:S01]  /*22b70*/  STL [R1+0x174], R199 ;  /* 0x000174c701007387 */ /* 0x000fe20000100800 */
[----:B------:R-:W-:-:S05]  /*22b80*/  IADD3 R186, P3, R186, UR16, RZ ;  /* 0x00000010baba7c10 */ /* 0x000fca000ff7e0ff */
[----:B------:R0:W-:Y:S01]  /*22b90*/  STL [R1+0x148], R186 ;  /* 0x000148ba01007387 */ /* 0x0001e20000100800 */
[----:B---3--:R-:W-:-:S03]  /*22ba0*/  IADD3.X R184, R184, UR30, RZ, P2, !PT ;  /* 0x0000001eb8b87c10 */ /* 0x008fc600097fe4ff */
[----:B0-----:R-:W3:Y:S04]  /*22bb0*/  LDL.LU R186, [R1+0x100] ;  /* 0x0001000001ba7983 */ /* 0x001ee80000300800 */
[----:B------:R0:W-:Y:S01]  /*22bc0*/  STL [R1+0x16c], R184 ;  /* 0x00016cb801007387 */ /* 0x0001e20000100800 */
[----:B----4-:R-:W-:-:S03]  /*22bd0*/  IADD3 R170, P2, R170, UR16, RZ ;  /* 0x00000010aaaa7c10 */ /* 0x010fc6000ff5e0ff */
[----:B0-----:R-:W4:Y:S04]  /*22be0*/  LDL.LU R184, [R1+0x124] ;  /* 0x0001240001b87983 */ /* 0x001f280000300800 */
[----:B------:R0:W-:Y:S04]  /*22bf0*/  STL [R1+0x140], R170 ;  /* 0x000140aa01007387 */ /* 0x0001e80000100800 */
[----:B0-----:R-:W4:Y:S01]  /*22c00*/  LDL.LU R170, [R1+0x11c] ;  /* 0x00011c0001aa7983 */ /* 0x001f220000300800 */
[----:B------:R-:W-:Y:S02]  /*22c10*/  IADD3.X R190, R190, UR30, RZ, P1, !PT ;  /* 0x0000001ebebe7c10 */ /* 0x000fe40008ffe4ff */
[----:B------:R-:W-:-:S05]  /*22c20*/  IADD3 R227, P1, R227, UR16, RZ ;  /* 0x00000010e3e37c10 */ /* 0x000fca000ff3e0ff */
[----:B------:R0:W-:Y:S04]  /*22c30*/  STL [R1+0x138], R227 ;  /* 0x000138e301007387 */ /* 0x0001e80000100800 */
[----:B------:R1:W-:Y:S04]  /*22c40*/  STL [R1+0x164], R190 ;  /* 0x000164be01007387 */ /* 0x0003e80000100800 */
[----:B0-----:R-:W4:Y:S04]  /*22c50*/  LDL.LU R227, [R1+0x9b4] ;  /* 0x0009b40001e37983 */ /* 0x001f280000300800 */
[----:B-1----:R-:W4:Y:S01]  /*22c60*/  LDL.LU R190, [R1+0xf0] ;  /* 0x0000f00001be7983 */ /* 0x002f220000300800 */
[----:B------:R-:W-:-:S02]  /*22c70*/  IADD3.X R197, R197, UR30, RZ, P6, !PT ;  /* 0x0000001ec5c57c10 */ /* 0x000fc4000b7fe4ff */
[----:B------:R-:W-:Y:S02]  /*22c80*/  IADD3 R191, P6, R191, UR16, RZ ;  /* 0x00000010bfbf7c10 */ /* 0x000fe4000ffde0ff */
[----:B------:R-:W-:-:S03]  /*22c90*/  IADD3.X R195, R195, UR30, RZ, P5, !PT ;  /* 0x0000001ec3c37c10 */ /* 0x000fc6000affe4ff */
[----:B------:R0:W-:Y:S01]  /*22ca0*/  STL [R1+0x130], R191 ;  /* 0x000130bf01007387 */ /* 0x0001e20000100800 */
[----:B------:R-:W-:-:S03]  /*22cb0*/  IADD3 R182, P5, R182, UR16, RZ ;  /* 0x00000010b6b67c10 */ /* 0x000fc6000ffbe0ff */
[----:B------:R-:W-:Y:S04]  /*22cc0*/  STL [R1+0x15c], R197 ;  /* 0x00015cc501007387 */ /* 0x000fe80000100800 */
[----:B0-----:R-:W4:Y:S04]  /*22cd0*/  LDL.LU R191, [R1+0xe8] ;  /* 0x0000e80001bf7983 */ /* 0x001f280000300800 */
[----:B------:R0:W-:Y:S04]  /*22ce0*/  STL [R1+0x128], R182 ;  /* 0x000128b601007387 */ /* 0x0001e80000100800 */
[----:B------:R-:W-:Y:S04]  /*22cf0*/  STL [R1+0x154], R195 ;  /* 0x000154c301007387 */ /* 0x000fe80000100800 */
[----:B0-----:R-:W4:Y:S01]  /*22d00*/  LDL.LU R182, [R1+0x10c] ;  /* 0x00010c0001b67983 */ /* 0x001f220000300800 */
[----:B------:R-:W-:-:S05]  /*22d10*/  IADD3.X R180, R180, UR30, RZ, P4, !PT ;  /* 0x0000001eb4b47c10 */ /* 0x000fca000a7fe4ff */
[----:B------:R0:W-:Y:S01]  /*22d20*/  STL [R1+0x14c], R180 ;  /* 0x00014cb401007387 */ /* 0x0001e20000100800 */
[----:B------:R-:W-:Y:S02]  /*22d30*/  IADD3.X R193, R193, UR30, RZ, P3, !PT ;  /* 0x0000001ec1c17c10 */ /* 0x000fe40009ffe4ff */
[----:B------:R-:W-:Y:S01]  /*22d40*/  IADD3 R239, P3, R239, UR16, RZ ;  /* 0x00000010efef7c10 */ /* 0x000fe2000ff7e0ff */
[----:B0-----:R-:W4:Y:S01]  /*22d50*/  LDL.LU R180, [R1+0xe0] ;  /* 0x0000e00001b47983 */ /* 0x001f220000300800 */
[----:B------:R-:W-:Y:S02]  /*22d60*/  IADD3.X R188, R188, UR30, RZ, P2, !PT ;  /* 0x0000001ebcbc7c10 */ /* 0x000fe400097fe4ff */
[----:B------:R-:W-:Y:S02]  /*22d70*/  IADD3.X R224, R224, UR30, RZ, P3, !PT ;  /* 0x0000001ee0e07c10 */ /* 0x000fe40009ffe4ff */
[----:B------:R-:W-:Y:S02]  /*22d80*/  IADD3 R178, P2, R178, UR16, RZ ;  /* 0x00000010b2b27c10 */ /* 0x000fe4000ff5e0ff */
[----:B------:R-:W-:-:S02]  /*22d90*/  IADD3.X R176, R176, UR30, RZ, P1, !PT ;  /* 0x0000001eb0b07c10 */ /* 0x000fc40008ffe4ff */
[----:B------:R-:W-:Y:S02]  /*22da0*/  IADD3 R174, P1, R174, UR16, RZ ;  /* 0x00000010aeae7c10 */ /* 0x000fe4000ff3e0ff */
[----:B--2---:R-:W-:Y:S02]  /*22db0*/  IADD3.X R172, R172, UR30, RZ, P6, !PT ;  /* 0x0000001eacac7c10 */ /* 0x004fe4000b7fe4ff */
[----:B---3--:R-:W-:Y:S02]  /*22dc0*/  IADD3 R186, P6, R186, UR16, RZ ;  /* 0x00000010baba7c10 */ /* 0x008fe4000ffde0ff */
[----:B----4-:R-:W-:Y:S02]  /*22dd0*/  IADD3.X R184, R184, UR30, RZ, P5, !PT ;  /* 0x0000001eb8b87c10 */ /* 0x010fe4000affe4ff */
[----:B------:R-:W-:Y:S02]  /*22de0*/  IADD3 R2, P5, R2, UR16, RZ ;  /* 0x0000001002027c10 */ /* 0x000fe4000ffbe0ff */
[----:B------:R-:W-:-:S05]  /*22df0*/  IADD3 R227, P4, R227, UR16, RZ ;  /* 0x00000010e3e37c10 */ /* 0x000fca000ff9e0ff */
[----:B------:R0:W-:Y:S04]  /*22e00*/  STL [R1+0x120], R227 ;  /* 0x000120e301007387 */ /* 0x0001e80000100800 */
[----:B0-----:R-:W2:Y:S04]  /*22e10*/  LDL.LU R227, [R1+0x104] ;  /* 0x0001040001e37983 */ /* 0x001ea80000300800 */
[----:B------:R0:W-:Y:S04]  /*22e20*/  STL [R1+0x118], R239 ;  /* 0x000118ef01007387 */ /* 0x0001e80000100800 */
[----:B0-----:R-:W3:Y:S04]  /*22e30*/  LDL.LU R239, [R1+0x9b0] ;  /* 0x0009b00001ef7983 */ /* 0x001ee80000300800 */
[----:B------:R-:W-:Y:S04]  /*22e40*/  STL [R1+0x144], R193 ;  /* 0x000144c101007387 */ /* 0x000fe80000100800 */
[----:B------:R0:W-:Y:S01]  /*22e50*/  STL [R1+0x110], R178 ;  /* 0x000110b201007387 */ /* 0x0001e20000100800 */
[----:B------:R-:W-:-:S03]  /*22e60*/  IADD3.X R170, R170, UR30, RZ, P4, !PT ;  /* 0x0000001eaaaa7c10 */ /* 0x000fc6000a7fe4ff */
[----:B0-----:R-:W4:Y:S04]  /*22e70*/  LDL.LU R178, [R1+0xd0] ;  /* 0x0000d00001b27983 */ /* 0x001f280000300800 */
[----:B------:R0:W-:Y:S01]  /*22e80*/  STL [R1+0x13c], R188 ;  /* 0x00013cbc01007387 */ /* 0x0001e20000100800 */
[----:B------:R-:W-:-:S03]  /*22e90*/  IADD3 R190, P4, R190, UR16, RZ ;  /* 0x00000010bebe7c10 */ /* 0x000fc6000ff9e0ff */
[----:B0-----:R-:W3:Y:S04]  /*22ea0*/  LDL.LU R188, [R1+0xc8] ;  /* 0x0000c80001bc7983 */ /* 0x001ee80000300800 */
[----:B------:R0:W-:Y:S04]  /*22eb0*/  STL [R1+0x134], R176 ;  /* 0x000134b001007387 */ /* 0x0001e80000100800 */
[----:B0-----:R-:W4:Y:S04]  /*22ec0*/  LDL.LU R176, [R1+0xec] ;  /* 0x0000ec0001b07983 */ /* 0x001f280000300800 */
[----:B------:R0:W-:Y:S04]  /*22ed0*/  STL [R1+0x108], R174 ;  /* 0x000108ae01007387 */ /* 0x0001e80000100800 */
[----:B0-----:R-:W4:Y:S04]  /*22ee0*/  LDL.LU R174, [R1+0xc0] ;  /* 0x0000c00001ae7983 */ /* 0x001f280000300800 */
[----:B------:R0:W-:Y:S04]  /*22ef0*/  STL [R1+0x12c], R172 ;  /* 0x00012cac01007387 */ /* 0x0001e80000100800 */
[----:B0-----:R-:W4:Y:S04]  /*22f00*/  LDL.LU R172, [R1+0xe4] ;  /* 0x0000e40001ac7983 */ /* 0x001f280000300800 */
[----:B------:R-:W-:Y:S04]  /*22f10*/  STL [R1+0x100], R186 ;  /* 0x000100ba01007387 */ /* 0x000fe80000100800 */
[----:B------:R0:W-:Y:S04]  /*22f20*/  STL [R1+0xf8], R2 ;  /* 0x0000f80201007387 */ /* 0x0001e80000100800 */
[----:B0-----:R-:W4:Y:S04]  /*22f30*/  LDL.LU R2, [R1+0x9ac] ;  /* 0x0009ac0001027983 */ /* 0x001f280000300800 */
[----:B------:R-:W-:Y:S04]  /*22f40*/  STL [R1+0x124], R184 ;  /* 0x000124b801007387 */ /* 0x000fe80000100800 */
[----:B------:R0:W-:Y:S04]  /*22f50*/  STL [R1+0x11c], R170 ;  /* 0x00011caa01007387 */ /* 0x0001e80000100800 */
[----:B0-----:R-:W4:Y:S04]  /*22f60*/  LDL.LU R170, [R1+0xdc] ;  /* 0x0000dc0001aa7983 */ /* 0x001f280000300800 */
[----:B------:R0:W-:Y:S04]  /*22f70*/  STL [R1+0xf0], R190 ;  /* 0x0000f0be01007387 */ /* 0x0001e80000100800 */
[----:B0-----:R-:W4:Y:S04]  /*22f80*/  LDL.LU R190, [R1+0xb0] ;  /* 0x0000b00001be7983 */ /* 0x001f280000300800 */
[----:B------:R0:W-:Y:S04]  /*22f90*/  STL [R1+0x114], R224 ;  /* 0x000114e001007387 */ /* 0x0001e80000100800 */
[----:B0-----:R-:W4:Y:S01]  /*22fa0*/  LDL.LU R224, [R1+0x9a8] ;  /* 0x0009a80001e07983 */ /* 0x001f220000300800 */
[----:B------:R-:W-:-:S02]  /*22fb0*/  IADD3 R191, P3, R191, UR16, RZ ;  /* 0x00000010bfbf7c10 */ /* 0x000fc4000ff7e0ff */
[----:B------:R-:W-:Y:S01]  /*22fc0*/  IADD3.X R182, R182, UR30, RZ, P2, !PT ;  /* 0x0000001eb6b67c10 */ /* 0x000fe200097fe4ff */
[----:B------:R-:W4:Y:S04]  /*22fd0*/  LDL.LU R186, [R1+0xa8] ;  /* 0x0000a80001ba7983 */ /* 0x000f280000300800 */
[----:B------:R-:W4:Y:S04]  /*22fe0*/  LDL.LU R184, [R1+0xcc] ;  /* 0x0000cc0001b87983 */ /* 0x000f280000300800 */
[----:B------:R0:W-:Y:S04]  /*22ff0*/  STL [R1+0xe8], R191 ;  /* 0x0000e8bf01007387 */ /* 0x0001e80000100800 */
[----:B0-----:R-:W4:Y:S04]  /*23000*/  LDL.LU R191, [R1+0xa0] ;  /* 0x0000a00001bf7983 */ /* 0x001f280000300800 */
[----:B------:R0:W-:Y:S04]  /*23010*/  STL [R1+0x10c], R182 ;  /* 0x00010cb601007387 */ /* 0x0001e80000100800 */
[----:B0-----:R-:W4:Y:S01]  /*23020*/  LDL.LU R182, [R1+0xc4] ;  /* 0x0000c40001b67983 */ /* 0x001f220000300800 */
[----:B------:R-:W-:-:S02]  /*23030*/  IADD3 R180, P2, R180, UR16, RZ ;  /* 0x00000010b4b47c10 */ /* 0x000fc4000ff5e0ff */
[----:B------:R-:W-:Y:S02]  /*23040*/  IADD3.X R246, R246, UR30, RZ, P5, !PT ;  /* 0x0000001ef6f67c10 */ /* 0x000fe4000affe4ff */
[----:B--2---:R-:W-:Y:S02]  /*23050*/  IADD3.X R227, R227, UR30, RZ, P1, !PT ;  /* 0x0000001ee3e37c10 */ /* 0x004fe40008ffe4ff */
[----:B------:R-:W-:-:S03]  /*23060*/  IADD3 R229, P1, R229, UR16, RZ ;  /* 0x00000010e5e57c10 */ /* 0x000fc6000ff3e0ff */
[----:B------:R0:W-:Y:S04]  /*23070*/  STL [R1+0x104], R227 ;  /* 0x000104e301007387 */ /* 0x0001e80000100800 */
[----:B0-----:R-:W2:Y:S04]  /*23080*/  LDL.LU R227, [R1+0x90] ;  /* 0x0000900001e37983 */ /* 0x001ea80000300800 */
[----:B------:R-:W-:Y:S04]  /*23090*/  STL [R1+0xe0], R180 ;  /* 0x0000e0b401007387 */ /* 0x000fe80000100800 */
[----:B------:R0:W-:Y:S04]  /*230a0*/  STL [R1+0xd8], R229 ;  /* 0x0000d8e501007387 */ /* 0x0001e80000100800 */
[----:B0-----:R-:W2:Y:S01]  /*230b0*/  LDL.LU R229, [R1+0x9a4] ;  /* 0x0009a40001e57983 */ /* 0x001ea20000300800 */
[----:B------:R-:W-:-:S02]  /*230c0*/  IADD3.X R0, R0, UR30, RZ, P1, !PT ;  /* 0x0000001e00007c10 */ /* 0x000fc40008ffe4ff */
[----:B---3--:R-:W-:Y:S02]  /*230d0*/  IADD3 R188, P5, R188, UR16, RZ ;  /* 0x00000010bcbc7c10 */ /* 0x008fe4000ffbe0ff */
[----:B----4-:R-:W-:Y:S02]  /*230e0*/  IADD3.X R176, R176, UR30, RZ, P4, !PT ;  /* 0x0000001eb0b07c10 */ /* 0x010fe4000a7fe4ff */
[----:B------:R-:W-:Y:S02]  /*230f0*/  IADD3 R174, P4, R174, UR16, RZ ;  /* 0x00000010aeae7c10 */ /* 0x000fe4000ff9e0ff */
[----:B------:R-:W-:Y:S02]  /*23100*/  IADD3.X R172, R172, UR30, RZ, P3, !PT ;  /* 0x0000001eacac7c10 */ /* 0x000fe40009ffe4ff */
[----:B------:R-:W-:Y:S02]  /*23110*/  IADD3 R249, P3, R249, UR16, RZ ;  /* 0x00000010f9f97c10 */ /* 0x000fe4000ff7e0ff */
[----:B------:R-:W-:-:S02]  /*23120*/  IADD3.X R170, R170, UR30, RZ, P2, !PT ;  /* 0x0000001eaaaa7c10 */ /* 0x000fc400097fe4ff */
[----:B------:R-:W-:Y:S02]  /*23130*/  IADD3.X R224, R224, UR30, RZ, P6, !PT ;  /* 0x0000001ee0e07c10 */ /* 0x000fe4000b7fe4ff */
[----:B------:R-:W-:-:S03]  /*23140*/  IADD3 R178, P6, R178, UR16, RZ ;  /* 0x00000010b2b27c10 */ /* 0x000fc6000ffde0ff */
[----:B------:R0:W-:Y:S04]  /*23150*/  STL [R1+0xfc], R224 ;  /* 0x0000fce001007387 */ /* 0x0001e80000100800 */
[----:B0-----:R-:W3:Y:S04]  /*23160*/  LDL.LU R224, [R1+0x88] ;  /* 0x0000880001e07983 */ /* 0x001ee80000300800 */
[----:B------:R-:W4:Y:S04]  /*23170*/  LDL.LU R180, [R1+0xac] ;  /* 0x0000ac0001b47983 */ /* 0x000f280000300800 */
[----:B------:R0:W-:Y:S04]  /*23180*/  STL [R1+0xf4], R246 ;  /* 0x0000f4f601007387 */ /* 0x0001e80000100800 */
[----:B------:R1:W-:Y:S04]  /*23190*/  STL [R1+0xd0], R178 ;  /* 0x0000d0b201007387 */ /* 0x0003e80000100800 */
[----:B0-----:R-:W2:Y:S04]  /*231a0*/  LDL.LU R246, [R1+0x9a0] ;  /* 0x0009a00001f67983 */ /* 0x001ea80000300800 */
[----:B-1----:R-:W2:Y:S04]  /*231b0*/  LDL.LU R178, [R1+0xa4] ;  /* 0x0000a40001b27983 */ /* 0x002ea80000300800 */
[----:B------:R-:W-:Y:S04]  /*231c0*/  STL [R1+0xc8], R188 ;  /* 0x0000c8bc01007387 */ /* 0x000fe80000100800 */
[----:B------:R0:W-:Y:S04]  /*231d0*/  STL [R1+0xec], R176 ;  /* 0x0000ecb001007387 */ /* 0x0001e80000100800 */
[----:B0-----:R-:W2:Y:S04]  /*231e0*/  LDL.LU R176, [R1+0x70] ;  /* 0x0000700001b07983 */ /* 0x001ea80000300800 */
[----:B------:R-:W-:Y:S04]  /*231f0*/  STL [R1+0xc0], R174 ;  /* 0x0000c0ae01007387 */ /* 0x000fe80000100800 */
[----:B------:R-:W-:Y:S04]  /*23200*/  STL [R1+0xe4], R172 ;  /* 0x0000e4ac01007387 */ /* 0x000fe80000100800 */
[----:B------:R0:W-:Y:S01]  /*23210*/  STL [R1+0xb8], R249 ;  /* 0x0000b8f901007387 */ /* 0x0001e20000100800 */
[----:B------:R-:W-:-:S03]  /*23220*/  IADD3 R190, P2, R190, UR16, RZ ;  /* 0x00000010bebe7c10 */ /* 0x000fc6000ff5e0ff */
[----:B0-----:R-:W2:Y:S04]  /*23230*/  LDL.LU R249, [R1+0x99c] ;  /* 0x00099c0001f97983 */ /* 0x001ea80000300800 */
[----:B------:R-:W2:Y:S04]  /*23240*/  LDL.LU R174, [R1+0x68] ;  /* 0x0000680001ae7983 */ /* 0x000ea80000300800 */
[----:B------:R-:W2:Y:S04]  /*23250*/  LDL.LU R172, [R1+0x8c] ;  /* 0x00008c0001ac7983 */ /* 0x000ea80000300800 */
[----:B------:R0:W-:Y:S01]  /*23260*/  STL [R1+0xdc], R170 ;  /* 0x0000dcaa01007387 */ /* 0x0001e20000100800 */
[----:B------:R-:W-:-:S02]  /*23270*/  IADD3.X R184, R184, UR30, RZ, P6, !PT ;  /* 0x0000001eb8b87c10 */ /* 0x000fc4000b7fe4ff */
[----:B------:R-:W-:Y:S01]  /*23280*/  IADD3 R191, P6, R191, UR16, RZ ;  /* 0x00000010bfbf7c10 */ /* 0x000fe2000ffde0ff */
[----:B0-----:R-:W2:Y:S04]  /*23290*/  LDL.LU R170, [R1+0x84] ;  /* 0x0000840001aa7983 */ /* 0x001ea80000300800 */
[----:B------:R0:W-:Y:S01]  /*232a0*/  STL [R1+0xd4], R0 ;  /* 0x0000d40001007387 */ /* 0x0001e20000100800 */
[----:B------:R-:W-:Y:S02]  /*232b0*/  IADD3 R186, P1, R186, UR16, RZ ;  /* 0x00000010baba7c10 */ /* 0x000fe4000ff3e0ff */
[----:B------:R-:W-:Y:S01]  /*232c0*/  IADD3.X R182, R182, UR30, RZ, P5, !PT ;  /* 0x0000001eb6b67c10 */ /* 0x000fe2000affe4ff */
[----:B0-----:R-:W2:Y:S01]  /*232d0*/  LDL.LU R0, [R1+0x998] ;  /* 0x0009980001007983 */ /* 0x001ea20000300800 */
[----:B------:R-:W-:-:S03]  /*232e0*/  IADD3 R238, P5, R238, UR16, RZ ;  /* 0x00000010eeee7c10 */ /* 0x000fc6000ffbe0ff */
[----:B------:R0:W-:Y:S04]  /*232f0*/  STL [R1+0xb0], R190 ;  /* 0x0000b0be01007387 */ /* 0x0001e80000100800 */
[----:B0-----:R-:W2:Y:S04]  /*23300*/  LDL.LU R190, [R1+0x50] ;  /* 0x0000500001be7983 */ /* 0x001ea80000300800 */
[----:B------:R0:W-:Y:S04]  /*23310*/  STL [R1+0xa0], R191 ;  /* 0x0000a0bf01007387 */ /* 0x0001e80000100800 */
[----:B------:R-:W-:Y:S04]  /*23320*/  STL [R1+0xa8], R186 ;  /* 0x0000a8ba01007387 */ /* 0x000fe80000100800 */
[----:B0-----:R-:W2:Y:S04]  /*23330*/  LDL.LU R191, [R1+0x6c] ;  /* 0x00006c0001bf7983 */ /* 0x001ea80000300800 */
[----:B------:R-:W-:Y:S04]  /*23340*/  STL [R1+0xcc], R184 ;  /* 0x0000ccb801007387 */ /* 0x000fe80000100800 */
[----:B------:R0:W-:Y:S04]  /*23350*/  STL [R1+0x98], R238 ;  /* 0x000098ee01007387 */ /* 0x0001e80000100800 */
[----:B0-----:R-:W2:Y:S01]  /*23360*/  LDL.LU R238, [R1+0x994] ;  /* 0x0009940001ee7983 */ /* 0x001ea20000300800 */
[----:B------:R-:W-:-:S03]  /*23370*/  IADD3.X R247, R247, UR30, RZ, P3, !PT ;  /* 0x0000001ef7f77c10 */ /* 0x000fc60009ffe4ff */
[----:B------:R-:W-:Y:S01]  /*23380*/  STL [R1+0xc4], R182 ;  /* 0x0000c4b601007387 */ /* 0x000fe20000100800 */
[----:B------:R-:W-:Y:S02]  /*23390*/  IADD3.X R248, R248, UR30, RZ, P5, !PT ;  /* 0x0000001ef8f87c10 */ /* 0x000fe4000affe4ff */
[----:B---3--:R-:W-:Y:S02]  /*233a0*/  IADD3 R224, P3, R224, UR16, RZ ;  /* 0x00000010e0e07c10 */ /* 0x008fe4000ff7e0ff */
[----:B----4-:R-:W-:Y:S02]  /*233b0*/  IADD3.X R180, R180, UR30, RZ, P2, !PT ;  /* 0x0000001eb4b47c10 */ /* 0x010fe400097fe4ff */
[----:B--2---:R-:W-:Y:S02]  /*233c0*/  IADD3 R246, P2, R246, UR16, RZ ;  /* 0x00000010f6f67c10 */ /* 0x004fe4000ff5e0ff */
[----:B------:R-:W-:Y:S02]  /*233d0*/  IADD3.X R178, R178, UR30, RZ, P1, !PT ;  /* 0x0000001eb2b27c10 */ /* 0x000fe40008ffe4ff */
[----:B------:R-:W-:-:S02]  /*233e0*/  IADD3 R240, P1, R240, UR16, RZ ;  /* 0x00000010f0f07c10 */ /* 0x000fc4000ff3e0ff */
[----:B------:R-:W-:Y:S02]  /*233f0*/  IADD3 R174, P5, R174, UR16, RZ ;  /* 0x00000010aeae7c10 */ /* 0x000fe4000ffbe0ff */
[----:B------:R-:W-:Y:S02]  /*23400*/  IADD3.X R249, R249, UR30, RZ, P2, !PT ;  /* 0x0000001ef9f97c10 */ /* 0x000fe400097fe4ff */
[----:B------:R-:W-:Y:S02]  /*23410*/  IADD3.X R0, R0, UR30, RZ, P4, !PT ;  /* 0x0000001e00007c10 */ /* 0x000fe4000a7fe4ff */
[----:B------:R-:W-:-:S03]  /*23420*/  IADD3 R227, P4, R227, UR16, RZ ;  /* 0x00000010e3e37c10 */ /* 0x000fc6000ff9e0ff */
[----:B------:R0:W-:Y:S04]  /*23430*/  STL [R1+0xbc], R0 ;  /* 0x0000bc0001007387 */ /* 0x0001e80000100800 */
[----:B0-----:R1:W5:Y:S04]  /*23440*/  LDL.LU R0, [R1+0x990] ;  /* 0x0009900001007983 */ /* 0x0013680000300800 */
[----:B------:R0:W-:Y:S04]  /*23450*/  STL [R1+0x90], R227 ;  /* 0x000090e301007387 */ /* 0x0001e80000100800 */
[----:B0-----:R-:W2:Y:S04]  /*23460*/  LDL.LU R227, [R1+0x30] ;  /* 0x0000300001e37983 */ /* 0x001ea80000300800 */
[----:B------:R0:W-:Y:S01]  /*23470*/  STL [R1+0xb4], R247 ;  /* 0x0000b4f701007387 */ /* 0x0001e20000100800 */
[----:B------:R-:W-:-:S03]  /*23480*/  IADD3.X R172, R172, UR30, RZ, P4, !PT ;  /* 0x0000001eacac7c10 */ /* 0x000fc6000a7fe4ff */
[----:B0-----:R-:W3:Y:S04]  /*23490*/  LDL.LU R247, [R1+0x98c] ;  /* 0x00098c0001f77983 */ /* 0x001ee80000300800 */
[----:B------:R0:W-:Y:S01]  /*234a0*/  STL [R1+0x88], R224 ;  /* 0x000088e001007387 */ /* 0x0001e20000100800 */
[----:B------:R-:W-:Y:S02]  /*234b0*/  IADD3.X R238, R238, UR30, RZ, P6, !PT ;  /* 0x0000001eeeee7c10 */ /* 0x000fe4000b7fe4ff */
[----:B------:R-:W-:Y:S01]  /*234c0*/  IADD3 R176, P6, R176, UR16, RZ ;  /* 0x00000010b0b07c10 */ /* 0x000fe2000ffde0ff */
[----:B0-----:R-:W4:Y:S04]  /*234d0*/  LDL.LU R224, [R1+0x4c] ;  /* 0x00004c0001e07983 */ /* 0x001f280000300800 */
[----:B------:R0:W-:Y:S01]  /*234e0*/  STL [R1+0x80], R246 ;  /* 0x000080f601007387 */ /* 0x0001e20000100800 */
[----:B------:R-:W-:-:S03]  /*234f0*/  IADD3 R2, P4, R2, UR16, RZ ;  /* 0x0000001002027c10 */ /* 0x000fc6000ff9e0ff */
[----:B0-----:R-:W3:Y:S04]  /*23500*/  LDL.LU R246, [R1+0x988] ;  /* 0x0009880001f67983 */ /* 0x001ee80000300800 */
[----:B------:R-:W-:Y:S04]  /*23510*/  STL [R1+0xac], R180 ;  /* 0x0000acb401007387 */ /* 0x000fe80000100800 */
[----:B------:R0:W-:Y:S01]  /*23520*/  STL [R1+0x78], R240 ;  /* 0x000078f001007387 */ /* 0x0001e20000100800 */
[----:B------:R-:W-:Y:S02]  /*23530*/  IADD3.X R170, R170, UR30, RZ, P3, !PT ;  /* 0x0000001eaaaa7c10 */ /* 0x000fe40009ffe4ff */
[----:B------:R-:W-:Y:S01]  /*23540*/  IADD3 R3, P3, R3, UR16, RZ ;  /* 0x0000001003037c10 */ /* 0x000fe2000ff7e0ff */
[----:B0-----:R-:W3:Y:S04]  /*23550*/  LDL.LU R240, [R1+0x10] ;  /* 0x0000100001f07983 */ /* 0x001ee80000300800 */
[----:B------:R-:W-:Y:S04]  /*23560*/  STL [R1+0xa4], R178 ;  /* 0x0000a4b201007387 */ /* 0x000fe80000100800 */
[----:B------:R0:W-:Y:S02]  /*23570*/  STL [R1+0x9c], R238 ;  /* 0x00009cee01007387 */ /* 0x0001e40000100800 */
[----:B0-----:R-:W-:-:S02]  /*23580*/  IMAD.MOV.U32 R238, RZ, RZ, R236 ;  /* 0x000000ffffee7224 */ /* 0x001fc400078e00ec */
[----:B------:R-:W3:Y:S04]  /*23590*/  LDL.LU R236, [R1+0x2c] ;  /* 0x00002c0001ec7983 */ /* 0x000ee80000300800 */
[----:B------:R0:W-:Y:S04]  /*235a0*/  STL [R1+0x94], R248 ;  /* 0x000094f801007387 */ /* 0x0001e80000100800 */
[----:B------:R-:W-:Y:S04]  /*235b0*/  STL [R1+0x70], R176 ;  /* 0x000070b001007387 */ /* 0x000fe80000100800 */
[----:B0-----:R-:W3:Y:S04]  /*235c0*/  LDL.LU R248, [R1+0x984] ;  /* 0x0009840001f87983 */ /* 0x001ee80000300800 */
[----:B------:R0:W-:Y:S04]  /*235d0*/  STL [R1+0x60], R2 ;  /* 0x0000600201007387 */ /* 0x0001e80000100800 */
[----:B------:R-:W-:Y:S04]  /*235e0*/  STL [R1+0x68], R174 ;  /* 0x000068ae01007387 */ /* 0x000fe80000100800 */
[----:B0-----:R-:W3:Y:S04]  /*235f0*/  LDL.LU R2, [R1+0x980] ;  /* 0x0009800001027983 */ /* 0x001ee80000300800 */
[----:B------:R-:W-:Y:S04]  /*23600*/  STL [R1+0x8c], R172 ;  /* 0x00008cac01007387 */ /* 0x000fe80000100800 */
[----:B------:R0:W-:Y:S04]  /*23610*/  STL [R1+0x58], R3 ;  /* 0x0000580301007387 */ /* 0x0001e80000100800 */
[----:B0-----:R-:W3:Y:S04]  /*23620*/  LDL.LU R3, [R1+0x97c] ;  /* 0x00097c0001037983 */ /* 0x001ee80000300800 */
[----:B------:R-:W-:Y:S04]  /*23630*/  STL [R1+0x84], R170 ;  /* 0x000084aa01007387 */ /* 0x000fe80000100800 */
[----:B------:R0:W-:Y:S04]  /*23640*/  STL [R1+0x7c], R249 ;  /* 0x00007cf901007387 */ /* 0x0001e80000100800 */
[----:B0-----:R-:W3:Y:S01]  /*23650*/  LDL.LU R249, [R1+0x978] ;  /* 0x0009780001f97983 */ /* 0x001ee20000300800 */
[----:B------:R-:W-:-:S02]  /*23660*/  IADD3.X R230, R230, UR30, RZ, P1, !PT ;  /* 0x0000001ee6e67c10 */ /* 0x000fc40008ffe4ff */
[----:B------:R-:W-:Y:S02]  /*23670*/  IADD3 R190, P2, R190, UR16, RZ ;  /* 0x00000010bebe7c10 */ /* 0x000fe4000ff5e0ff */
[----:B------:R-:W-:Y:S01]  /*23680*/  IADD3.X R191, R191, UR30, RZ, P6, !PT ;  /* 0x0000001ebfbf7c10 */ /* 0x000fe2000b7fe4ff */
[----:B------:R0:W-:Y:S01]  /*23690*/  STL [R1+0x74], R230 ;  /* 0x000074e601007387 */ /* 0x0001e20000100800 */
[----:B------:R-:W-:Y:S02]  /*236a0*/  IADD3 R225, P6, R225, UR16, RZ ;  /* 0x00000010e1e17c10 */ /* 0x000fe4000ffde0ff */
[----:B------:R-:W-:Y:S02]  /*236b0*/  IADD3.X R229, R229, UR30, RZ, P4, !PT ;  /* 0x0000001ee5e57c10 */ /* 0x000fe4000a7fe4ff */
[----:B------:R-:W-:Y:S01]  /*236c0*/  IADD3.X R226, R226, UR30, RZ, P3, !PT ;  /* 0x0000001ee2e27c10 */ /* 0x000fe20009ffe4ff */
[----:B0-----:R-:W3:Y:S04]  /*236d0*/  LDL.LU R230, [R1+0x4b8] ;  /* 0x0004b80001e67983 */ /* 0x001ee80000300800 */
[----:B------:R-:W-:Y:S01]  /*236e0*/  STL [R1+0x50], R190 ;  /* 0x000050be01007387 */ /* 0x000fe20000100800 */
[----:B--2---:R-:W-:-:S02]  /*236f0*/  IADD3 R227, P4, R227, UR16, RZ ;  /* 0x00000010e3e37c10 */ /* 0x004fc4000ff9e0ff */
[----:B----4-:R-:W-:Y:S02]  /*23700*/  IADD3.X R224, R224, UR30, RZ, P2, !PT ;  /* 0x0000001ee0e07c10 */ /* 0x010fe400097fe4ff */
[----:B---3--:R-:W-:Y:S02]  /*23710*/  IADD3 R248, P3, R248, UR16, RZ ;  /* 0x00000010f8f87c10 */ /* 0x008fe4000ff7e0ff */
[----:B------:R-:W-:-:S05]  /*23720*/  IADD3 R2, P1, R2, UR16, RZ ;  /* 0x0000001002027c10 */ /* 0x000fca000ff3e0ff */
[----:B------:R0:W-:Y:S04]  /*23730*/  STL [R1+0x48], R2 ;  /* 0x0000480201007387 */ /* 0x0001e80000100800 */
[----:B0-----:R1:W5:Y:S01]  /*23740*/  LDL.LU R2, [R1+0x974] ;  /* 0x0009740001027983 */ /* 0x0013620000300800 */
[----:B------:R-:W-:Y:S02]  /*23750*/  IADD3.X R3, R3, UR30, RZ, P1, !PT ;  /* 0x0000001e03037c10 */ /* 0x000fe40008ffe4ff */
[----:B------:R-:W-:Y:S02]  /*23760*/  IADD3.X R249, R249, UR30, RZ, P5, !PT ;  /* 0x0000001ef9f97c10 */ /* 0x000fe4000affe4ff */
[----:B------:R-:W-:-:S03]  /*23770*/  IADD3 R228, P5, R228, UR16, RZ ;  /* 0x00000010e4e47c10 */ /* 0x000fc6000ffbe0ff */
[----:B------:R0:W-:Y:S04]  /*23780*/  STL [R1+0x64], R249 ;  /* 0x000064f901007387 */ /* 0x0001e80000100800 */
[----:B------:R-:W-:Y:S04]  /*23790*/  STL [R1+0x6c], R191 ;  /* 0x00006cbf01007387 */ /* 0x000fe80000100800 */
[----:B0-----:R-:W2:Y:S04]  /*237a0*/  LDL.LU R249, [R1+0x970] ;  /* 0x0009700001f97983 */ /* 0x001ea80000300800 */
[----:B------:R-:W-:Y:S04]  /*237b0*/  STL [R1+0x40], R225 ;  /* 0x000040e101007387 */ /* 0x000fe80000100800 */
[----:B------:R-:W-:Y:S04]  /*237c0*/  STL [R1+0x38], R228 ;  /* 0x000038e401007387 */ /* 0x000fe80000100800 */
[----:B------:R-:W-:Y:S04]  /*237d0*/  STL [R1+0x5c], R229 ;  /* 0x00005ce501007387 */ /* 0x000fe80000100800 */
[----:B------:R0:W-:Y:S04]  /*237e0*/  STL [R1+0x28], R248 ;  /* 0x000028f801007387 */ /* 0x0001e80000100800 */
[----:B------:R-:W-:Y:S04]  /*237f0*/  STL [R1+0x30], R227 ;  /* 0x000030e301007387 */ /* 0x000fe80000100800 */
[----:B0-----:R-:W3:Y:S04]  /*23800*/  LDL.LU R248, [R1+0x96c] ;  /* 0x00096c0001f87983 */ /* 0x001ee80000300800 */
[----:B------:R-:W-:Y:S04]  /*23810*/  STL [R1+0x54], R226 ;  /* 0x000054e201007387 */ /* 0x000fe80000100800 */
[----:B------:R0:W-:Y:S04]  /*23820*/  STL [R1+0x44], R3 ;  /* 0x0000440301007387 */ /* 0x0001e80000100800 */
[----:B------:R-:W-:Y:S04]  /*23830*/  STL [R1+0x4c], R224 ;  /* 0x00004ce001007387 */ /* 0x000fe80000100800 */
[----:B0-----:R-:W4:Y:S01]  /*23840*/  LDL.LU R3, [R1+0x968] ;  /* 0x0009680001037983 */ /* 0x001f220000300800 */
[----:B------:R-:W-:-:S04]  /*23850*/  USHF.L.U32 UR5, UR28, 0x9, URZ ;  /* 0x000000091c057899 */ /* 0x000fc8000800063f */
[----:B------:R-:W-:-:S04]  /*23860*/  ULOP3.LUT UR5, UR5, 0x800, URZ, 0xc0, !UPT ;  /* 0x0000080005057892 */ /* 0x000fc8000f8ec03f */
[----:B------:R-:W-:Y:S01]  /*23870*/  ULEA.HI UR5, UR6, UR5, URZ, 0x1c ;  /* 0x0000000506057291 */ /* 0x000fe2000f8fe03f */
[----:B------:R-:W-:-:S03]  /*23880*/  WARPGROUP.ARRIVE ;  /* 0x00000000000079c5 */ /* 0x000fc60000000000 */
[----:B------:R-:W-:Y:S01]  /*23890*/  ULOP3.LUT UR14, UR5, 0x3fff, URZ, 0xc0, !UPT ;  /* 0x00003fff050e7892 */ /* 0x000fe2000f8ec03f */
[----:B------:R-:W-:Y:S01]  /*238a0*/  UMOV UR13, 0x40000040 ;  /* 0x40000040000d7882 */ /* 0x000fe20000000000 */
[----:B------:R-:W-:-:S07]  /*238b0*/  UMOV UR15, 0x40000040 ;  /* 0x40000040000f7882 */ /* 0x000fce0000000000 */
[----:B------:R-:W-:Y:S01]  /*238c0*/  QGMMA.64x256x32.F32.E4M3.E4M3 R24, gdesc[UR12], R24 ;  /* 0x03e000000c1879f3 */ /* 0x000fe20008700818 */
[----:B------:R-:W-:Y:S02]  /*238d0*/  IADD3 R223, P2, R223, UR16, RZ ;  /* 0x00000010dfdf7c10 */ /* 0x000fe4000ff5e0ff */
[----:B------:R-:W-:Y:S02]  /*238e0*/  IADD3 R241, P1, R241, UR16, RZ ;  /* 0x00000010f1f17c10 */ /* 0x000fe4000ff3e0ff */
[----:B------:R-:W-:Y:S02]  /*238f0*/  IADD3.X R239, R239, UR30, RZ, P6, !PT ;  /* 0x0000001eefef7c10 */ /* 0x000fe4000b7fe4ff */
[----:B------:R-:W-:Y:S01]  /*23900*/  IADD3 R240, P6, R240, UR16, RZ ;  /* 0x00000010f0f07c10 */ /* 0x000fe2000ffde0ff */
[----:B------:R-:W-:Y:S01]  /*23910*/  STL [R1+0x20], R223 ;  /* 0x000020df01007387 */ /* 0x000fe20000100800 */
[----:B------:R-:W-:Y:S02]  /*23920*/  IADD3.X R237, R237, UR30, RZ, P5, !PT ;  /* 0x0000001eeded7c10 */ /* 0x000fe4000affe4ff */
[----:B------:R-:W-:Y:S01]  /*23930*/  IADD3 R238, P5, R238, UR16, RZ ;  /* 0x00000010eeee7c10 */ /* 0x000fe2000ffbe0ff */
[----:B------:R-:W-:Y:S01]  /*23940*/  STL [R1+0x18], R241 ;  /* 0x000018f101007387 */ /* 0x000fe20000100800 */
[----:B------:R-:W-:-:S02]  /*23950*/  IADD3.X R236, R236, UR30, RZ, P4, !PT ;  /* 0x0000001eecec7c10 */ /* 0x000fc4000a7fe4ff */
[----:B------:R-:W-:Y:S01]  /*23960*/  IADD3 R235, P4, R235, UR16, RZ ;  /* 0x00000010ebeb7c10 */ /* 0x000fe2000ff9e0ff */
[----:B------:R-:W-:Y:S01]  /*23970*/  STL [R1+0x3c], R239 ;  /* 0x00003cef01007387 */ /* 0x000fe20000100800 */
[----:B------:R-:W-:Y:S02]  /*23980*/  IADD3.X R234, R234, UR30, RZ, P3, !PT ;  /* 0x0000001eeaea7c10 */ /* 0x000fe40009ffe4ff */
[----:B------:R-:W-:Y:S01]  /*23990*/  IADD3.X R233, R233, UR30, RZ, P2, !PT ;  /* 0x0000001ee9e97c10 */ /* 0x000fe200097fe4ff */
[----:B------:R-:W-:Y:S01]  /*239a0*/  STL [R1+0x10], R240 ;  /* 0x000010f001007387 */ /* 0x000fe20000100800 */
[----:B------:R-:W-:-:S03]  /*239b0*/  IADD3.X R231, R231, UR30, RZ, P1, !PT ;  /* 0x0000001ee7e77c10 */ /* 0x000fc60008ffe4ff */
[----:B------:R-:W-:Y:S04]  /*239c0*/  STL [R1+0x34], R237 ;  /* 0x000034ed01007387 */ /* 0x000fe80000100800 */
[----:B------:R-:W-:Y:S04]  /*239d0*/  STL [R1+0x8], R238 ;  /* 0x000008ee01007387 */ /* 0x000fe80000100800 */
[----:B------:R-:W-:Y:S04]  /*239e0*/  STL [R1+0x2c], R236 ;  /* 0x00002cec01007387 */ /* 0x000fe80000100800 */
[----:B------:R-:W-:Y:S04]  /*239f0*/  STL [R1], R235 ;  /* 0x000000eb01007387 */ /* 0x000fe80000100800 */
[----:B------:R-:W-:Y:S04]  /*23a00*/  STL [R1+0x24], R234 ;  /* 0x000024ea01007387 */ /* 0x000fe80000100800 */
[----:B------:R-:W-:Y:S01]  /*23a10*/  STL [R1+0x1c], R233 ;  /* 0x00001ce901007387 */ /* 0x000fe20000100800 */
[----:B------:R-:W-:Y:S01]  /*23a20*/  UIADD3 UR10, UP0, UR14, 0x2, URZ ;  /* 0x000000020e0a7890 */ /* 0x000fe2000ff1e03f */
[----:B------:R-:W-:-:S03]  /*23a30*/  UMOV UR5, URZ ;  /* 0x0000003f00057c82 */ /* 0x000fc60008000000 */
[----:B------:R-:W-:-:S09]  /*23a40*/  UIADD3.X UR11, UR5, 0x40000040, URZ, UP0, !UPT ;  /* 0x40000040050b7890 */ /* 0x000fd200087fe43f */
[----:B------:R-:W-:Y:S01]  /*23a50*/  QGMMA.64x256x32.F32.E4M3.E4M3 R24, gdesc[UR8], R24 ;  /* 0x03e00000081879f3 */ /* 0x000fe20008700818 */
[----:B----4-:R-:W-:-:S05]  /*23a60*/  IADD3.X R3, R3, UR30, RZ, P6, !PT ;  /* 0x0000001e03037c10 */ /* 0x010fca000b7fe4ff */
[----:B------:R0:W-:Y:S04]  /*23a70*/  STL [R1+0xc], R3 ;  /* 0x00000c0301007387 */ /* 0x0001e80000100800 */
[----:B------:R-:W-:Y:S04]  /*23a80*/  STL [R1+0x14], R231 ;  /* 0x000014e701007387 */ /* 0x000fe80000100800 */
[----:B0-----:R-:W4:Y:S01]  /*23a90*/  LDL.LU R3, [R1+0x964] ;  /* 0x0009640001037983 */ /* 0x001f220000300800 */
[----:B------:R-:W-:Y:S01]  /*23aa0*/  UIADD3.64 UR22, UR10, 0x2, URZ ;  /* 0x000000020a167897 */ /* 0x000fe2000fffe03f */
[----:B------:R-:W-:-:S02]  /*23ab0*/  IADD3.X R252, R252, UR30, RZ, P4, !PT ;  /* 0x0000001efcfc7c10 */ /* 0x000fc4000a7fe4ff */
[----:B------:R-:W-:Y:S02]  /*23ac0*/  IADD3 R230, P4, R230, UR7, RZ ;  /* 0x00000007e6e67c10 */ /* 0x000fe4000ff9e0ff */
[----:B------:R-:W-:-:S08]  /*23ad0*/  IADD3.X R232, R232, UR30, RZ, P5, !PT ;  /* 0x0000001ee8e87c10 */ /* 0x000fd0000affe4ff */
[----:B------:R-:W-:Y:S01]  /*23ae0*/  QGMMA.64x256x32.F32.E4M3.E4M3 R24, gdesc[UR20], R24 ;  /* 0x03e00000141879f3 */ /* 0x000fe20008700818 */
[----:B------:R-:W-:Y:S04]  /*23af0*/  STL [R1+0x4], R232 ;  /* 0x000004e801007387 */ /* 0x000fe80000100800 */
[----:B------:R-:W-:Y:S01]  /*23b00*/  STL [R1+0x4b8], R230 ;  /* 0x0004b8e601007387 */ /* 0x000fe20000100800 */
[----:B------:R-:W-:-:S15]  /*23b10*/  UIADD3.64 UR26, UR10, 0x4, URZ ;  /* 0x000000040a1a7897 */ /* 0x000fde000fffe03f */
[----:B------:R-:W-:-:S07]  /*23b20*/  NOP ;  /* 0x0000000000007918 */ /* 0x000fce0000000000 */
[----:B------:R-:W-:Y:S01]  /*23b30*/  QGMMA.64x256x32.F32.E4M3.E4M3 R24, gdesc[UR24], R24, gsb0 ;  /* 0x03e00000181879f3 */ /* 0x000fe20008000818 */
[----:B----4-:R-:W-:-:S05]  /*23b40*/  IADD3.X R3, R3, UR29, RZ, P4, !PT ;  /* 0x0000001d03037c10 */ /* 0x010fca000a7fe4ff */
[----:B------:R0:W-:Y:S04]  /*23b50*/  STL [R1+0x3c8], R3 ;  /* 0x0003c80301007387 */ /* 0x0001e80000100800 */
[----:B0-----:R1:W5:Y:S01]  /*23b60*/  LDL.LU R3, [R1+0x960] ;  /* 0x0009600001037983 */ /* 0x0013620000300800 */
[----:B------:R-:W-:Y:S02]  /*23b70*/  IADD3 R251, P3, R251, UR16, RZ ;  /* 0x00000010fbfb7c10 */ /* 0x000fe4000ff7e0ff */
[----:B--2---:R-:W-:Y:S02]  /*23b80*/  IADD3 R249, P2, R249, UR16, RZ ;  /* 0x00000010f9f97c10 */ /* 0x004fe4000ff5e0ff */
[----:B------:R-:W-:Y:S02]  /*23b90*/  IADD3 R247, P1, R247, UR16, RZ ;  /* 0x00000010f7f77c10 */ /* 0x000fe4000ff3e0ff */
[----:B------:R-:W-:-:S02]  /*23ba0*/  IADD3 R245, P6, R245, UR16, RZ ;  /* 0x00000010f5f57c10 */ /* 0x000fc4000ffde0ff */
[----:B------:R-:W-:Y:S02]  /*23bb0*/  IADD3 R243, P5, R243, UR16, RZ ;  /* 0x00000010f3f37c10 */ /* 0x000fe4000ffbe0ff */
[----:B------:R-:W-:Y:S02]  /*23bc0*/  IADD3.X R250, R250, UR30, RZ, P3, !PT ;  /* 0x0000001efafa7c10 */ /* 0x000fe40009ffe4ff */
[----:B---3--:R-:W-:Y:S02]  /*23bd0*/  IADD3.X R248, R248, UR30, RZ, P2, !PT ;  /* 0x0000001ef8f87c10 */ /* 0x008fe400097fe4ff */
[----:B------:R-:W-:Y:S02]  /*23be0*/  IADD3.X R246, R246, UR30, RZ, P1, !PT ;  /* 0x0000001ef6f67c10 */ /* 0x000fe40008ffe4ff */
[----:B------:R-:W-:Y:S02]  /*23bf0*/  IADD3.X R244, R244, UR30, RZ, P6, !PT ;  /* 0x0000001ef4f47c10 */ /* 0x000fe4000b7fe4ff */
[----:B------:R-:W-:Y:S01]  /*23c00*/  IADD3.X R242, R242, UR30, RZ, P5, !PT ;  /* 0x0000001ef2f27c10 */ /* 0x000fe2000affe4ff */
[----:B------:R-:W-:-:S02]  /*23c10*/  WARPGROUP.DEPBAR.LE gsb0, 0x0 ;  /* 0x00008000000079c5 */ /* 0x000fc40000010000 */
[----:B-1----:R-:W-:Y:S05]  /*23c20*/  @P0 BRA `(.L_x_1) ;  /* 0xffffff0400f00947 */ /* 0x002fea000383ffff */
.L_x_0:
[----:B------:R-:W2:Y:S01]  /*23c30*/  LDL.LU R190, [R1+0x940] ;  /* 0x0009400001be7983 */ /* 0x000ea20000300800 */
[----:B------:R-:W-:Y:S01]  /*23c40*/  F2FP.SATFINITE.E4M3.F32.PACK_AB_MERGE_C R15, R49, R48, RZ ;  /* 0x00000030310f723e */ /* 0x000fe200048070ff */
[----:B------:R-:W-:Y:S01]  /*23c50*/  ULDC.64 UR8, c[0x0][0x220] ;  /* 0x0000880000087ab9 */ /* 0x000fe20000000a00 */
[----:B------:R-:W-:Y:S01]  /*23c60*/  F2FP.SATFINITE.E4M3.F32.PACK_AB_MERGE_C R24, R25, R24, RZ ;  /* 0x000000181918723e */ /* 0x000fe200048070ff */
[----:B------:R-:W1:Y:S01]  /*23c70*/  S2R R8, SR_TID.X ;  /* 0x0000000000087919 */ /* 0x000e620000002100 */
[----:B------:R-:W-:Y:S01]  /*23c80*/  F2FP.SATFINITE.E4M3.F32.PACK_AB_MERGE_C R191, R29, R28, RZ ;  /* 0x0000001c1dbf723e */ /* 0x000fe200048070ff */
[----:B------:R-:W-:Y:S01]  /*23c90*/  ULDC.64 UR10, c[0x0][0x228] ;  /* 0x00008a00000a7ab9 */ /* 0x000fe20000000a00 */
[----:B------:R-:W-:Y:S01]  /*23ca0*/  F2FP.SATFINITE.E4M3.F32.PACK_AB_MERGE_C R188, R33, R32, RZ ;  /* 0x0000002021bc723e */ /* 0x000fe200048070ff */
[----:B------:R-:W3:Y:S01]  /*23cb0*/  S2R R10, SR_TID.X ;  /* 0x00000000000a7919 */ /* 0x000ee20000002100 */
[----:B------:R-:W-:Y:S01]  /*23cc0*/  F2FP.SATFINITE.E4M3.F32.PACK_AB_MERGE_C R38, R39, R38, RZ ;  /* 0x000000262726723e */ /* 0x000fe200048070ff */
[----:B------:R-:W-:Y:S01]  /*23cd0*/  ULDC UR7, c[0x0][0x248] ;  /* 0x0000920000077ab9 */ /* 0x000fe20000000800 */
[----:B------:R-:W-:-:S02]  /*23ce0*/  F2FP.SATFINITE.E4M3.F32.PACK_AB_MERGE_C R13, R41, R40, RZ ;  /* 0x00000028290d723e */ /* 0x000fc400048070ff */
[----:B------:R-:W-:Y:S02]  /*23cf0*/  F2FP.SATFINITE.E4M3.F32.PACK_AB_MERGE_C R14, R45, R44, RZ ;  /* 0x0000002c2d0e723e */ /* 0x000fe400048070ff */
[----:B------:R-:W-:Y:S02]  /*23d00*/  F2FP.SATFINITE.E4M3.F32.PACK_AB_MERGE_C R16, R57, R56, RZ ;  /* 0x000000383910723e */ /* 0x000fe400048070ff */
[----:B------:R-:W-:Y:S02]  /*23d10*/  F2FP.SATFINITE.E4M3.F32.PACK_AB_MERGE_C R17, R61, R60, RZ ;  /* 0x0000003c3d11723e */ /* 0x000fe400048070ff */
[----:B------:R-:W-:Y:S02]  /*23d20*/  F2FP.SATFINITE.E4M3.F32.PACK_AB_MERGE_C R18, R65, R64, RZ ;  /* 0x000000404112723e */ /* 0x000fe400048070ff */
[----:B------:R-:W-:Y:S02]  /*23d30*/  F2FP.SATFINITE.E4M3.F32.PACK_AB_MERGE_C R46, R47, R46, RZ ;  /* 0x0000002e2f2e723e */ /* 0x000fe400048070ff */
[----:B------:R-:W-:-:S02]  /*23d40*/  F2FP.SATFINITE.E4M3.F32.PACK_AB_MERGE_C R42, R43, R42, RZ ;  /* 0x0000002a2b2a723e */ /* 0x000fc400048070ff */
[----:B------:R-:W-:Y:S02]  /*23d50*/  F2FP.SATFINITE.E4M3.F32.PACK_AB_MERGE_C R50, R51, R50, RZ ;  /* 0x000000323332723e */ /* 0x000fe400048070ff */
[----:B------:R-:W-:Y:S02]  /*23d60*/  F2FP.SATFINITE.E4M3.F32.PACK_AB_MERGE_C R72, R73, R72, RZ ;  /* 0x000000484948723e */ /* 0x000fe400048070ff */
[----:B------:R-:W-:Y:S02]  /*23d70*/  F2FP.SATFINITE.E4M3.F32.PACK_AB_MERGE_C R76, R77, R76, RZ ;  /* 0x0000004c4d4c723e */ /* 0x000fe400048070ff */
[----:B------:R-:W-:Y:S02]  /*23d80*/  F2FP.SATFINITE.E4M3.F32.PACK_AB_MERGE_C R80, R81, R80, RZ ;  /* 0x000000505150723e */ /* 0x000fe400048070ff */
[----:B------:R-:W-:Y:S02]  /*23d90*/  F2FP.SATFINITE.E4M3.F32.PACK_AB_MERGE_C R26, R27, R26, RZ ;  /* 0x0000001a1b1a723e */ /* 0x000fe400048070ff */
[----:B------:R-:W-:Y:S01]  /*23da0*/  F2FP.SATFINITE.E4M3.F32.PACK_AB_MERGE_C R30, R31, R30, RZ ;  /* 0x0000001e1f1e723e */ /* 0x000fe200048070ff */
[C---:B-1----:R-:W-:Y:S01]  /*23db0*/  IMAD.SHL.U32 R6, R8.reuse, 0x800, RZ ;  /* 0x0000080008067824 */ /* 0x042fe200078e00ff */
[C---:B------:R-:W-:Y:S01]  /*23dc0*/  LOP3.LUT R7, R8.reuse, 0x80, RZ, 0xc0, !PT ;  /* 0x0000008008077812 */ /* 0x040fe200078ec0ff */
[C---:B-----5:R-:W-:Y:S01]  /*23dd0*/  IMAD.SHL.U32 R2, R8.reuse, 0x200, RZ ;  /* 0x0000020008027824 */ /* 0x060fe200078e00ff */
[----:B------:R-:W-:Y:S01]  /*23de0*/  F2FP.SATFINITE.E4M3.F32.PACK_AB_MERGE_C R34, R35, R34, RZ ;  /* 0x000000222322723e */ /* 0x000fe200048070ff */
[----:B------:R-:W-:Y:S01]  /*23df0*/  IMAD.SHL.U32 R0, R8, 0x8, RZ ;  /* 0x0000000808007824 */ /* 0x000fe200078e00ff */
[----:B------:R-:W-:Y:S01]  /*23e00*/  LOP3.LUT R6, R6, 0x3000, RZ, 0xc0, !PT ;  /* 0x0000300006067812 */ /* 0x000fe200078ec0ff */
[----:B------:R-:W-:Y:S01]  /*23e10*/  IMAD.SHL.U32 R12, R8, 0x20, RZ ;  /* 0x00000020080c7824 */ /* 0x000fe200078e00ff */
[----:B---3--:R-:W-:Y:S01]  /*23e20*/  LOP3.LUT R19, R10, 0x7f, RZ, 0xc0, !PT ;  /* 0x0000007f0a137812 */ /* 0x008fe200078ec0ff */
[----:B------:R-:W-:Y:S01]  /*23e30*/  IMAD.SHL.U32 R9, R8, 0x4, RZ ;  /* 0x0000000408097824 */ /* 0x000fe200078e00ff */
[----:B------:R-:W-:-:S02]  /*23e40*/  LEA.HI R11, R10, 0x7c, RZ, 0x1a ;  /* 0x0000007c0a0b7811 */ /* 0x000fc400078fd0ff */
[----:B------:R-:W-:Y:S01]  /*23e50*/  LOP3.LUT R5, R2, 0x3000, RZ, 0xc0, !PT ;  /* 0x0000300002057812 */ /* 0x000fe200078ec0ff */
[----:B------:R-:W-:Y:S01]  /*23e60*/  IMAD R20, R19, 0x10, R6 ;  /* 0x0000001013147824 */ /* 0x000fe200078e0206 */
[C---:B------:R-:W-:Y:S01]  /*23e70*/  LEA.HI R21, R10.reuse, 0x6c, RZ, 0x1a ;  /* 0x0000006c0a157811 */ /* 0x040fe200078fd0ff */
[C---:B------:R-:W-:Y:S01]  /*23e80*/  IMAD.IADD R2, R3.reuse, 0x1, R11 ;  /* 0x0000000103027824 */ /* 0x040fe200078e020b */
[C---:B------:R-:W-:Y:S02]  /*23e90*/  LEA.HI R19, R10.reuse, 0x5c, RZ, 0x1a ;  /* 0x0000005c0a137811 */ /* 0x040fe400078fd0ff */
[C---:B------:R-:W-:Y:S01]  /*23ea0*/  LEA.HI R11, R10.reuse, 0x4c, RZ, 0x1a ;  /* 0x0000004c0a0b7811 */ /* 0x040fe200078fd0ff */
[C---:B------:R-:W-:Y:S01]  /*23eb0*/  IMAD.IADD R39, R3.reuse, 0x1, R21 ;  /* 0x0000000103277824 */ /* 0x040fe200078e0215 */
[C---:B------:R-:W-:Y:S01]  /*23ec0*/  LEA.HI R21, R10.reuse, 0x3c, RZ, 0x1a ;  /* 0x0000003c0a157811 */ /* 0x040fe200078fd0ff */
[C---:B------:R-:W-:Y:S01]  /*23ed0*/  IMAD.IADD R40, R3.reuse, 0x1, R19 ;  /* 0x0000000103287824 */ /* 0x040fe200078e0213 */
[C---:B------:R-:W-:Y:S01]  /*23ee0*/  LEA.HI R19, R10.reuse, 0x2c, RZ, 0x1a ;  /* 0x0000002c0a137811 */ /* 0x040fe200078fd0ff */
[C---:B------:R-:W-:Y:S01]  /*23ef0*/  IMAD.IADD R41, R3.reuse, 0x1, R11 ;  /* 0x0000000103297824 */ /* 0x040fe200078e020b */
[C---:B------:R-:W-:Y:S01]  /*23f00*/  LEA.HI R11, R10.reuse, 0x1c, RZ, 0x1a ;  /* 0x0000001c0a0b7811 */ /* 0x040fe200078fd0ff */
[C---:B------:R-:W-:Y:S01]  /*23f10*/  IMAD.IADD R43, R3.reuse, 0x1, R21 ;  /* 0x00000001032b7824 */ /* 0x040fe200078e0215 */
[----:B------:R-:W-:Y:S01]  /*23f20*/  LEA.HI R10, R10, 0xc, RZ, 0x1a ;  /* 0x0000000c0a0a7811 */ /* 0x000fe200078fd0ff */
[----:B------:R-:W-:Y:S01]  /*23f30*/  IMAD.IADD R45, R3, 0x1, R19 ;  /* 0x00000001032d7824 */ /* 0x000fe200078e0213 */
[----:B------:R-:W-:Y:S01]  /*23f40*/  LOP3.LUT R15, R15, 0xffff, RZ, 0xc0, !PT ;  /* 0x0000ffff0f0f7812 */ /* 0x000fe200078ec0ff */
[C---:B------:R-:W-:Y:S01]  /*23f50*/  IMAD.IADD R47, R3.reuse, 0x1, R11 ;  /* 0x00000001032f7824 */ /* 0x040fe200078e020b */
[----:B------:R-:W-:Y:S01]  /*23f60*/  LOP3.LUT R0, R0, 0x300, RZ, 0xc0, !PT ;  /* 0x0000030000007812 */ /* 0x000fe200078ec0ff */
[----:B------:R-:W-:Y:S01]  /*23f70*/  IMAD.IADD R48, R3, 0x1, R10 ;  /* 0x0000000103307824 */ /* 0x000fe200078e020a */
[----:B------:R-:W-:-:S02]  /*23f80*/  LOP3.LUT R32, R24, 0xffff, RZ, 0xc0, !PT ;  /* 0x0000ffff18207812 */ /* 0x000fc400078ec0ff */
[----:B------:R-:W-:Y:S02]  /*23f90*/  LOP3.LUT R191, R191, 0xffff, RZ, 0xc0, !PT ;  /* 0x0000ffffbfbf7812 */ /* 0x000fe400078ec0ff */
[----:B------:R-:W-:Y:S02]  /*23fa0*/  LOP3.LUT R188, R188, 0xffff, RZ, 0xc0, !PT ;  /* 0x0000ffffbcbc7812 */ /* 0x000fe400078ec0ff */
[----:B------:R-:W-:Y:S02]  /*23fb0*/  LOP3.LUT R13, R13, 0xffff, RZ, 0xc0, !PT ;  /* 0x0000ffff0d0d7812 */ /* 0x000fe400078ec0ff */
[----:B------:R-:W-:Y:S02]  /*23fc0*/  LOP3.LUT R14, R14, 0xffff, RZ, 0xc0, !PT ;  /* 0x0000ffff0e0e7812 */ /* 0x000fe400078ec0ff */
[----:B------:R-:W-:Y:S02]  /*23fd0*/  R2UR UR4, R7 ;  /* 0x00000000070472ca */ /* 0x000fe400000e0000 */
[----:B------:R-:W-:-:S02]  /*23fe0*/  LOP3.LUT R16, R16, 0xffff, RZ, 0xc0, !PT ;  /* 0x0000ffff10107812 */ /* 0x000fc400078ec0ff */
[----:B------:R-:W-:Y:S02]  /*23ff0*/  LOP3.LUT R17, R17, 0xffff, RZ, 0xc0, !PT ;  /* 0x0000ffff11117812 */ /* 0x000fe400078ec0ff */
[----:B------:R-:W-:Y:S02]  /*24000*/  LOP3.LUT R18, R18, 0xffff, RZ, 0xc0, !PT ;  /* 0x0000ffff12127812 */ /* 0x000fe400078ec0ff */
[----:B------:R-:W-:Y:S02]  /*24010*/  LOP3.LUT R12, R5, 0x60, R12, 0xf8, !PT ;  /* 0x00000060050c7812 */ /* 0x000fe400078ef80c */
[----:B------:R-:W-:Y:S02]  /*24020*/  PRMT R7, R15, 0x3340, R4 ;  /* 0x000033400f077816 */ /* 0x000fe40000000004 */
[----:B------:R-:W-:Y:S02]  /*24030*/  LOP3.LUT R9, R0, 0x70, R9, 0xf8, !PT ;  /* 0x0000007000097812 */ /* 0x000fe400078ef809 */
[----:B------:R-:W-:-:S02]  /*24040*/  PRMT R5, R188, 0x3340, R1 ;  /* 0x00003340bc057816 */ /* 0x000fc40000000001 */
[----:B------:R-:W-:Y:S02]  /*24050*/  PRMT R4, R32, 0x3340, R191 ;  /* 0x0000334020047816 */ /* 0x000fe400000000bf */
[----:B------:R-:W-:Y:S02]  /*24060*/  LEA.HI R0, R8, R3, RZ, 0x1a ;  /* 0x0000000308007211 */ /* 0x000fe400078fd0ff */
[----:B------:R-:W-:Y:S02]  /*24070*/  SHF.R.U32.HI R10, RZ, 0x6, R8 ;  /* 0x00000006ff0a7819 */ /* 0x000fe40000011608 */
[----:B------:R-:W-:Y:S02]  /*24080*/  PRMT R6, R13, 0x3340, R14 ;  /* 0x000033400d067816 */ /* 0x000fe4000000000e */
[----:B------:R-:W-:Y:S02]  /*24090*/  PRMT R11, R18, 0x3340, R1 ;  /* 0x00003340120b7816 */ /* 0x000fe40000000001 */
[----:B------:R-:W-:-:S02]  /*240a0*/  PRMT R8, R16, 0x3340, R17 ;  /* 0x0000334010087816 */ /* 0x000fc40000000011 */
[----:B------:R-:W-:Y:S02]  /*240b0*/  PRMT R4, R4, 0x5410, R5 ;  /* 0x0000541004047816 */ /* 0x000fe40000000005 */
[----:B------:R-:W-:Y:S02]  /*240c0*/  SGXT.U32 R10, R10, 0x2 ;  /* 0x000000020a0a781a */ /* 0x000fe40000000000 */
[----:B------:R-:W-:Y:S02]  /*240d0*/  PRMT R5, R6, 0x5410, R7 ;  /* 0x0000541006057816 */ /* 0x000fe40000000007 */
[----:B------:R-:W-:Y:S02]  /*240e0*/  PRMT R6, R8, 0x5410, R11 ;  /* 0x0000541008067816 */ /* 0x000fe4000000000b */
[----:B------:R-:W-:Y:S02]  /*240f0*/  LOP3.LUT R7, R42, 0xffff, RZ, 0xc0, !PT ;  /* 0x0000ffff2a077812 */ /* 0x000fe400078ec0ff */
[----:B------:R-:W-:-:S02]  /*24100*/  LOP3.LUT R8, R46, 0xffff, RZ, 0xc0, !PT ;  /* 0x0000ffff2e087812 */ /* 0x000fc400078ec0ff */
[----:B------:R-:W-:Y:S02]  /*24110*/  LOP3.LUT R80, R80, 0xffff, RZ, 0xc0, !PT ;  /* 0x0000ffff50507812 */ /* 0x000fe400078ec0ff */
[----:B------:R-:W-:Y:S02]  /*24120*/  LOP3.LUT R72, R72, 0xffff, RZ, 0xc0, !PT ;  /* 0x0000ffff48487812 */ /* 0x000fe400078ec0ff */
[----:B------:R-:W-:Y:S02]  /*24130*/  LOP3.LUT R195, R76, 0xffff, RZ, 0xc0, !PT ;  /* 0x0000ffff4cc37812 */ /* 0x000fe400078ec0ff */
[----:B------:R-:W-:Y:S02]  /*24140*/  LOP3.LUT R50, R50, 0xffff, RZ, 0xc0, !PT ;  /* 0x0000ffff32327812 */ /* 0x000fe400078ec0ff */
[----:B------:R-:W-:Y:S02]  /*24150*/  F2FP.SATFINITE.E4M3.F32.PACK_AB_MERGE_C R36, R37, R36, RZ ;  /* 0x000000242524723e */ /* 0x000fe400048070ff */
        /* <DEDUP_REMOVED lines=44> */
[----:B------:R-:W-:Y:S02]  /*24420*/  LOP3.LUT R26, R26, 0xffff, RZ, 0xc0, !PT ;  /* 0x0000ffff1a1a7812 */ /* 0x000fe400078ec0ff */
[----:B------:R-:W-:Y:S02]  /*24430*/  LOP3.LUT R11, R30, 0xffff, RZ, 0xc0, !PT ;  /* 0x0000ffff1e0b7812 */ /* 0x000fe400078ec0ff */
[----:B------:R-:W-:Y:S02]  /*24440*/  LOP3.LUT R34, R34, 0xffff, RZ, 0xc0, !PT ;  /* 0x0000ffff22227812 */ /* 0x000fe400078ec0ff */
[C---:B------:R-:W-:Y:S02]  /*24450*/  LOP3.LUT R83, R3.reuse, R10, RZ, 0xfc, !PT ;  /* 0x0000000a03537212 */ /* 0x040fe400078efcff */
[----:B------:R-:W-:-:S02]  /*24460*/  LOP3.LUT R31, R3, 0x4, R10, 0xfe, !PT ;  /* 0x00000004031f7812 */ /* 0x000fc400078efe0a */
[C-C-:B------:R-:W-:Y:S02]  /*24470*/  LOP3.LUT R35, R3.reuse, 0x8, R10.reuse, 0xfe, !PT ;  /* 0x0000000803237812 */ /* 0x140fe400078efe0a */
[C-C-:B------:R-:W-:Y:S02]  /*24480*/  LOP3.LUT R49, R3.reuse, 0x10, R10.reuse, 0xfe, !PT ;  /* 0x0000001003317812 */ /* 0x140fe400078efe0a */
[C-C-:B------:R-:W-:Y:S02]  /*24490*/  LOP3.LUT R51, R3.reuse, 0x14, R10.reuse, 0xfe, !PT ;  /* 0x0000001403337812 */ /* 0x140fe400078efe0a */
[C-C-:B------:R-:W-:Y:S02]  /*244a0*/  LOP3.LUT R53, R3.reuse, 0x18, R10.reuse, 0xfe, !PT ;  /* 0x0000001803357812 */ /* 0x140fe400078efe0a */
[C-C-:B------:R-:W-:Y:S02]  /*244b0*/  LOP3.LUT R55, R3.reuse, 0x20, R10.reuse, 0xfe, !PT ;  /* 0x0000002003377812 */ /* 0x140fe400078efe0a */
        /* <DEDUP_REMOVED lines=88> */
[----:B------:R-:W-:Y:S02]  /*24a40*/  LOP3.LUT R3, R3, 0x1f8, R10, 0xfe, !PT ;  /* 0x000001f803037812 */ /* 0x000fe400078efe0a */
[----:B------:R-:W-:Y:S02]  /*24a50*/  PRMT R19, R80, 0x3340, R1 ;  /* 0x0000334050137816 */ /* 0x000fe40000000001 */
[----:B------:R-:W-:-:S02]  /*24a60*/  PRMT R10, R72, 0x3340, R195 ;  /* 0x00003340480a7816 */ /* 0x000fc400000000c3 */
[--C-:B------:R-:W-:Y:S02]  /*24a70*/  PRMT R24, R50, 0x3340, R1.reuse ;  /* 0x0000334032187816 */ /* 0x100fe40000000001 */
[----:B------:R-:W-:Y:S02]  /*24a80*/  PRMT R23, R7, 0x3340, R8 ;  /* 0x0000334007177816 */ /* 0x000fe40000000008 */
        /* <DEDUP_REMOVED lines=8> */
[----:B------:R-:W-:Y:S02]  /*24b10*/  LOP3.LUT R42, R12, R9, RZ, 0x3c, !PT ;  /* 0x000000090c2a7212 */ /* 0x000fe400078e3cff */
[----:B------:R-:W-:-:S02]  /*24b20*/  LOP3.LUT R88, R88, 0xffff, RZ, 0xc0, !PT ;  /* 0x0000ffff58587812 */ /* 0x000fc400078ec0ff */
[----:B------:R-:W-:Y:S02]  /*24b30*/  LOP3.LUT R193, R92, 0xffff, RZ, 0xc0, !PT ;  /* 0x0000ffff5cc17812 */ /* 0x000fe400078ec0ff */
[----:B------:R-:W-:Y:S02]  /*24b40*/  LOP3.LUT R96, R96, 0xffff, RZ, 0xc0, !PT ;  /* 0x0000ffff60607812 */ /* 0x000fe400078ec0ff */
[----:B------:R-:W-:Y:S02]  /*24b50*/  LOP3.LUT R104, R104, 0xffff, RZ, 0xc0, !PT ;  /* 0x0000ffff68687812 */ /* 0x000fe400078ec0ff */
[----:B------:R-:W-:Y:S02]  /*24b60*/  LOP3.LUT R189, R108, 0xffff, RZ, 0xc0, !PT ;  /* 0x0000ffff6cbd7812 */ /* 0x000fe400078ec0ff */
[----:B------:R-:W-:Y:S02]  /*24b70*/  LOP3.LUT R112, R112, 0xffff, RZ, 0xc0, !PT ;  /* 0x0000ffff70707812 */ /* 0x000fe400078ec0ff */
[----:B------:R-:W-:-:S02]  /*24b80*/  PRMT R10, R10, 0x5410, R19 ;  /* 0x000054100a0a7816 */ /* 0x000fc40000000013 */
[----:B------:R-:W-:Y:S02]  /*24b90*/  PRMT R9, R23, 0x5410, R24 ;  /* 0x0000541017097816 */ /* 0x000fe40000000018 */
[----:B------:R-:W-:Y:S02]  /*24ba0*/  PRMT R12, R21, 0x5410, R22 ;  /* 0x00005410150c7816 */ /* 0x000fe40000000016 */
[----:B------:R-:W-:Y:S02]  /*24bb0*/  PRMT R19, R66, 0x3340, R1 ;  /* 0x0000334042137816 */ /* 0x000fe40000000001 */
[----:B------:R-:W-:Y:S02]  /*24bc0*/  PRMT R24, R58, 0x3340, R33 ;  /* 0x000033403a187816 */ /* 0x000fe40000000021 */
        /* <DEDUP_REMOVED lines=9> */
[----:B------:R-:W-:Y:S02]  /*24c60*/  PRMT R24, R24, 0x5410, R19 ;  /* 0x0000541018187816 */ /* 0x000fe40000000013 */
[----:B------:R-:W-:Y:S02]  /*24c70*/  LOP3.LUT R90, R90, 0xffff, RZ, 0xc0, !PT ;  /* 0x0000ffff5a5a7812 */ /* 0x000fe400078ec0ff */
[----:B------:R-:W-:Y:S02]  /*24c80*/  LOP3.LUT R197, R94, 0xffff, RZ, 0xc0, !PT ;  /* 0x0000ffff5ec57812 */ /* 0x000fe400078ec0ff */
[----:B------:R-:W-:Y:S02]  /*24c90*/  LOP3.LUT R98, R98, 0xffff, RZ, 0xc0, !PT ;  /* 0x0000ffff62627812 */ /* 0x000fe400078ec0ff */
[----:B------:R-:W-:-:S02]  /*24ca0*/  PRMT R19, R21, 0x5410, R22 ;  /* 0x0000541015137816 */ /* 0x000fc40000000016 */
[----:B------:R-:W-:Y:S02]  /*24cb0*/  LOP3.LUT R106, R106, 0xffff, RZ, 0xc0, !PT ;  /* 0x0000ffff6a6a7812 */ /* 0x000fe400078ec0ff */
[----:B------:R-:W-:Y:S02]  /*24cc0*/  LOP3.LUT R199, R110, 0xffff, RZ, 0xc0, !PT ;  /* 0x0000ffff6ec77812 */ /* 0x000fe400078ec0ff */
[----:B------:R-:W-:Y:S02]  /*24cd0*/  LOP3.LUT R114, R114, 0xffff, RZ, 0xc0, !PT ;  /* 0x0000ffff72727812 */ /* 0x000fe400078ec0ff */
[----:B------:R-:W-:Y:S02]  /*24ce0*/  PRMT R22, R23, 0x5410, R28 ;  /* 0x0000541017167816 */ /* 0x000fe4000000001c */
[----:B------:R-:W-:Y:S02]  /*24cf0*/  PRMT R21, R25, 0x5410, R30 ;  /* 0x0000541019157816 */ /* 0x000fe4000000001e */
[----:B------:R-:W-:-:S02]  /*24d00*/  PRMT R28, R128, 0x3340, R1 ;  /* 0x00003340801c7816 */ /* 0x000fc40000000001 */
[----:B------:R-:W-:Y:S02]  /*24d10*/  PRMT R25, R120, 0x3340, R201 ;  /* 0x0000334078197816 */ /* 0x000fe400000000c9 */
[----:B------:R-:W-:Y:S02]  /*24d20*/  PRMT R46, R98, 0x3340, R1 ;  /* 0x00003340622e7816 */ /* 0x000fe40000000001 */
[----:B------:R-:W-:Y:S02]  /*24d30*/  PRMT R29, R90, 0x3340, R197 ;  /* 0x000033405a1d7816 */ /* 0x000fe400000000c5 */
[----:B------:R-:W-:Y:S02]  /*24d40*/  PRMT R205, R114, 0x3340, R1 ;  /* 0x0000334072cd7816 */ /* 0x000fe40000000001 */
[----:B------:R-:W-:Y:S02]  /*24d50*/  PRMT R62, R106, 0x3340, R199 ;  /* 0x000033406a3e7816 */ /* 0x000fe400000000c7 */
[----:B------:R-:W-:-:S02]  /*24d60*/  SHF.R.U32.HI R34, RZ, 0x8, R34 ;  /* 0x00000008ff227819 */ /* 0x000fc40000011622 */
[----:B------:R-:W-:Y:S02]  /*24d70*/  SHF.R.U32.HI R15, RZ, 0x8, R15 ;  /* 0x00000008ff0f7819 */ /* 0x000fe4000001160f */
[----:B------:R-:W-:Y:S02]  /*24d80*/  LOP3.LUT R144, R144, 0xffff, RZ, 0xc0, !PT ;  /* 0x0000ffff90907812 */ /* 0x000fe400078ec0ff */
[----:B------:R-:W-:Y:S02]  /*24d90*/  LOP3.LUT R136, R136, 0xffff, RZ, 0xc0, !PT ;  /* 0x0000ffff88887812 */ /* 0x000fe400078ec0ff */
[----:B------:R-:W-:Y:S02]  /*24da0*/  LOP3.LUT R203, R140, 0xffff, RZ, 0xc0, !PT ;  /* 0x0000ffff8ccb7812 */ /* 0x000fe400078ec0ff */
[----:B------:R-:W-:Y:S02]  /*24db0*/  PRMT R25, R25, 0x5410, R28 ;  /* 0x0000541019197816 */ /* 0x000fe4000000001c */
[----:B------:R-:W-:-:S02]  /*24dc0*/  SHF.R.U32.HI R13, RZ, 0x8, R13 ;  /* 0x00000008ff0d7819 */ /* 0x000fc4000001160d */
[----:B------:R-:W-:Y:S02]  /*24dd0*/  SHF.R.U32.HI R14, RZ, 0x8, R14 ;  /* 0x00000008ff0e7819 */ /* 0x000fe4000001160e */
[----:B------:R-:W-:Y:S02]  /*24de0*/  SHF.R.U32.HI R17, RZ, 0x8, R17 ;  /* 0x00000008ff117819 */ /* 0x000fe40000011611 */
[----:B------:R-:W-:Y:S02]  /*24df0*/  PRMT R28, R29, 0x5410, R46 ;  /* 0x000054101d1c7816 */ /* 0x000fe4000000002e */
[----:B------:R-:W-:Y:S02]  /*24e00*/  SHF.R.U32.HI R195, RZ, 0x8, R195 ;  /* 0x00000008ffc37819 */ /* 0x000fe400000116c3 */
[----:B------:R-:W-:Y:S02]  /*24e10*/  SHF.R.U32.HI R7, RZ, 0x8, R7 ;  /* 0x00000008ff077819 */ /* 0x000fe40000011607 */
[----:B------:R-:W-:-:S02]  /*24e20*/  SHF.R.U32.HI R8, RZ, 0x8, R8 ;  /* 0x00000008ff087819 */ /* 0x000fc40000011608 */
[----:B------:R-:W-:Y:S02]  /*24e30*/  PRMT R29, R62, 0x5410, R205 ;  /* 0x000054103e1d7816 */ /* 0x000fe400000000cd */
[----:B------:R-:W-:Y:S02]  /*24e40*/  LOP3.LUT R34, R34, 0xffff, RZ, 0xc0, !PT ;  /* 0x0000ffff22227812 */ /* 0x000fe400078ec0ff */
[----:B------:R-:W-:Y:S02]  /*24e50*/  SHF.R.U32.HI R16, RZ, 0x8, R16 ;  /* 0x00000008ff107819 */ /* 0x000fe40000011610 */
[----:B------:R-:W-:Y:S02]  /*24e60*/  LOP3.LUT R62, R15, 0xffff, RZ, 0xc0, !PT ;  /* 0x0000ffff0f3e7812 */ /* 0x000fe400078ec0ff */
[----:B------:R-:W-:Y:S02]  /*24e70*/  SHF.R.U32.HI R50, RZ, 0x8, R50 ;  /* 0x00000008ff327819 */ /* 0x000fe40000011632 */
[----:B------:R-:W-:-:S02]  /*24e80*/  PRMT R30, R144, 0x3340, R1 ;  /* 0x00003340901e7816 */ /* 0x000fc40000000001 */
[----:B------:R-:W-:Y:S02]  /*24e90*/  PRMT R23, R136, 0x3340, R203 ;  /* 0x0000334088177816 */ /* 0x000fe400000000cb */
[----:B------:R-:W-:Y:S02]  /*24ea0*/  SHF.R.U32.HI R18, RZ, 0x8, R18 ;  /* 0x00000008ff127819 */ /* 0x000fe40000011612 */
[----:B------:R-:W-:Y:S02]  /*24eb0*/  LOP3.LUT R14, R14, 0xffff, RZ, 0xc0, !PT ;  /* 0x0000ffff0e0e7812 */ /* 0x000fe400078ec0ff */
[----:B------:R-:W-:Y:S02]  /*24ec0*/  LOP3.LUT R13, R13, 0xffff, RZ, 0xc0, !PT ;  /* 0x0000ffff0d0d7812 */ /* 0x000fe400078ec0ff */
[----:B------:R-:W-:Y:S02]  /*24ed0*/  LOP3.LUT R15, R17, 0xffff, RZ, 0xc0, !PT ;  /* 0x0000ffff110f7812 */ /* 0x000fe400078ec0ff */
[----:B------:R-:W-:-:S02]  /*24ee0*/  SHF.R.U32.HI R26, RZ, 0x8, R26 ;  /* 0x00000008ff1a7819 */ /* 0x000fc4000001161a */
[----:B------:R-:W-:Y:S02]  /*24ef0*/  SHF.R.U32.HI R11, RZ, 0x8, R11 ;  /* 0x00000008ff0b7819 */ /* 0x000fe4000001160b */
[----:B------:R-:W-:Y:S02]  /*24f00*/  SHF.R.U32.HI R33, RZ, 0x8, R33 ;  /* 0x00000008ff217819 */ /* 0x000fe40000011621 */
[----:B------:R-:W-:Y:S02]  /*24f10*/  LOP3.LUT R122, R122, 0xffff, RZ, 0xc0, !PT ;  /* 0x0000ffff7a7a7812 */ /* 0x000fe400078ec0ff */
[----:B------:R-:W-:Y:S02]  /*24f20*/  LOP3.LUT R207, R126, 0xffff, RZ, 0xc0, !PT ;  /* 0x0000ffff7ecf7812 */ /* 0x000fe400078ec0ff */
[----:B------:R-:W-:Y:S02]  /*24f30*/  LOP3.LUT R130, R130, 0xffff, RZ, 0xc0, !PT ;  /* 0x0000ffff82827812 */ /* 0x000fe400078ec0ff */
[----:B------:R-:W-:-:S02]  /*24f40*/  LOP3.LUT R17, R195, 0xffff, RZ, 0xc0, !PT ;  /* 0x0000ffffc3117812 */ /* 0x000fc400078ec0ff */
[----:B------:R-:W-:Y:S02]  /*24f50*/  LOP3.LUT R8, R8, 0xffff, RZ, 0xc0, !PT ;  /* 0x0000ffff08087812 */ /* 0x000fe400078ec0ff */
[----:B------:R-:W-:Y:S02]  /*24f60*/  LOP3.LUT R7, R7, 0xffff, RZ, 0xc0, !PT ;  /* 0x0000ffff07077812 */ /* 0x000fe400078ec0ff */
[----:B------:R-:W-:Y:S02]  /*24f70*/  PRMT R195, R34, 0x3340, R1 ;  /* 0x0000334022c37816 */ /* 0x000fe40000000001 */
[----:B------:R-:W-:Y:S02]  /*24f80*/  SHF.R.U32.HI R66, RZ, 0x8, R66 ;  /* 0x00000008ff427819 */ /* 0x000fe40000011642 */
[----:B------:R-:W-:Y:S02]  /*24f90*/  SHF.R.U32.HI R88, RZ, 0x8, R88 ;  /* 0x00000008ff587819 */ /* 0x000fe40000011658 */
[----:B------:R-:W-:-:S02]  /*24fa0*/  SHF.R.U32.HI R193, RZ, 0x8, R193 ;  /* 0x00000008ffc17819 */ /* 0x000fc400000116c1 */
[----:B------:R-:W-:Y:S02]  /*24fb0*/  LOP3.LUT R16, R16, 0xffff, RZ, 0xc0, !PT ;  /* 0x0000ffff10107812 */ /* 0x000fe400078ec0ff */
[----:B------:R-:W-:Y:S02]  /*24fc0*/  LOP3.LUT R34, R50, 0xffff, RZ, 0xc0, !PT ;  /* 0x0000ffff32227812 */ /* 0x000fe400078ec0ff */
[----:B------:R-:W-:Y:S02]  /*24fd0*/  PRMT R23, R23, 0x5410, R30 ;  /* 0x0000541017177816 */ /* 0x000fe4000000001e */
[----:B------:R-:W-:Y:S02]  /*24fe0*/  LOP3.LUT R18, R18, 0xffff, RZ, 0xc0, !PT ;  /* 0x0000ffff12127812 */ /* 0x000fe400078ec0ff */
[----:B------:R-:W-:Y:S02]  /*24ff0*/  PRMT R13, R13, 0x3340, R14 ;  /* 0x000033400d0d7816 */ /* 0x000fe4000000000e */
[----:B------:R-:W-:-:S02]  /*25000*/  LOP3.LUT R11, R11, 0xffff, RZ, 0xc0, !PT ;  /* 0x0000ffff0b0b7812 */ /* 0x000fc400078ec0ff */
[----:B------:R-:W-:Y:S02]  /*25010*/  LOP3.LUT R26, R26, 0xffff, RZ, 0xc0, !PT ;  /* 0x0000ffff1a1a7812 */ /* 0x000fe400078ec0ff */
[----:B------:R-:W-:Y:S02]  /*25020*/  LOP3.LUT R50, R33, 0xffff, RZ, 0xc0, !PT ;  /* 0x0000ffff21327812 */ /* 0x000fe400078ec0ff */
[----:B------:R-:W-:Y:S02]  /*25030*/  SHF.R.U32.HI R90, RZ, 0x8, R90 ;  /* 0x00000008ff5a7819 */ /* 0x000fe4000001165a */
[----:B------:R-:W-:Y:S02]  /*25040*/  SHF.R.U32.HI R197, RZ, 0x8, R197 ;  /* 0x00000008ffc57819 */ /* 0x000fe400000116c5 */
[----:B------:R-:W-:Y:S02]  /*25050*/  SHF.R.U32.HI R32, RZ, 0x8, R32 ;  /* 0x00000008ff207819 */ /* 0x000fe40000011620 */
[----:B------:R-:W-:-:S02]  /*25060*/  SHF.R.U32.HI R191, RZ, 0x8, R191 ;  /* 0x00000008ffbf7819 */ /* 0x000fc400000116bf */
[----:B------:R-:W-:Y:S02]  /*25070*/  PRMT R209, R130, 0x3340, R1 ;  /* 0x0000334082d17816 */ /* 0x000fe40000000001 */
[----:B------:R-:W-:Y:S02]  /*25080*/  PRMT R30, R122, 0x3340, R207 ;  /* 0x000033407a1e7816 */ /* 0x000fe400000000cf */
[----:B------:R-:W-:Y:S02]  /*25090*/  PRMT R14, R62, 0x3340, R1 ;  /* 0x000033403e0e7816 */ /* 0x000fe40000000001 */
[----:B------:R-:W-:Y:S02]  /*250a0*/  SHF.R.U32.HI R72, RZ, 0x8, R72 ;  /* 0x00000008ff487819 */ /* 0x000fe40000011648 */
[----:B------:R-:W-:Y:S02]  /*250b0*/  SHF.R.U32.HI R80, RZ, 0x8, R80 ;  /* 0x00000008ff507819 */ /* 0x000fe40000011650 */
[----:B------:R-:W-:-:S02]  /*250c0*/  SHF.R.U32.HI R58, RZ, 0x8, R58 ;  /* 0x00000008ff3a7819 */ /* 0x000fc4000001163a */
[----:B------:R-:W-:Y:S02]  /*250d0*/  PRMT R33, R7, 0x3340, R8 ;  /* 0x0000334007217816 */ /* 0x000fe40000000008 */
[----:B------:R-:W-:Y:S02]  /*250e0*/  SHF.R.U32.HI R188, RZ, 0x8, R188 ;  /* 0x00000008ffbc7819 */ /* 0x000fe400000116bc */
[----:B------:R-:W-:Y:S02]  /*250f0*/  LOP3.LUT R66, R66, 0xffff, RZ, 0xc0, !PT ;  /* 0x0000ffff42427812 */ /* 0x000fe400078ec0ff */
[----:B------:R-:W-:Y:S02]  /*25100*/  SHF.R.U32.HI R74, RZ, 0x8, R74 ;  /* 0x00000008ff4a7819 */ /* 0x000fe4000001164a */
[----:B------:R-:W-:Y:S02]  /*25110*/  SHF.R.U32.HI R27, RZ, 0x8, R27 ;  /* 0x00000008ff1b7819 */ /* 0x000fe4000001161b */
[----:B------:R-:W-:-:S02]  /*25120*/  SHF.R.U32.HI R82, RZ, 0x8, R82 ;  /* 0x00000008ff527819 */ /* 0x000fc40000011652 */
[----:B------:R-:W-:Y:S02]  /*25130*/  LOP3.LUT R62, R193, 0xffff, RZ, 0xc0, !PT ;  /* 0x0000ffffc13e7812 */ /* 0x000fe400078ec0ff */
[----:B------:R-:W-:Y:S02]  /*25140*/  LOP3.LUT R7, R88, 0xffff, RZ, 0xc0, !PT ;  /* 0x0000ffff58077812 */ /* 0x000fe400078ec0ff */
[----:B------:R-:W-:Y:S02]  /*25150*/  PRMT R15, R16, 0x3340, R15 ;  /* 0x00003340100f7816 */ /* 0x000fe4000000000f */
[----:B------:R-:W-:Y:S02]  /*25160*/  SHF.R.U32.HI R104, RZ, 0x8, R104 ;  /* 0x00000008ff687819 */ /* 0x000fe40000011668 */
[----:B------:R-:W-:Y:S02]  /*25170*/  SHF.R.U32.HI R189, RZ, 0x8, R189 ;  /* 0x00000008ffbd7819 */ /* 0x000fe400000116bd */
[----:B------:R-:W-:-:S02]  /*25180*/  PRMT R16, R18, 0x3340, R1 ;  /* 0x0000334012107816 */ /* 0x000fc40000000001 */
[----:B------:R-:W-:Y:S02]  /*25190*/  PRMT R26, R26, 0x3340, R11 ;  /* 0x000033401a1a7816 */ /* 0x000fe4000000000b */
[----:B------:R-:W-:Y:S02]  /*251a0*/  SHF.R.U32.HI R136, RZ, 0x8, R136 ;  /* 0x00000008ff887819 */ /* 0x000fe40000011688 */
[----:B------:R-:W-:Y:S02]  /*251b0*/  SHF.R.U32.HI R203, RZ, 0x8, R203 ;  /* 0x00000008ffcb7819 */ /* 0x000fe400000116cb */
[----:B------:R-:W-:Y:S02]  /*251c0*/  LOP3.LUT R197, R197, 0xffff, RZ, 0xc0, !PT ;  /* 0x0000ffffc5c57812 */ /* 0x000fe400078ec0ff */
[----:B------:R-:W-:Y:S02]  /*251d0*/  LOP3.LUT R90, R90, 0xffff, RZ, 0xc0, !PT ;  /* 0x0000ffff5a5a7812 */ /* 0x000fe400078ec0ff */
[----:B------:R-:W-:-:S02]  /*251e0*/  LOP3.LUT R191, R191, 0xffff, RZ, 0xc0, !PT ;  /* 0x0000ffffbfbf7812 */ /* 0x000fc400078ec0ff */
[----:B------:R-:W-:Y:S02]  /*251f0*/  LOP3.LUT R32, R32, 0xffff, RZ, 0xc0, !PT ;  /* 0x0000ffff20207812 */ /* 0x000fe400078ec0ff */
[----:B------:R-:W-:Y:S02]  /*25200*/  PRMT R30, R30, 0x5410, R209 ;  /* 0x000054101e1e7816 */ /* 0x000fe400000000d1 */
[----:B------:R-:W-:Y:S02]  /*25210*/  LOP3.LUT R72, R72, 0xffff, RZ, 0xc0, !PT ;  /* 0x0000ffff48487812 */ /* 0x000fe400078ec0ff */
[----:B------:R-:W-:Y:S02]  /*25220*/  LOP3.LUT R18, R80, 0xffff, RZ, 0xc0, !PT ;  /* 0x0000ffff50127812 */ /* 0x000fe400078ec0ff */
[----:B------:R-:W-:Y:S02]  /*25230*/  LOP3.LUT R11, R58, 0xffff, RZ, 0xc0, !PT ;  /* 0x0000ffff3a0b7812 */ /* 0x000fe400078ec0ff */
[----:B------:R-:W-:-:S02]  /*25240*/  SHF.R.U32.HI R120, RZ, 0x8, R120 ;  /* 0x00000008ff787819 */ /* 0x000fc40000011678 */
[----:B------:R-:W-:Y:S02]  /*25250*/  SHF.R.U32.HI R201, RZ, 0x8, R201 ;  /* 0x00000008ffc97819 */ /* 0x000fe400000116c9 */
[----:B------:R-:W-:Y:S02]  /*25260*/  SHF.R.U32.HI R106, RZ, 0x8, R106 ;  /* 0x00000008ff6a7819 */ /* 0x000fe4000001166a */
[----:B------:R-:W-:Y:S02]  /*25270*/  SHF.R.U32.HI R199, RZ, 0x8, R199 ;  /* 0x00000008ffc77819 */ /* 0x000fe400000116c7 */
[----:B------:R-:W-:Y:S02]  /*25280*/  LOP3.LUT R188, R188, 0xffff, RZ, 0xc0, !PT ;  /* 0x0000ffffbcbc7812 */ /* 0x000fe400078ec0ff */
[----:B------:R-:W-:Y:S02]  /*25290*/  PRMT R209, R66, 0x3340, R1 ;  /* 0x0000334042d17816 */ /* 0x000fe40000000001 */
[----:B------:R-:W-:-:S02]  /*252a0*/  LOP3.LUT R27, R27, 0xffff, RZ, 0xc0, !PT ;  /* 0x0000ffff1b1b7812 */ /* 0x000fc400078ec0ff */
[----:B------:R-:W-:Y:S02]  /*252b0*/  LOP3.LUT R74, R74, 0xffff, RZ, 0xc0, !PT ;  /* 0x0000ffff4a4a7812 */ /* 0x000fe400078ec0ff */
[----:B------:R-:W-:Y:S02]  /*252c0*/  LOP3.LUT R58, R82, 0xffff, RZ, 0xc0, !PT ;  /* 0x0000ffff523a7812 */ /* 0x000fe400078ec0ff */
[----:B------:R-:W-:Y:S02]  /*252d0*/  PRMT R62, R7, 0x3340, R62 ;  /* 0x00003340073e7816 */ /* 0x000fe4000000003e */
[----:B------:R-:W-:Y:S02]  /*252e0*/  LOP3.LUT R66, R189, 0xffff, RZ, 0xc0, !PT ;  /* 0x0000ffffbd427812 */ /* 0x000fe400078ec0ff */
[----:B------:R-:W-:Y:S02]  /*252f0*/  LOP3.LUT R7, R104, 0xffff, RZ, 0xc0, !PT ;  /* 0x0000ffff68077812 */ /* 0x000fe400078ec0ff */
[----:B------:R-:W-:-:S02]  /*25300*/  LOP3.LUT R203, R203, 0xffff, RZ, 0xc0, !PT ;  /* 0x0000ffffcbcb7812 */ /* 0x000fc400078ec0ff */
[----:B------:R-:W-:Y:S02]  /*25310*/  LOP3.LUT R136, R136, 0xffff, RZ, 0xc0, !PT ;  /* 0x0000ffff88887812 */ /* 0x000fe400078ec0ff */
[----:B------:R-:W-:Y:S02]  /*25320*/  PRMT R90, R90, 0x3340, R197 ;  /* 0x000033405a5a7816 */ /* 0x000fe400000000c5 */
[----:B------:R-:W-:Y:S02]  /*25330*/  SHF.R.U32.HI R122, RZ, 0x8, R122 ;  /* 0x00000008ff7a7819 */ /* 0x000fe4000001167a */
[----:B------:R-:W-:Y:S02]  /*25340*/  SHF.R.U32.HI R207, RZ, 0x8, R207 ;  /* 0x00000008ffcf7819 */ /* 0x000fe400000116cf */
[----:B------:R-:W-:Y:S02]  /*25350*/  PRMT R32, R32, 0x3340, R191 ;  /* 0x0000334020207816 */ /* 0x000fe400000000bf */
[----:B------:R-:W-:-:S02]  /*25360*/  PRMT R17, R72, 0x3340, R17 ;  /* 0x0000334048117816 */ /* 0x000fc40000000011 */
[----:B------:R-:W-:Y:S02]  /*25370*/  PRMT R18, R18, 0x3340, R1 ;  /* 0x0000334012127816 */ /* 0x000fe40000000001 */
[----:B------:R-:W-:Y:S02]  /*25380*/  LOP3.LUT R201, R201, 0xffff, RZ, 0xc0, !PT ;  /* 0x0000ffffc9c97812 */ /* 0x000fe400078ec0ff */
[----:B------:R-:W-:Y:S02]  /*25390*/  LOP3.LUT R120, R120, 0xffff, RZ, 0xc0, !PT ;  /* 0x0000ffff78787812 */ /* 0x000fe400078ec0ff */
[----:B------:R-:W-:Y:S02]  /*253a0*/  LOP3.LUT R199, R199, 0xffff, RZ, 0xc0, !PT ;  /* 0x0000ffffc7c77812 */ /* 0x000fe400078ec0ff */
[----:B------:R-:W-:Y:S02]  /*253b0*/  LOP3.LUT R106, R106, 0xffff, RZ, 0xc0, !PT ;  /* 0x0000ffff6a6a7812 */ /* 0x000fe400078ec0ff */
[----:B------:R-:W-:-:S02]  /*253c0*/  LOP3.LUT R197, R38, 0xffff, RZ, 0xc0, !PT ;  /* 0x0000ffff26c57812 */ /* 0x000fc400078ec0ff */
[----:B------:R-:W-:Y:S02]  /*253d0*/  LOP3.LUT R86, R86, 0xffff, RZ, 0xc0, !PT ;  /* 0x0000ffff56567812 */ /* 0x000fe400078ec0ff */
[--C-:B------:R-:W-:Y:S02]  /*253e0*/  PRMT R191, R188, 0x3340, R1.reuse ;  /* 0x00003340bcbf7816 */ /* 0x100fe40000000001 */
[----:B------:R-:W-:Y:S02]  /*253f0*/  PRMT R34, R34, 0x3340, R1 ;  /* 0x0000334022227816 */ /* 0x000fe40000000001 */
[----:B------:R-:W-:Y:S02]  /*25400*/  PRMT R50, R11, 0x3340, R50 ;  /* 0x000033400b327816 */ /* 0x000fe40000000032 */
[----:B------:R-:W-:Y:S02]  /*25410*/  PRMT R27, R74, 0x3340, R27 ;  /* 0x000033404a1b7816 */ /* 0x000fe4000000001b */
[----:B------:R-:W-:-:S02]  /*25420*/  PRMT R58, R58, 0x3340, R1 ;  /* 0x000033403a3a7816 */ /* 0x000fc40000000001 */
[----:B------:R-:W-:Y:S02]  /*25430*/  PRMT R66, R7, 0x3340, R66 ;  /* 0x0000334007427816 */ /* 0x000fe40000000042 */
[----:B------:R-:W-:Y:S02]  /*25440*/  PRMT R136, R136, 0x3340, R203 ;  /* 0x0000334088887816 */ /* 0x000fe400000000cb */
[----:B------:R-:W-:Y:S02]  /*25450*/  LOP3.LUT R7, R207, 0xffff, RZ, 0xc0, !PT ;  /* 0x0000ffffcf077812 */ /* 0x000fe400078ec0ff */
[----:B------:R-:W-:Y:S02]  /*25460*/  LOP3.LUT R122, R122, 0xffff, RZ, 0xc0, !PT ;  /* 0x0000ffff7a7a7812 */ /* 0x000fe400078ec0ff */
[----:B------:R-:W-:Y:S01]  /*25470*/  PRMT R13, R13, 0x5410, R14 ;  /* 0x000054100d0d7816 */ /* 0x000fe2000000000e */
[----:B------:R-:W-:Y:S01]  /*25480*/  ULEA UR5, UR4, UR6, 0x4 ;  /* 0x0000000604057291 */ /* 0x000fe2000f8e203f */
[----:B------:R-:W-:-:S02]  /*25490*/  PRMT R120, R120, 0x3340, R201 ;  /* 0x0000334078787816 */ /* 0x000fc400000000c9 */
[----:B------:R-:W-:Y:S02]  /*254a0*/  PRMT R106, R106, 0x3340, R199 ;  /* 0x000033406a6a7816 */ /* 0x000fe400000000c7 */
[----:B------:R-:W-:Y:S02]  /*254b0*/  LOP3.LUT R203, R84, 0xffff, RZ, 0xc0, !PT ;  /* 0x0000ffff54cb7812 */ /* 0x000fe400078ec0ff */
[----:B------:R-:W-:Y:S02]  /*254c0*/  PRMT R8, R12, 0x4210, R197 ;  /* 0x000042100c087816 */ /* 0x000fe400000000c5 */
[----:B------:R-:W-:Y:S02]  /*254d0*/  PRMT R11, R19, 0x4210, R86 ;  /* 0x00004210130b7816 */ /* 0x000fe40000000056 */
[----:B------:R-:W-:Y:S02]  /*254e0*/  PRMT R14, R15, 0x5410, R16 ;  /* 0x000054100f0e7816 */ /* 0x000fe40000000010 */
[----:B------:R-:W-:-:S02]  /*254f0*/  PRMT R18, R17, 0x5410, R18 ;  /* 0x0000541011127816 */ /* 0x000fc40000000012 */
        /* <DEDUP_REMOVED lines=12> */
[----:B------:R-:W-:Y:S02]  /*255c0*/  PRMT R15, R18, 0x5210, R203 ;  /* 0x00005210120f7816 */ /* 0x000fe400000000cb */
[----:B------:R-:W-:Y:S02]  /*255d0*/  PRMT R4, R4, 0x4210, R189 ;  /* 0x0000421004047816 */ /* 0x000fe400000000bd */
[----:B------:R-:W-:Y:S02]  /*255e0*/  PRMT R5, R5, 0x4210, R52 ;  /* 0x0000421005057816 */ /* 0x000fe40000000034 */
[----:B------:R-:W-:Y:S01]  /*255f0*/  PRMT R6, R6, 0x4210, R199 ;  /* 0x0000421006067816 */ /* 0x000fe200000000c7 */
[----:B------:R-:W-:Y:S01]  /*25600*/  BAR.SYNC.DEFER_BLOCKING 0x0 ;  /* 0x0000000000007b1d */ /* 0x000fe20000010000 */
[----:B------:R-:W-:Y:S02]  /*25610*/  PRMT R9, R9, 0x4210, R54 ;  /* 0x0000421009097816 */ /* 0x000fe40000000036 */
[----:B------:R-:W-:-:S02]  /*25620*/  PRMT R10, R24, 0x4210, R201 ;  /* 0x00004210180a7816 */ /* 0x000fc400000000c9 */
[----:B------:R-:W-:Y:S02]  /*25630*/  PRMT R12, R12, 0x5210, R189 ;  /* 0x000052100c0c7816 */ /* 0x000fe400000000bd */
[----:B------:R-:W-:Y:S02]  /*25640*/  PRMT R13, R13, 0x5210, R52 ;  /* 0x000052100d0d7816 */ /* 0x000fe40000000034 */
[----:B------:R-:W-:Y:S02]  /*25650*/  PRMT R14, R14, 0x5210, R199 ;  /* 0x000052100e0e7816 */ /* 0x000fe400000000c7 */
[----:B------:R-:W-:Y:S02]  /*25660*/  PRMT R16, R16, 0x5210, R197 ;  /* 0x0000521010107816 */ /* 0x000fe400000000c5 */
[----:B------:R-:W-:Y:S02]  /*25670*/  PRMT R17, R17, 0x5210, R54 ;  /* 0x0000521011117816 */ /* 0x000fe40000000036 */
[----:B------:R-:W-:-:S02]  /*25680*/  PRMT R18, R50, 0x5210, R201 ;  /* 0x0000521032127816 */ /* 0x000fc400000000c9 */
[----:B------:R-:W-:Y:S01]  /*25690*/  PRMT R19, R19, 0x5210, R86 ;  /* 0x0000521013137816 */ /* 0x000fe20000000056 */
[----:B------:R1:W-:Y:S04]  /*256a0*/  STS.128 [R42+UR5], R4 ;  /* 0x000000042a007988 */ /* 0x0003e80008000c05 */
[----:B------:R3:W-:Y:S04]  /*256b0*/  STS.128 [R42+UR5+0x80], R8 ;  /* 0x000080082a007988 */ /* 0x0007e80008000c05 */
[----:B------:R-:W-:Y:S04]  /*256c0*/  STS.128 [R42+UR5+0x400], R12 ;  /* 0x0004000c2a007988 */ /* 0x000fe80008000c05 */
[----:B------:R-:W-:Y:S01]  /*256d0*/  STS.128 [R42+UR5+0x480], R16 ;  /* 0x000480102a007988 */ /* 0x000fe20008000c05 */
[----:B------:R-:W-:Y:S01]  /*256e0*/  SHF.R.U32.HI R96, RZ, 0x8, R96 ;  /* 0x00000008ff607819 */ /* 0x000fe20000011660 */
[----:B------:R-:W-:-:S03]  /*256f0*/  USHF.R.U32.HI UR4, URZ, 0x2, UR4 ;  /* 0x000000023f047899 */ /* 0x000fc60008011604 */
[----:B------:R-:W-:-:S03]  /*25700*/  LOP3.LUT R96, R96, 0xffff, RZ, 0xc0, !PT ;  /* 0x0000ffff60607812 */ /* 0x000fc600078ec0ff */
[----:B------:R-:W-:Y:S01]  /*25710*/  LOP3.LUT R50, R20, UR4, RZ, 0x3c, !PT ;  /* 0x0000000414327c12 */ /* 0x000fe2000f8e3cff */
[----:B------:R-:W-:Y:S01]  /*25720*/  BAR.SYNC.DEFER_BLOCKING 0x0 ;  /* 0x0000000000007b1d */ /* 0x000fe20000010000 */
[----:B------:R-:W-:Y:S02]  /*25730*/  PRMT R193, R96, 0x3340, R1 ;  /* 0x0000334060c17816 */ /* 0x000fe40000000001 */
[----:B-1----:R-:W-:Y:S02]  /*25740*/  LOP3.LUT R5, R100, 0xffff, RZ, 0xc0, !PT ;  /* 0x0000ffff64057812 */ /* 0x002fe400078ec0ff */
[----:B------:R-:W-:Y:S01]  /*25750*/  PRMT R62, R62, 0x5410, R193 ;  /* 0x000054103e3e7816 */ /* 0x000fe200000000c1 */
[----:B------:R-:W-:Y:S01]  /*25760*/  ULDC UR4, c[0x0][0x244] ;  /* 0x0000910000047ab9 */ /* 0x000fe20000000800 */
[----:B------:R-:W-:Y:S02]  /*25770*/  LOP3.LUT R116, R116, 0xffff, RZ, 0xc0, !PT ;  /* 0x0000ffff74747812 */ /* 0x000fe400078ec0ff */
[----:B------:R-:W-:-:S02]  /*25780*/  LOP3.LUT R132, R132, 0xffff, RZ, 0xc0, !PT ;  /* 0x0000ffff84847812 */ /* 0x000fc400078ec0ff */
[----:B------:R-:W-:Y:S02]  /*25790*/  LOP3.LUT R148, R148, 0xffff, RZ, 0xc0, !PT ;  /* 0x0000ffff94947812 */ /* 0x000fe400078ec0ff */
[----:B------:R-:W-:Y:S02]  /*257a0*/  LOP3.LUT R38, R50, 0x40, RZ, 0x3c, !PT ;  /* 0x0000004032267812 */ /* 0x000fe400078e3cff */
[--C-:B------:R-:W-:Y:S02]  /*257b0*/  PRMT R4, R22, 0x4210, R5.reuse ;  /* 0x0000421016047816 */ /* 0x100fe40000000005 */
[----:B---3--:R-:W-:Y:S02]  /*257c0*/  PRMT R8, R62, 0x5210, R5 ;  /* 0x000052103e087816 */ /* 0x008fe40000000005 */
[----:B------:R-:W-:Y:S02]  /*257d0*/  PRMT R5, R21, 0x4210, R116 ;  /* 0x0000421015057816 */ /* 0x000fe40000000074 */
[----:B------:R-:W-:-:S02]  /*257e0*/  PRMT R6, R25, 0x4210, R132 ;  /* 0x0000421019067816 */ /* 0x000fc40000000084 */
[----:B------:R-:W-:Y:S01]  /*257f0*/  PRMT R7, R23, 0x4210, R148 ;  /* 0x0000421017077816 */ /* 0x000fe20000000094 */
[----:B------:R-:W1:Y:S04]  /*25800*/  LDS.128 R24, [R50+UR6] ;  /* 0x0000000632187984 */ /* 0x000e680008000c00 */
[----:B------:R-:W3:Y:S04]  /*25810*/  LDS.128 R20, [R38+UR6] ;  /* 0x0000000626147984 */ /* 0x000ee80008000c00 */
[----:B------:R-:W-:Y:S04]  /*25820*/  LDS.128 R12, [R50+UR6+0x800] ;  /* 0x00080006320c7984 */ /* 0x000fe80008000c00 */
[----:B------:R-:W-:Y:S01]  /*25830*/  LDS.128 R16, [R38+UR6+0x800] ;  /* 0x0008000626107984 */ /* 0x000fe20008000c00 */
[----:B------:R-:W-:Y:S01]  /*25840*/  BAR.SYNC.DEFER_BLOCKING 0x0 ;  /* 0x0000000000007b1d */ /* 0x000fe20000010000 */
[----:B------:R-:W-:-:S02]  /*25850*/  LOP3.LUT R138, R138, 0xffff, RZ, 0xc0, !PT ;  /* 0x0000ffff8a8a7812 */ /* 0x000fc400078ec0ff */
[----:B------:R-:W-:Y:S02]  /*25860*/  LOP3.LUT R205, R142, 0xffff, RZ, 0xc0, !PT ;  /* 0x0000ffff8ecd7812 */ /* 0x000fe400078ec0ff */
[----:B------:R-:W-:Y:S02]  /*25870*/  LOP3.LUT R146, R146, 0xffff, RZ, 0xc0, !PT ;  /* 0x0000ffff92927812 */ /* 0x000fe400078ec0ff */
[----:B------:R-:W-:Y:S02]  /*25880*/  SHF.R.U32.HI R112, RZ, 0x8, R112 ;  /* 0x00000008ff707819 */ /* 0x000fe40000011670 */
[----:B------:R-:W-:Y:S02]  /*25890*/  SHF.R.U32.HI R128, RZ, 0x8, R128 ;  /* 0x00000008ff807819 */ /* 0x000fe40000011680 */
[----:B------:R-:W-:Y:S02]  /*258a0*/  SHF.R.U32.HI R144, RZ, 0x8, R144 ;  /* 0x00000008ff907819 */ /* 0x000fe40000011690 */
[----:B------:R-:W-:-:S02]  /*258b0*/  PRMT R211, R146, 0x3340, R1 ;  /* 0x0000334092d37816 */ /* 0x000fc40000000001 */
[--C-:B------:R-:W-:Y:S02]  /*258c0*/  PRMT R46, R138, 0x3340, R205.reuse ;  /* 0x000033408a2e7816 */ /* 0x100fe400000000cd */
[----:B------:R-:W-:Y:S02]  /*258d0*/  LOP3.LUT R112, R112, 0xffff, RZ, 0xc0, !PT ;  /* 0x0000ffff70707812 */ /* 0x000fe400078ec0ff */
[----:B------:R-:W-:Y:S02]  /*258e0*/  LOP3.LUT R128, R128, 0xffff, RZ, 0xc0, !PT ;  /* 0x0000ffff80807812 */ /* 0x000fe400078ec0ff */
[----:B------:R-:W-:Y:S02]  /*258f0*/  LOP3.LUT R144, R144, 0xffff, RZ, 0xc0, !PT ;  /* 0x0000ffff90907812 */ /* 0x000fe400078ec0ff */
[----:B------:R-:W-:Y:S02]  /*25900*/  SHF.R.U32.HI R98, RZ, 0x8, R98 ;  /* 0x00000008ff627819 */ /* 0x000fe40000011662 */
[----:B------:R-:W-:-:S02]  /*25910*/  SHF.R.U32.HI R205, RZ, 0x8, R205 ;  /* 0x00000008ffcd7819 */ /* 0x000fc400000116cd */
[----:B------:R-:W-:Y:S02]  /*25920*/  SHF.R.U32.HI R138, RZ, 0x8, R138 ;  /* 0x00000008ff8a7819 */ /* 0x000fe4000001168a */
[----:B------:R-:W-:Y:S02]  /*25930*/  PRMT R46, R46, 0x5410, R211 ;  /* 0x000054102e2e7816 */ /* 0x000fe400000000d3 */
[----:B------:R-:W-:Y:S02]  /*25940*/  SHF.R.U32.HI R114, RZ, 0x8, R114 ;  /* 0x00000008ff727819 */ /* 0x000fe40000011672 */
[----:B------:R-:W-:Y:S02]  /*25950*/  SHF.R.U32.HI R130, RZ, 0x8, R130 ;  /* 0x00000008ff827819 */ /* 0x000fe40000011682 */
[----:B------:R-:W-:Y:S02]  /*25960*/  SHF.R.U32.HI R146, RZ, 0x8, R146 ;  /* 0x00000008ff927819 */ /* 0x000fe40000011692 */
[----:B------:R-:W-:-:S02]  /*25970*/  PRMT R211, R112, 0x3340, R1 ;  /* 0x0000334070d37816 */ /* 0x000fc40000000001 */
[--C-:B------:R-:W-:Y:S02]  /*25980*/  PRMT R213, R128, 0x3340, R1.reuse ;  /* 0x0000334080d57816 */ /* 0x100fe40000000001 */
[----:B------:R-:W-:Y:S01]  /*25990*/  PRMT R215, R144, 0x3340, R1 ;  /* 0x0000334090d77816 */ /* 0x000fe20000000001 */
[----:B--2---:R-:W-:Y:S01]  /*259a0*/  IMAD R52, R190, UR4, RZ ;  /* 0x00000004be347c24 */ /* 0x004fe2000f8e02ff */
[----:B------:R-:W-:Y:S01]  /*259b0*/  LOP3.LUT R98, R98, 0xffff, RZ, 0xc0, !PT ;  /* 0x0000ffff62627812 */ /* 0x000fe200078ec0ff */
[----:B------:R2:W-:Y:S01]  /*259c0*/  STS.128 [R42+UR5], R4 ;  /* 0x000000042a007988 */ /* 0x0005e20008000c05 */
[----:B------:R-:W-:Y:S01]  /*259d0*/  LOP3.LUT R205, R205, 0xffff, RZ, 0xc0, !PT ;  /* 0x0000ffffcdcd7812 */ /* 0x000fe200078ec0ff */
[----:B------:R-:W-:Y:S01]  /*259e0*/  ULDC UR4, c[0x0][0x248] ;  /* 0x0000920000047ab9 */ /* 0x000fe20000000800 */
[----:B------:R-:W-:Y:S02]  /*259f0*/  LOP3.LUT R138, R138, 0xffff, RZ, 0xc0, !PT ;  /* 0x0000ffff8a8a7812 */ /* 0x000fe400078ec0ff */
[----:B------:R-:W-:-:S02]  /*25a00*/  LOP3.LUT R114, R114, 0xffff, RZ, 0xc0, !PT ;  /* 0x0000ffff72727812 */ /* 0x000fc400078ec0ff */
[----:B------:R-:W-:Y:S02]  /*25a10*/  LOP3.LUT R130, R130, 0xffff, RZ, 0xc0, !PT ;  /* 0x0000ffff82827812 */ /* 0x000fe400078ec0ff */
[----:B------:R-:W-:Y:S02]  /*25a20*/  LOP3.LUT R146, R146, 0xffff, RZ, 0xc0, !PT ;  /* 0x0000ffff92927812 */ /* 0x000fe400078ec0ff */
[----:B------:R-:W-:Y:S02]  /*25a30*/  PRMT R211, R66, 0x5410, R211 ;  /* 0x0000541042d37816 */ /* 0x000fe400000000d3 */
[----:B------:R-:W-:Y:S02]  /*25a40*/  PRMT R213, R120, 0x5410, R213 ;  /* 0x0000541078d57816 */ /* 0x000fe400000000d5 */
[----:B------:R-:W-:Y:S02]  /*25a50*/  PRMT R11, R136, 0x5410, R215 ;  /* 0x00005410880b7816 */ /* 0x000fe400000000d7 */
[----:B------:R-:W-:-:S02]  /*25a60*/  PRMT R217, R98, 0x3340, R1 ;  /* 0x0000334062d97816 */ /* 0x000fc40000000001 */
[----:B------:R-:W-:Y:S02]  /*25a70*/  PRMT R138, R138, 0x3340, R205 ;  /* 0x000033408a8a7816 */ /* 0x000fe400000000cd */
[--C-:B------:R-:W-:Y:S02]  /*25a80*/  PRMT R207, R114, 0x3340, R1.reuse ;  /* 0x0000334072cf7816 */ /* 0x100fe40000000001 */
[--C-:B------:R-:W-:Y:S02]  /*25a90*/  PRMT R219, R130, 0x3340, R1.reuse ;  /* 0x0000334082db7816 */ /* 0x100fe40000000001 */
[----:B------:R-:W-:Y:S02]  /*25aa0*/  PRMT R205, R146, 0x3340, R1 ;  /* 0x0000334092cd7816 */ /* 0x000fe40000000001 */
[----:B------:R-:W-:Y:S01]  /*25ab0*/  IADD3 R36, P1, R52, UR8, RZ ;  /* 0x0000000834247c10 */ /* 0x000fe2000ff3e0ff */
[----:B------:R-:W-:Y:S01]  /*25ac0*/  ULDC UR8, c[0x0][0x248] ;  /* 0x0000920000087ab9 */ /* 0x000fe20000000800 */
[----:B------:R-:W-:-:S02]  /*25ad0*/  PRMT R9, R211, 0x5210, R116 ;  /* 0x00005210d3097816 */ /* 0x000fc40000000074 */
[----:B------:R-:W-:Y:S02]  /*25ae0*/  PRMT R10, R213, 0x5210, R132 ;  /* 0x00005210d50a7816 */ /* 0x000fe40000000084 */
[----:B------:R-:W-:Y:S02]  /*25af0*/  PRMT R11, R11, 0x5210, R148 ;  /* 0x000052100b0b7816 */ /* 0x000fe40000000094 */
[----:B------:R-:W-:Y:S02]  /*25b00*/  PRMT R32, R90, 0x5410, R217 ;  /* 0x000054105a207816 */ /* 0x000fe400000000d9 */
[----:B------:R-:W-:Y:S01]  /*25b10*/  ISETP.GE.AND P0, PT, R190, UR10, PT ;  /* 0x0000000abe007c0c */ /* 0x000fe2000bf06270 */
[----:B------:R-:W-:Y:S01]  /*25b20*/  ULDC UR10, c[0x0][0x22c] ;  /* 0x00008b00000a7ab9 */ /* 0x000fe20000000800 */
[----:B------:R-:W-:Y:S02]  /*25b30*/  LOP3.LUT R33, R102, 0xffff, RZ, 0xc0, !PT ;  /* 0x0000ffff66217812 */ /* 0x000fe400078ec0ff */
[----:B------:R-:W-:-:S02]  /*25b40*/  PRMT R207, R106, 0x5410, R207 ;  /* 0x000054106acf7816 */ /* 0x000fc400000000cf */
[----:B------:R-:W-:Y:S02]  /*25b50*/  PRMT R34, R122, 0x5410, R219 ;  /* 0x000054107a227816 */ /* 0x000fe400000000db */
[----:B------:R-:W-:Y:S02]  /*25b60*/  PRMT R138, R138, 0x5410, R205 ;  /* 0x000054108a8a7816 */ /* 0x000fe400000000cd */
[----:B------:R-:W-:Y:S01]  /*25b70*/  LEA.HI.X.SX32 R52, R52, UR9, 0x1, P1 ;  /* 0x0000000934347c11 */ /* 0x000fe200088f0eff */
[----:B------:R-:W-:Y:S01]  /*25b80*/  ULDC UR9, c[0x0][0x22c] ;  /* 0x00008b0000097ab9 */ /* 0x000fe20000000800 */
[----:B------:R-:W-:Y:S02]  /*25b90*/  LOP3.LUT R118, R118, 0xffff, RZ, 0xc0, !PT ;  /* 0x0000ffff76767812 */ /* 0x000fe400078ec0ff */
[----:B------:R-:W-:Y:S02]  /*25ba0*/  LOP3.LUT R189, R134, 0xffff, RZ, 0xc0, !PT ;  /* 0x0000ffff86bd7812 */ /* 0x000fe400078ec0ff */
[----:B--2---:R-:W-:Y:S01]  /*25bb0*/  LOP3.LUT R5, R150, 0xffff, RZ, 0xc0, !PT ;  /* 0x0000ffff96057812 */ /* 0x004fe200078ec0ff */
[----:B------:R2:W-:Y:S01]  /*25bc0*/  STS.128 [R42+UR5+0x400], R8 ;  /* 0x000400082a007988 */ /* 0x0005e20008000c05 */
[--C-:B------:R-:W-:Y:S01]  /*25bd0*/  PRMT R28, R28, 0x4210, R33.reuse ;  /* 0x000042101c1c7816 */ /* 0x100fe20000000021 */
[C---:B------:R-:W-:Y:S01]  /*25be0*/  IMAD R7, R31.reuse, UR7, RZ ;  /* 0x000000071f077c24 */ /* 0x040fe2000f8e02ff */
[----:B------:R-:W-:Y:S01]  /*25bf0*/  PRMT R32, R32, 0x5210, R33 ;  /* 0x0000521020207816 */ /* 0x000fe20000000021 */
[----:B------:R-:W-:Y:S01]  /*25c00*/  ULDC UR7, c[0x0][0x248] ;  /* 0x0000920000077ab9 */ /* 0x000fe20000000800 */
[----:B------:R-:W-:Y:S01]  /*25c10*/  ISETP.LT.AND P5, PT, R31, UR9, !P0 ;  /* 0x000000091f007c0c */ /* 0x000fe2000c7a1270 */
[----:B------:R-:W-:Y:S01]  /*25c20*/  ULDC UR9, c[0x0][0x22c] ;  /* 0x00008b0000097ab9 */ /* 0x000fe20000000800 */
[----:B------:R-:W-:Y:S01]  /*25c30*/  ISETP.LT.AND P6, PT, R35, UR10, !P0 ;  /* 0x0000000a23007c0c */ /* 0x000fe2000c7c1270 */
[----:B------:R-:W-:Y:S01]  /*25c40*/  ULDC UR10, c[0x0][0x22c] ;  /* 0x00008b00000a7ab9 */ /* 0x000fe20000000800 */
[----:B------:R-:W-:-:S02]  /*25c50*/  PRMT R29, R29, 0x4210, R118 ;  /* 0x000042101d1d7816 */ /* 0x000fc40000000076 */
[----:B------:R-:W-:Y:S02]  /*25c60*/  PRMT R33, R207, 0x5210, R118 ;  /* 0x00005210cf217816 */ /* 0x000fe40000000076 */
[--C-:B------:R-:W-:Y:S02]  /*25c70*/  PRMT R30, R30, 0x4210, R189.reuse ;  /* 0x000042101e1e7816 */ /* 0x100fe400000000bd */
[----:B------:R-:W-:Y:S01]  /*25c80*/  PRMT R34, R34, 0x5210, R189 ;  /* 0x0000521022227816 */ /* 0x000fe200000000bd */
[----:B--2---:R-:W-:Y:S01]  /*25c90*/  IMAD R11, R35, UR8, RZ ;  /* 0x00000008230b7c24 */ /* 0x004fe2000f8e02ff */
[--C-:B------:R-:W-:Y:S01]  /*25ca0*/  PRMT R31, R46, 0x4210, R5.reuse ;  /* 0x000042102e1f7816 */ /* 0x100fe20000000005 */
[----:B------:R-:W-:Y:S01]  /*25cb0*/  ULDC UR8, c[0x0][0x22c] ;  /* 0x00008b0000087ab9 */ /* 0x000fe20000000800 */
[----:B------:R-:W-:-:S03]  /*25cc0*/  PRMT R35, R138, 0x5210, R5 ;  /* 0x000052108a237816 */ /* 0x000fc60000000005 */
[----:B------:R2:W-:Y:S04]  /*25cd0*/  STS.128 [R42+UR5+0x80], R28 ;  /* 0x0000801c2a007988 */ /* 0x0005e80008000c05 */
[----:B------:R4:W-:Y:S01]  /*25ce0*/  STS.128 [R42+UR5+0x480], R32 ;  /* 0x000480202a007988 */ /* 0x0009e20008000c05 */
[C---:B------:R-:W-:Y:S01]  /*25cf0*/  ISETP.LT.AND P1, PT, R83.reuse, UR11, !P0 ;  /* 0x0000000b53007c0c */ /* 0x040fe2000c721270 */
[----:B------:R-:W-:Y:S01]  /*25d00*/  IMAD R83, R83, UR4, RZ ;  /* 0x0000000453537c24 */ /* 0x000fe2000f8e02ff */
[-C--:B------:R-:W-:Y:S01]  /*25d10*/  IADD3 R8, P3, R7, R36.reuse, RZ ;  /* 0x0000002407087210 */ /* 0x080fe20007f7e0ff */
[----:B------:R-:W-:Y:S01]  /*25d20*/  ULDC UR4, c[0x0][0x248] ;  /* 0x0000920000047ab9 */ /* 0x000fe20000000800 */
[-C--:B------:R-:W-:Y:S01]  /*25d30*/  IADD3 R6, P4, R11, R36.reuse, RZ ;  /* 0x000000240b067210 */ /* 0x080fe20007f9e0ff */
[----:B------:R-:W-:Y:S01]  /*25d40*/  ULDC UR5, c[0x0][0x248] ;  /* 0x0000920000057ab9 */ /* 0x000fe20000000800 */
[----:B------:R-:W-:-:S02]  /*25d50*/  IADD3 R4, P2, R83, R36, RZ ;  /* 0x0000002453047210 */ /* 0x000fc40007f5e0ff */
[----:B-1----:R-:W-:Y:S02]  /*25d60*/  PRMT R189, R24, 0x7770, RZ ;  /* 0x0000777018bd7816 */ /* 0x002fe400000000ff */
[-C--:B------:R-:W-:Y:S01]  /*25d70*/  LEA.HI.X.SX32 R5, R83, R52.reuse, 0x1, P2 ;  /* 0x0000003453057211 */ /* 0x080fe200010f0eff */
[----:B------:R-:W-:Y:S01]  /*25d80*/  BAR.SYNC.DEFER_BLOCKING 0x0 ;  /* 0x0000000000007b1d */ /* 0x000fe20000010000 */
[-C--:B------:R-:W-:Y:S02]  /*25d90*/  LEA.HI.X.SX32 R9, R7, R52.reuse, 0x1, P3 ;  /* 0x0000003407097211 */ /* 0x080fe400018f0eff */
[----:B------:R-:W-:Y:S01]  /*25da0*/  LEA.HI.X.SX32 R7, R11, R52, 0x1, P4 ;  /* 0x000000340b077211 */ /* 0x000fe200020f0eff */
[----:B------:R-:W-:Y:S01]  /*25db0*/  IMAD R11, R48, UR4, RZ ;  /* 0x00000004300b7c24 */ /* 0x000fe2000f8e02ff */
[----:B---3--:R-:W-:Y:S01]  /*25dc0*/  PRMT R191, R20, 0x7770, RZ ;  /* 0x0000777014bf7816 */ /* 0x008fe200000000ff */
[----:B------:R-:W-:Y:S01]  /*25dd0*/  ULDC UR4, c[0x0][0x248] ;  /* 0x0000920000047ab9 */ /* 0x000fe20000000800 */
[----:B------:R-:W-:Y:S01]  /*25de0*/  PRMT R83, R24, 0x7771, RZ ;  /* 0x0000777118537816 */ /* 0x000fe200000000ff */
[----:B--2---:R-:W1:Y:S01]  /*25df0*/  LDC R28, c[0x0][0x248] ;  /* 0x00009200ff1c7b82 */ /* 0x004e620000000800 */
[----:B----4-:R-:W-:-:S02]  /*25e00*/  PRMT R35, R20, 0x7771, RZ ;  /* 0x0000777114237816 */ /* 0x010fc400000000ff */
[----:B------:R-:W-:Y:S02]  /*25e10*/  ISETP.LT.AND P2, PT, R49, UR9, !P0 ;  /* 0x0000000931007c0c */ /* 0x000fe4000c741270 */
[----:B------:R-:W-:-:S03]  /*25e20*/  PRMT R29, R24, 0x7773, RZ ;  /* 0x00007773181d7816 */ /* 0x000fc600000000ff */
[----:B------:R-:W2:Y:S01]  /*25e30*/  LDC R30, c[0x0][0x248] ;  /* 0x00009200ff1e7b82 */ /* 0x000ea20000000800 */
[----:B------:R3:W-:Y:S01]  /*25e40*/  @P1 STG.E.U8 desc[UR18][R4.64], R189 ;  /* 0x000000bd04001986 */ /* 0x0007e2000c101112 */
[----:B------:R-:W-:Y:S01]  /*25e50*/  ISETP.LT.AND P1, PT, R48, UR8, !P0 ;  /* 0x0000000830007c0c */ /* 0x000fe2000c721270 */
[----:B------:R-:W-:Y:S01]  /*25e60*/  ULDC UR8, c[0x0][0x22c] ;  /* 0x00008b0000087ab9 */ /* 0x000fe20000000800 */
[----:B------:R-:W-:Y:S01]  /*25e70*/  IMAD R49, R49, UR5, RZ ;  /* 0x0000000531317c24 */ /* 0x000fe2000f8e02ff */
[----:B------:R4:W-:Y:S01]  /*25e80*/  @P5 STG.E.U8 desc[UR18][R8.64], R191 ;  /* 0x000000bf08005986 */ /* 0x0009e2000c101112 */
[C---:B------:R-:W-:Y:S01]  /*25e90*/  ISETP.LT.AND P4, PT, R53.reuse, UR8, !P0 ;  /* 0x0000000835007c0c */ /* 0x040fe2000c781270 */
[----:B------:R-:W-:Y:S01]  /*25ea0*/  IMAD R53, R53, UR4, RZ ;  /* 0x0000000435357c24 */ /* 0x000fe2000f8e02ff */
[----:B------:R-:W-:Y:S01]  /*25eb0*/  ISETP.LT.AND P3, PT, R51, UR10, !P0 ;  /* 0x0000000a33007c0c */ /* 0x000fe2000c761270 */
[----:B------:R-:W-:Y:S01]  /*25ec0*/  ULDC UR9, c[0x0][0x22c] ;  /* 0x00008b0000097ab9 */ /* 0x000fe20000000800 */
[----:B------:R-:W-:Y:S01]  /*25ed0*/  PRMT R31, R24, 0x7772, RZ ;  /* 0x00007772181f7816 */ /* 0x000fe200000000ff */
[----:B------:R-:W-:Y:S01]  /*25ee0*/  ULDC UR5, c[0x0][0x248] ;  /* 0x0000920000057ab9 */ /* 0x000fe20000000800 */
[----:B---3--:R-:W-:Y:S01]  /*25ef0*/  IADD3 R4, P5, R11, R36, RZ ;  /* 0x000000240b047210 */ /* 0x008fe20007fbe0ff */
[----:B------:R3:W-:Y:S01]  /*25f00*/  @P6 STG.E.U8 desc[UR18][R6.64], R83 ;  /* 0x0000005306006986 */ /* 0x0007e2000c101112 */
[----:B------:R-:W-:Y:S01]  /*25f10*/  IMAD R51, R51, UR7, RZ ;  /* 0x0000000733337c24 */ /* 0x000fe2000f8e02ff */
[----:B------:R-:W-:Y:S01]  /*25f20*/  ULDC UR8, c[0x0][0x22c] ;  /* 0x00008b0000087ab9 */ /* 0x000fe20000000800 */
[----:B------:R-:W-:Y:S01]  /*25f30*/  LEA.HI.X.SX32 R5, R11, R52, 0x1, P5 ;  /* 0x000000340b057211 */ /* 0x000fe200028f0eff */
[----:B------:R-:W-:Y:S01]  /*25f40*/  ULDC UR4, c[0x0][0x248] ;  /* 0x0000920000047ab9 */ /* 0x000fe20000000800 */
[----:B------:R-:W-:Y:S01]  /*25f50*/  PRMT R33, R20, 0x7772, RZ ;  /* 0x0000777214217816 */ /* 0x000fe200000000ff */
[----:B------:R-:W-:Y:S01]  /*25f60*/  ULDC UR7, c[0x0][0x248] ;  /* 0x0000920000077ab9 */ /* 0x000fe20000000800 */
[----:B------:R-:W-:Y:S01]  /*25f70*/  ULDC UR10, c[0x0][0x22c] ;  /* 0x00008b00000a7ab9 */ /* 0x000fe20000000800 */
[----:B------:R0:W-:Y:S01]  /*25f80*/  @P1 STG.E.U8 desc[UR18][R4.64], R35 ;  /* 0x0000002304001986 */ /* 0x0001e2000c101112 */
[----:B------:R-:W-:-:S02]  /*25f90*/  IADD3 R10, P1, R53, R36, RZ ;  /* 0x00000024350a7210 */ /* 0x000fc40007f3e0ff */
[-C--:B----4-:R-:W-:Y:S02]  /*25fa0*/  IADD3 R8, P5, R51, R36.reuse, RZ ;  /* 0x0000002433087210 */ /* 0x090fe40007fbe0ff */
[----:B---3--:R-:W-:Y:S02]  /*25fb0*/  IADD3 R6, P6, R49, R36, RZ ;  /* 0x0000002431067210 */ /* 0x008fe40007fde0ff */
[-C--:B------:R-:W-:Y:S02]  /*25fc0*/  LEA.HI.X.SX32 R11, R53, R52.reuse, 0x1, P1 ;  /* 0x00000034350b7211 */ /* 0x080fe400008f0eff */
[C---:B------:R-:W-:Y:S01]  /*25fd0*/  ISETP.LT.AND P1, PT, R47.reuse, UR8, !P0 ;  /* 0x000000082f007c0c */ /* 0x040fe2000c721270 */
[----:B------:R-:W-:Y:S01]  /*25fe0*/  IMAD R47, R47, UR4, RZ ;  /* 0x000000042f2f7c24 */ /* 0x000fe2000f8e02ff */
[-C--:B------:R-:W-:Y:S01]  /*25ff0*/  LEA.HI.X.SX32 R7, R49, R52.reuse, 0x1, P6 ;  /* 0x0000003431077211 */ /* 0x080fe200030f0eff */
[----:B------:R-:W-:Y:S01]  /*26000*/  ULDC UR8, c[0x0][0x22c] ;  /* 0x00008b0000087ab9 */ /* 0x000fe20000000800 */
[----:B------:R-:W-:Y:S01]  /*26010*/  LEA.HI.X.SX32 R9, R51, R52, 0x1, P5 ;  /* 0x0000003433097211 */ /* 0x000fe200028f0eff */
[----:B------:R-:W-:Y:S01]  /*26020*/  ULDC UR4, c[0x0][0x248] ;  /* 0x0000920000047ab9 */ /* 0x000fe20000000800 */
[----:B0-----:R-:W-:Y:S01]  /*26030*/  IADD3 R4, P5, R47, R36, RZ ;  /* 0x000000242f047210 */ /* 0x001fe20007fbe0ff */
[----:B------:R-:W-:Y:S01]  /*26040*/  @P2 STG.E.U8 desc[UR18][R6.64], R31 ;  /* 0x0000001f06002986 */ /* 0x000fe2000c101112 */
[----:B------:R-:W-:-:S03]  /*26050*/  PRMT R35, R20, 0x7773, RZ ;  /* 0x0000777314237816 */ /* 0x000fc600000000ff */
[----:B------:R0:W-:Y:S01]  /*26060*/  @P3 STG.E.U8 desc[UR18][R8.64], R33 ;  /* 0x0000002108003986 */ /* 0x0001e2000c101112 */
[----:B------:R-:W-:-:S03]  /*26070*/  LEA.HI.X.SX32 R5, R47, R52, 0x1, P5 ;  /* 0x000000342f057211 */ /* 0x000fc600028f0eff */
[----:B------:R3:W-:Y:S01]  /*26080*/  @P4 STG.E.U8 desc[UR18][R10.64], R29 ;  /* 0x0000001d0a004986 */ /* 0x0007e2000c101112 */
[C---:B------:R-:W-:Y:S01]  /*26090*/  ISETP.LT.AND P4, PT, R57.reuse, UR8, !P0 ;  /* 0x0000000839007c0c */ /* 0x040fe2000c781270 */
[----:B------:R-:W-:Y:S01]  /*260a0*/  IMAD R57, R57, UR4, RZ ;  /* 0x0000000439397c24 */ /* 0x000fe2000f8e02ff */
[C---:B------:R-:W-:Y:S01]  /*260b0*/  ISETP.LT.AND P2, PT, R55.reuse, UR9, !P0 ;  /* 0x0000000937007c0c */ /* 0x040fe2000c741270 */
[----:B------:R-:W-:Y:S01]  /*260c0*/  IMAD R55, R55, UR5, RZ ;  /* 0x0000000537377c24 */ /* 0x000fe2000f8e02ff */
[----:B------:R4:W-:Y:S01]  /*260d0*/  @P1 STG.E.U8 desc[UR18][R4.64], R35 ;  /* 0x0000002304001986 */ /* 0x0009e2000c101112 */
[C---:B------:R-:W-:Y:S01]  /*260e0*/  ISETP.LT.AND P3, PT, R56.reuse, UR10, !P0 ;  /* 0x0000000a38007c0c */ /* 0x040fe2000c761270 */
[----:B------:R-:W-:Y:S01]  /*260f0*/  ULDC UR8, c[0x0][0x22c] ;  /* 0x00008b0000087ab9 */ /* 0x000fe20000000800 */
[----:B0-----:R-:W-:Y:S01]  /*26100*/  IMAD R9, R56, UR7, RZ ;  /* 0x0000000738097c24 */ /* 0x001fe2000f8e02ff */
[-C--:B------:R-:W-:Y:S01]  /*26110*/  IADD3 R6, P6, R55, R36.reuse, RZ ;  /* 0x0000002437067210 */ /* 0x080fe20007fde0ff */
[----:B------:R-:W-:Y:S01]  /*26120*/  ULDC UR4, c[0x0][0x248] ;  /* 0x0000920000047ab9 */ /* 0x000fe20000000800 */
[----:B------:R-:W-:Y:S01]  /*26130*/  PRMT R31, R25, 0x7770, RZ ;  /* 0x00007770191f7816 */ /* 0x000fe200000000ff */
[----:B------:R-:W-:Y:S01]  /*26140*/  ULDC UR9, c[0x0][0x22c] ;  /* 0x00008b0000097ab9 */ /* 0x000fe20000000800 */
[-C--:B---3--:R-:W-:Y:S01]  /*26150*/  IADD3 R10, P1, R57, R36.reuse, RZ ;  /* 0x00000024390a7210 */ /* 0x088fe20007f3e0ff */
[----:B------:R-:W-:Y:S01]  /*26160*/  ULDC UR5, c[0x0][0x248] ;  /* 0x0000920000057ab9 */ /* 0x000fe20000000800 */
[----:B------:R-:W-:Y:S01]  /*26170*/  IADD3 R8, P5, R9, R36, RZ ;  /* 0x0000002409087210 */ /* 0x000fe20007fbe0ff */
[----:B------:R-:W-:Y:S01]  /*26180*/  ULDC UR7, c[0x0][0x248] ;  /* 0x0000920000077ab9 */ /* 0x000fe20000000800 */
[-C--:B------:R-:W-:Y:S01]  /*26190*/  LEA.HI.X.SX32 R11, R57, R52.reuse, 0x1, P1 ;  /* 0x00000034390b7211 */ /* 0x080fe200008f0eff */
[----:B------:R-:W-:Y:S01]  /*261a0*/  ULDC UR10, c[0x0][0x22c] ;  /* 0x00008b00000a7ab9 */ /* 0x000fe20000000800 */
[C---:B------:R-:W-:Y:S01]  /*261b0*/  ISETP.LT.AND P1, PT, R45.reuse, UR8, !P0 ;  /* 0x000000082d007c0c */ /* 0x040fe2000c721270 */
[----:B------:R-:W-:Y:S01]  /*261c0*/  IMAD R45, R45, UR4, RZ ;  /* 0x000000042d2d7c24 */ /* 0x000fe2000f8e02ff */
[-C--:B------:R-:W-:Y:S01]  /*261d0*/  LEA.HI.X.SX32 R7, R55, R52.reuse, 0x1, P6 ;  /* 0x0000003437077211 */ /* 0x080fe200030f0eff */
[----:B------:R-:W-:Y:S01]  /*261e0*/  ULDC UR8, c[0x0][0x22c] ;  /* 0x00008b0000087ab9 */ /* 0x000fe20000000800 */
[----:B------:R-:W-:Y:S01]  /*261f0*/  LEA.HI.X.SX32 R9, R9, R52, 0x1, P5 ;  /* 0x0000003409097211 */ /* 0x000fe200028f0eff */
[----:B------:R-:W-:Y:S01]  /*26200*/  ULDC UR4, c[0x0][0x248] ;  /* 0x0000920000047ab9 */ /* 0x000fe20000000800 */
[----:B------:R-:W-:-:S02]  /*26210*/  PRMT R33, R21, 0x7770, RZ ;  /* 0x0000777015217816 */ /* 0x000fc400000000ff */
[----:B------:R-:W-:Y:S01]  /*26220*/  PRMT R29, R25, 0x7771, RZ ;  /* 0x00007771191d7816 */ /* 0x000fe200000000ff */
[----:B------:R-:W-:Y:S01]  /*26230*/  @P2 STG.E.U8 desc[UR18][R6.64], R31 ;  /* 0x0000001f06002986 */ /* 0x000fe2000c101112 */
[----:B----4-:R-:W-:-:S03]  /*26240*/  IADD3 R4, P5, R45, R36, RZ ;  /* 0x000000242d047210 */ /* 0x010fc60007fbe0ff */
[----:B------:R0:W-:Y:S01]  /*26250*/  @P3 STG.E.U8 desc[UR18][R8.64], R33 ;  /* 0x0000002108003986 */ /* 0x0001e2000c101112 */
[----:B------:R-:W-:-:S03]  /*26260*/  LEA.HI.X.SX32 R5, R45, R52, 0x1, P5 ;  /* 0x000000342d057211 */ /* 0x000fc600028f0eff */
[----:B------:R3:W-:Y:S01]  /*26270*/  @P4 STG.E.U8 desc[UR18][R10.64], R29 ;  /* 0x0000001d0a004986 */ /* 0x0007e2000c101112 */
[C---:B------:R-:W-:Y:S01]  /*26280*/  ISETP.LT.AND P4, PT, R61.reuse, UR8, !P0 ;  /* 0x000000083d007c0c */ /* 0x040fe2000c781270 */
[----:B------:R-:W-:Y:S01]  /*26290*/  IMAD R61, R61, UR4, RZ ;  /* 0x000000043d3d7c24 */ /* 0x000fe2000f8e02ff */
[C---:B------:R-:W-:Y:S01]  /*262a0*/  ISETP.LT.AND P2, PT, R59.reuse, UR9, !P0 ;  /* 0x000000093b007c0c */ /* 0x040fe2000c741270 */
[----:B------:R-:W-:Y:S01]  /*262b0*/  IMAD R59, R59, UR5, RZ ;  /* 0x000000053b3b7c24 */ /* 0x000fe2000f8e02ff */
[----:B0-----:R-:W-:Y:S01]  /*262c0*/  PRMT R33, R21, 0x7771, RZ ;  /* 0x0000777115217816 */ /* 0x001fe200000000ff */
[C---:B------:R-:W-:Y:S01]  /*262d0*/  IMAD R9, R60.reuse, UR7, RZ ;  /* 0x000000073c097c24 */ /* 0x040fe2000f8e02ff */
[----:B------:R-:W-:Y:S01]  /*262e0*/  ISETP.LT.AND P3, PT, R60, UR10, !P0 ;  /* 0x0000000a3c007c0c */ /* 0x000fe2000c761270 */
[----:B------:R-:W-:Y:S01]  /*262f0*/  ULDC UR8, c[0x0][0x22c] ;  /* 0x00008b0000087ab9 */ /* 0x000fe20000000800 */
[-C--:B------:R-:W-:Y:S01]  /*26300*/  IADD3 R6, P6, R59, R36.reuse, RZ ;  /* 0x000000243b067210 */ /* 0x080fe20007fde0ff */
[----:B------:R0:W-:Y:S01]  /*26310*/  @P1 STG.E.U8 desc[UR18][R4.64], R33 ;  /* 0x0000002104001986 */ /* 0x0001e2000c101112 */
        /* <DEDUP_REMOVED lines=10> */
[----:B------:R-:W-:Y:S01]  /*263c0*/  PRMT R29, R25, 0x7772, RZ ;  /* 0x00007772191d7816 */ /* 0x000fe200000000ff */
[----:B------:R-:W-:Y:S01]  /*263d0*/  ULDC UR4, c[0x0][0x248] ;  /* 0x0000920000047ab9 */ /* 0x000fe20000000800 */
[----:B------:R-:W-:Y:S01]  /*263e0*/  LEA.HI.X.SX32 R9, R9, R52, 0x1, P5 ;  /* 0x0000003409097211 */ /* 0x000fe200028f0eff */
[----:B------:R-:W-:Y:S01]  /*263f0*/  ULDC UR7, c[0x0][0x248] ;  /* 0x0000920000077ab9 */ /* 0x000fe20000000800 */
[----:B------:R-:W-:Y:S01]  /*26400*/  PRMT R31, R21, 0x7772, RZ ;  /* 0x00007772151f7816 */ /* 0x000fe200000000ff */
[----:B------:R-:W-:Y:S01]  /*26410*/  ULDC UR10, c[0x0][0x22c] ;  /* 0x00008b00000a7ab9 */ /* 0x000fe20000000800 */
[----:B------:R-:W-:Y:S01]  /*26420*/  PRMT R25, R25, 0x7773, RZ ;  /* 0x0000777319197816 */ /* 0x000fe200000000ff */
[----:B------:R-:W-:Y:S01]  /*26430*/  @P2 STG.E.U8 desc[UR18][R6.64], R29 ;  /* 0x0000001d06002986 */ /* 0x000fe2000c101112 */
[----:B0-----:R-:W-:-:S03]  /*26440*/  IADD3 R4, P5, R43, R36, RZ ;  /* 0x000000242b047210 */ /* 0x001fc60007fbe0ff */
        /* <DEDUP_REMOVED lines=27> */
[----:B------:R-:W-:-:S02]  /*26600*/  PRMT R29, R22, 0x7770, RZ ;  /* 0x00007770161d7816 */ /* 0x000fc400000000ff */
[----:B------:R-:W-:Y:S01]  /*26610*/  PRMT R21, R26, 0x7771, RZ ;  /* 0x000077711a157816 */ /* 0x000fe200000000ff */
[----:B------:R3:W-:Y:S01]  /*26620*/  @P2 STG.E.U8 desc[UR18][R6.64], R25 ;  /* 0x0000001906002986 */ /* 0x0007e2000c101112 */
[----:B0-----:R-:W-:Y:S01]  /*26630*/  IADD3 R4, P5, R41, R36, RZ ;  /* 0x0000002429047210 */ /* 0x001fe20007fbe0ff */
[----:B------:R-:W-:Y:S01]  /*26640*/  ULDC UR4, c[0x0][0x248] ;  /* 0x0000920000047ab9 */ /* 0x000fe20000000800 */
[C---:B------:R-:W-:Y:S01]  /*26650*/  ISETP.LT.AND P2, PT, R67.reuse, UR9, !P0 ;  /* 0x0000000943007c0c */ /* 0x040fe2000c741270 */
[----:B------:R0:W-:Y:S01]  /*26660*/  @P3 STG.E.U8 desc[UR18][R8.64], R29 ;  /* 0x0000001d08003986 */ /* 0x0001e2000c101112 */
[----:B------:R-:W-:Y:S01]  /*26670*/  IMAD R67, R67, UR5, RZ ;  /* 0x0000000543437c24 */ /* 0x000fe2000f8e02ff */
[C---:B------:R-:W-:Y:S01]  /*26680*/  ISETP.LT.AND P3, PT, R69.reuse, UR10, !P0 ;  /* 0x0000000a45007c0c */ /* 0x040fe2000c761270 */
[----:B------:R-:W-:Y:S01]  /*26690*/  IMAD R69, R69, UR7, RZ ;  /* 0x0000000745457c24 */ /* 0x000fe2000f8e02ff */
[----:B------:R4:W-:Y:S01]  /*266a0*/  @P4 STG.E.U8 desc[UR18][R10.64], R21 ;  /* 0x000000150a004986 */ /* 0x0009e2000c101112 */
[C---:B------:R-:W-:Y:S01]  /*266b0*/  ISETP.LT.AND P4, PT, R71.reuse, UR8, !P0 ;  /* 0x0000000847007c0c */ /* 0x040fe2000c781270 */
[----:B------:R-:W-:Y:S01]  /*266c0*/  IMAD R71, R71, UR4, RZ ;  /* 0x0000000447477c24 */ /* 0x000fe2000f8e02ff */
[----:B------:R-:W-:Y:S01]  /*266d0*/  LEA.HI.X.SX32 R5, R41, R52, 0x1, P5 ;  /* 0x0000003429057211 */ /* 0x000fe200028f0eff */
[----:B------:R-:W-:Y:S01]  /*266e0*/  ULDC UR4, c[0x0][0x248] ;  /* 0x0000920000047ab9 */ /* 0x000fe20000000800 */
[----:B------:R-:W-:Y:S01]  /*266f0*/  PRMT R31, R22, 0x7771, RZ ;  /* 0x00007771161f7816 */ /* 0x000fe200000000ff */
[----:B------:R-:W-:Y:S01]  /*26700*/  ULDC UR7, c[0x0][0x22c] ;  /* 0x00008b0000077ab9 */ /* 0x000fe20000000800 */
[-C--:B---3--:R-:W-:Y:S01]  /*26710*/  IADD3 R6, P6, R67, R36.reuse, RZ ;  /* 0x0000002443067210 */ /* 0x088fe20007fde0ff */
[----:B------:R-:W-:Y:S01]  /*26720*/  ULDC UR8, c[0x0][0x22c] ;  /* 0x00008b0000087ab9 */ /* 0x000fe20000000800 */
[-C--:B0-----:R-:W-:Y:S01]  /*26730*/  IADD3 R8, P5, R69, R36.reuse, RZ ;  /* 0x0000002445087210 */ /* 0x081fe20007fbe0ff */
[----:B------:R0:W-:Y:S01]  /*26740*/  @P1 STG.E.U8 desc[UR18][R4.64], R31 ;  /* 0x0000001f04001986 */ /* 0x0001e2000c101112 */
[----:B------:R-:W-:Y:S01]  /*26750*/  PRMT R25, R26, 0x7772, RZ ;  /* 0x000077721a197816 */ /* 0x000fe200000000ff */
[----:B------:R-:W-:Y:S01]  /*26760*/  ULDC UR5, c[0x0][0x248] ;  /* 0x0000920000057ab9 */ /* 0x000fe20000000800 */
[----:B----4-:R-:W-:Y:S01]  /*26770*/  IADD3 R10, P1, R71, R36, RZ ;  /* 0x00000024470a7210 */ /* 0x010fe20007f3e0ff */
[----:B------:R-:W-:Y:S01]  /*26780*/  ULDC UR9, c[0x0][0x22c] ;  /* 0x00008b0000097ab9 */ /* 0x000fe20000000800 */
[-C--:B------:R-:W-:Y:S01]  /*26790*/  LEA.HI.X.SX32 R7, R67, R52.reuse, 0x1, P6 ;  /* 0x0000003443077211 */ /* 0x080fe200030f0eff */
[----:B------:R-:W-:Y:S01]  /*267a0*/  ULDC UR10, c[0x0][0x22c] ;  /* 0x00008b00000a7ab9 */ /* 0x000fe20000000800 */
[----:B------:R-:W-:-:S02]  /*267b0*/  LEA.HI.X.SX32 R9, R69, R52, 0x1, P5 ;  /* 0x0000003445097211 */ /* 0x000fc400028f0eff */
[----:B------:R-:W-:Y:S02]  /*267c0*/  PRMT R29, R22, 0x7772, RZ ;  /* 0x00007772161d7816 */ /* 0x000fe400000000ff */
[----:B------:R-:W-:Y:S02]  /*267d0*/  LEA.HI.X.SX32 R11, R71, R52, 0x1, P1 ;  /* 0x00000034470b7211 */ /* 0x000fe400008f0eff */
[----:B------:R-:W-:Y:S01]  /*267e0*/  PRMT R21, R26, 0x7773, RZ ;  /* 0x000077731a157816 */ /* 0x000fe200000000ff */
[----:B------:R-:W-:Y:S01]  /*267f0*/  @P2 STG.E.U8 desc[UR18][R6.64], R25 ;  /* 0x0000001906002986 */ /* 0x000fe2000c101112 */
[C---:B0-----:R-:W-:Y:S01]  /*26800*/  IMAD R5, R40.reuse, UR4, RZ ;  /* 0x0000000428057c24 */ /* 0x041fe2000f8e02ff */
[----:B------:R-:W-:Y:S02]  /*26810*/  ULDC UR4, c[0x0][0x248] ;  /* 0x0000920000047ab9 */ /* 0x000fe40000000800 */
[----:B------:R0:W-:Y:S04]  /*26820*/  @P3 STG.E.U8 desc[UR18][R8.64], R29 ;  /* 0x0000001d08003986 */ /* 0x0001e8000c101112 */
[----:B------:R3:W-:Y:S01]  /*26830*/  @P4 STG.E.U8 desc[UR18][R10.64], R21 ;  /* 0x000000150a004986 */ /* 0x0007e2000c101112 */
[----:B------:R-:W-:Y:S01]  /*26840*/  ISETP.LT.AND P4, PT, R40, UR7, !P0 ;  /* 0x0000000728007c0c */ /* 0x000fe2000c781270 */
[----:B------:R-:W-:Y:S01]  /*26850*/  ULDC UR7, c[0x0][0x248] ;  /* 0x0000920000077ab9 */ /* 0x000fe20000000800 */
[----:B------:R-:W-:-:S02]  /*26860*/  IADD3 R4, P3, R5, R36, RZ ;  /* 0x0000002405047210 */ /* 0x000fc40007f7e0ff */
[C---:B------:R-:W-:Y:S01]  /*26870*/  ISETP.LT.AND P1, PT, R73.reuse, UR8, !P0 ;  /* 0x0000000849007c0c */ /* 0x040fe2000c721270 */
[----:B------:R-:W-:Y:S01]  /*26880*/  IMAD R73, R73, UR5, RZ ;  /* 0x0000000549497c24 */ /* 0x000fe2000f8e02ff */
[C---:B------:R-:W-:Y:S01]  /*26890*/  ISETP.LT.AND P2, PT, R75.reuse, UR9, !P0 ;  /* 0x000000094b007c0c */ /* 0x040fe2000c741270 */
[----:B------:R-:W-:Y:S01]  /*268a0*/  IMAD R75, R75, UR4, RZ ;  /* 0x000000044b4b7c24 */ /* 0x000fe2000f8e02ff */
[----:B------:R-:W-:Y:S01]  /*268b0*/  LEA.HI.X.SX32 R5, R5, R52, 0x1, P3 ;  /* 0x0000003405057211 */ /* 0x000fe200018f0eff */
[----:B------:R-:W-:Y:S01]  /*268c0*/  ULDC UR4, c[0x0][0x22c] ;  /* 0x00008b0000047ab9 */ /* 0x000fe20000000800 */
[----:B0-----:R-:W-:Y:S01]  /*268d0*/  PRMT R29, R22, 0x7773, RZ ;  /* 0x00007773161d7816 */ /* 0x001fe200000000ff */
[----:B------:R-:W-:Y:S01]  /*268e0*/  ULDC UR8, c[0x0][0x22c] ;  /* 0x00008b0000087ab9 */ /* 0x000fe20000000800 */
[C---:B------:R-:W-:Y:S01]  /*268f0*/  ISETP.LT.AND P3, PT, R77.reuse, UR10, !P0 ;  /* 0x0000000a4d007c0c */ /* 0x040fe2000c761270 */
[----:B------:R-:W-:Y:S01]  /*26900*/  IMAD R77, R77, UR7, RZ ;  /* 0x000000074d4d7c24 */ /* 0x000fe2000f8e02ff */
[-C--:B------:R-:W-:Y:S01]  /*26910*/  IADD3 R6, P5, R73, R36.reuse, RZ ;  /* 0x0000002449067210 */ /* 0x080fe20007fbe0ff */
[----:B------:R0:W-:Y:S01]  /*26920*/  @P4 STG.E.U8 desc[UR18][R4.64], R29 ;  /* 0x0000001d04004986 */ /* 0x0001e2000c101112 */
[-C--:B------:R-:W-:Y:S01]  /*26930*/  IADD3 R8, P4, R75, R36.reuse, RZ ;  /* 0x000000244b087210 */ /* 0x080fe20007f9e0ff */
[----:B------:R-:W-:Y:S01]  /*26940*/  ULDC UR7, c[0x0][0x22c] ;  /* 0x00008b0000077ab9 */ /* 0x000fe20000000800 */
[----:B---3--:R-:W-:Y:S01]  /*26950*/  IADD3 R10, P6, R77, R36, RZ ;  /* 0x000000244d0a7210 */ /* 0x008fe20007fde0ff */
[----:B------:R-:W-:Y:S01]  /*26960*/  ULDC UR5, c[0x0][0x248] ;  /* 0x0000920000057ab9 */ /* 0x000fe20000000800 */
[----:B------:R-:W-:Y:S01]  /*26970*/  LEA.HI.X.SX32 R7, R73, R52, 0x1, P5 ;  /* 0x0000003449077211 */ /* 0x000fe200028f0eff */
[----:B------:R-:W-:Y:S01]  /*26980*/  ULDC UR9, c[0x0][0x22c] ;  /* 0x00008b0000097ab9 */ /* 0x000fe20000000800 */
[----:B------:R-:W-:-:S02]  /*26990*/  PRMT R21, R27, 0x7770, RZ ;  /* 0x000077701b157816 */ /* 0x000fc400000000ff */
[-C--:B------:R-:W-:Y:S02]  /*269a0*/  LEA.HI.X.SX32 R9, R75, R52.reuse, 0x1, P4 ;  /* 0x000000344b097211 */ /* 0x080fe400020f0eff */
[----:B------:R-:W-:Y:S02]  /*269b0*/  PRMT R25, R23, 0x7770, RZ ;  /* 0x0000777017197816 */ /* 0x000fe400000000ff */
[----:B------:R-:W-:Y:S02]  /*269c0*/  LEA.HI.X.SX32 R11, R77, R52, 0x1, P6 ;  /* 0x000000344d0b7211 */ /* 0x000fe400030f0eff */
[----:B0-----:R-:W-:Y:S01]  /*269d0*/  PRMT R5, R27, 0x7771, RZ ;  /* 0x000077711b057816 */ /* 0x001fe200000000ff */
[----:B------:R0:W-:Y:S01]  /*269e0*/  @P1 STG.E.U8 desc[UR18][R6.64], R21 ;  /* 0x0000001506001986 */ /* 0x0001e2000c101112 */
[----:B------:R-:W-:Y:S01]  /*269f0*/  ISETP.LT.AND P5, PT, R186, UR4, !P0 ;  /* 0x00000004ba007c0c */ /* 0x000fe2000c7a1270 */
[----:B------:R-:W-:Y:S02]  /*26a00*/  ULDC UR4, c[0x0][0x248] ;  /* 0x0000920000047ab9 */ /* 0x000fe40000000800 */
[----:B------:R3:W-:Y:S01]  /*26a10*/  @P2 STG.E.U8 desc[UR18][R8.64], R25 ;  /* 0x0000001908002986 */ /* 0x0007e2000c101112 */
[----:B------:R-:W-:-:S03]  /*26a20*/  ISETP.LT.AND P4, PT, R39, UR7, !P0 ;  /* 0x0000000727007c0c */ /* 0x000fc6000c781270 */
[----:B------:R-:W-:Y:S01]  /*26a30*/  @P3 STG.E.U8 desc[UR18][R10.64], R5 ;  /* 0x000000050a003986 */ /* 0x000fe2000c101112 */
[----:B------:R-:W-:Y:S01]  /*26a40*/  IMAD R39, R39, UR4, RZ ;  /* 0x0000000427277c24 */ /* 0x000fe2000f8e02ff */
[----:B------:R-:W-:Y:S01]  /*26a50*/  ISETP.LT.AND P1, PT, R81, UR9, !P0 ;  /* 0x0000000951007c0c */ /* 0x000fe2000c721270 */
[----:B------:R-:W-:Y:S01]  /*26a60*/  ULDC UR4, c[0x0][0x248] ;  /* 0x0000920000047ab9 */ /* 0x000fe20000000800 */
[----:B------:R-:W4:Y:S01]  /*26a70*/  LDS.128 R4, [R50+UR6] ;  /* 0x0000000632047984 */ /* 0x000f220008000c00 */
[C---:B------:R-:W-:Y:S01]  /*26a80*/  ISETP.LT.AND P3, PT, R79.reuse, UR8, !P0 ;  /* 0x000000084f007c0c */ /* 0x040fe2000c761270 */
[----:B------:R-:W-:Y:S01]  /*26a90*/  IMAD R79, R79, UR5, RZ ;  /* 0x000000054f4f7c24 */ /* 0x000fe2000f8e02ff */
[-C--:B------:R-:W-:Y:S01]  /*26aa0*/  IADD3 R20, P2, R39, R36.reuse, RZ ;  /* 0x0000002427147210 */ /* 0x080fe20007f5e0ff */
[----:B------:R-:W-:Y:S01]  /*26ab0*/  IMAD R81, R81, UR4, RZ ;  /* 0x0000000451517c24 */ /* 0x000fe2000f8e02ff */
[----:B------:R-:W-:Y:S01]  /*26ac0*/  ULDC UR4, c[0x0][0x22c] ;  /* 0x00008b0000047ab9 */ /* 0x000fe20000000800 */
[----:B------:R-:W-:Y:S01]  /*26ad0*/  PRMT R33, R27, 0x7772, RZ ;  /* 0x000077721b217816 */ /* 0x000fe200000000ff */
[----:B------:R-:W-:Y:S01]  /*26ae0*/  ULDC UR5, c[0x0][0x248] ;  /* 0x0000920000057ab9 */ /* 0x000fe20000000800 */
[----:B------:R-:W-:Y:S01]  /*26af0*/  IADD3 R24, P6, R79, R36, RZ ;  /* 0x000000244f187210 */ /* 0x000fe20007fde0ff */
[----:B------:R-:W2:Y:S01]  /*26b00*/  LDS.128 R8, [R38+UR6] ;  /* 0x0000000626087984 */ /* 0x000ea20008000c00 */
[-C--:B0-----:R-:W-:Y:S01]  /*26b10*/  LEA.HI.X.SX32 R21, R39, R52.reuse, 0x1, P2 ;  /* 0x0000003427157211 */ /* 0x081fe200010f0eff */
[----:B------:R-:W-:Y:S01]  /*26b20*/  ULDC UR8, c[0x0][0x22c] ;  /* 0x00008b0000087ab9 */ /* 0x000fe20000000800 */
[----:B------:R-:W-:Y:S01]  /*26b30*/  ISETP.LT.AND P2, PT, R187, UR4, !P0 ;  /* 0x00000004bb007c0c */ /* 0x000fe2000c741270 */
[----:B------:R-:W-:Y:S01]  /*26b40*/  ULDC UR4, c[0x0][0x248] ;  /* 0x0000920000047ab9 */ /* 0x000fe20000000800 */
[----:B---3--:R-:W-:Y:S01]  /*26b50*/  LEA.HI.X.SX32 R25, R79, R52, 0x1, P6 ;  /* 0x000000344f197211 */ /* 0x008fe200030f0eff */
[----:B------:R-:W-:Y:S01]  /*26b60*/  ULDC UR7, c[0x0][0x22c] ;  /* 0x00008b0000077ab9 */ /* 0x000fe20000000800 */
[----:B------:R-:W-:Y:S01]  /*26b70*/  IADD3 R26, P6, R81, R36, RZ ;  /* 0x00000024511a7210 */ /* 0x000fe20007fde0ff */
[----:B------:R-:W-:Y:S01]  /*26b80*/  LDS.128 R48, [R50+UR6+0x800] ;  /* 0x0008000632307984 */ /* 0x000fe20008000c00 */
[----:B------:R-:W-:Y:S01]  /*26b90*/  PRMT R39, R23, 0x7771, RZ ;  /* 0x0000777117277816 */ /* 0x000fe200000000ff */
[----:B------:R-:W-:Y:S01]  /*26ba0*/  IMAD R29, R44, UR4, RZ ;  /* 0x000000042c1d7c24 */ /* 0x000fe2000f8e02ff */
[----:B------:R-:W-:Y:S01]  /*26bb0*/  PRMT R31, R27, 0x7773, RZ ;  /* 0x000077731b1f7816 */ /* 0x000fe200000000ff */
[----:B------:R-:W-:Y:S01]  /*26bc0*/  ULDC UR4, c[0x0][0x248] ;  /* 0x0000920000047ab9 */ /* 0x000fe20000000800 */
[----:B------:R-:W-:Y:S01]  /*26bd0*/  LEA.HI.X.SX32 R27, R81, R52, 0x1, P6 ;  /* 0x00000034511b7211 */ /* 0x000fe200030f0eff */
[----:B------:R0:W-:Y:S01]  /*26be0*/  @P4 STG.E.U8 desc[UR18][R20.64], R39 ;  /* 0x0000002714004986 */ /* 0x0001e2000c101112 */
[----:B------:R-:W-:-:S03]  /*26bf0*/  PRMT R35, R23, 0x7772, RZ ;  /* 0x0000777217237816 */ /* 0x000fc600000000ff */
[----:B------:R3:W-:Y:S04]  /*26c00*/  @P3 STG.E.U8 desc[UR18][R24.64], R33 ;  /* 0x0000002118003986 */ /* 0x0007e8000c101112 */
[----:B------:R1:W-:Y:S01]  /*26c10*/  @P1 STG.E.U8 desc[UR18][R26.64], R35 ;  /* 0x000000231a001986 */ /* 0x0003e2000c101112 */
[----:B0-----:R-:W-:Y:S01]  /*26c20*/  IADD3 R20, P3, R29, R36, RZ ;  /* 0x000000241d147210 */ /* 0x001fe20007f7e0ff */
[----:B---3--:R-:W-:-:S03]  /*26c30*/  IMAD R25, R2, UR5, RZ ;  /* 0x0000000502197c24 */ /* 0x008fc6000f8e02ff */
[----:B------:R-:W-:Y:S01]  /*26c40*/  LEA.HI.X.SX32 R21, R29, R52, 0x1, P3 ;  /* 0x000000341d157211 */ /* 0x000fe200018f0eff */
[----:B------:R-:W-:Y:S01]  /*26c50*/  ULDC UR5, c[0x0][0x22c] ;  /* 0x00008b0000057ab9 */ /* 0x000fe20000000800 */
[----:B-1----:R-:W0:Y:S01]  /*26c60*/  LDC R26, c[0x0][0x248] ;  /* 0x00009200ff1a7b82 */ /* 0x002e220000000800 */
[C---:B------:R-:W-:Y:S01]  /*26c70*/  ISETP.LT.AND P3, PT, R37.reuse, UR8, !P0 ;  /* 0x0000000825007c0c */ /* 0x040fe2000c761270 */
[----:B------:R-:W-:Y:S01]  /*26c80*/  IMAD R37, R37, UR4, RZ ;  /* 0x0000000425257c24 */ /* 0x000fe2000f8e02ff */
[C---:B------:R-:W-:Y:S01]  /*26c90*/  IADD3 R24, P6, R25.reuse, R36, RZ ;  /* 0x0000002419187210 */ /* 0x040fe20007fde0ff */
[----:B------:R-:W-:Y:S01]  /*26ca0*/  ULDC UR4, c[0x0][0x22c] ;  /* 0x00008b0000047ab9 */ /* 0x000fe20000000800 */
[----:B------:R-:W-:Y:S01]  /*26cb0*/  ISETP.LT.AND P4, PT, R44, UR7, !P0 ;  /* 0x000000072c007c0c */ /* 0x000fe2000c781270 */
[----:B------:R-:W-:Y:S01]  /*26cc0*/  ULDC UR7, c[0x0][0x22c] ;  /* 0x00008b0000077ab9 */ /* 0x000fe20000000800 */
[----:B------:R-:W-:Y:S02]  /*26cd0*/  LEA.HI.X.SX32 R25, R25, R52, 0x1, P6 ;  /* 0x0000003419197211 */ /* 0x000fe400030f0eff */
[----:B------:R-:W-:-:S02]  /*26ce0*/  ISETP.LT.AND P1, PT, R2, UR7, !P0 ;  /* 0x0000000702007c0c */ /* 0x000fc4000c721270 */
[----:B------:R-:W-:Y:S02]  /*26cf0*/  IADD3 R22, P6, R37, R36, RZ ;  /* 0x0000002425167210 */ /* 0x000fe40007fde0ff */
[----:B------:R-:W-:Y:S02]  /*26d00*/  PRMT R29, R23, 0x7773, RZ ;  /* 0x00007773171d7816 */ /* 0x000fe400000000ff */
[----:B----4-:R-:W-:-:S03]  /*26d10*/  PRMT R33, R4, 0x7770, RZ ;  /* 0x0000777004217816 */ /* 0x010fc600000000ff */
[----:B------:R1:W-:Y:S01]  /*26d20*/  @P4 STG.E.U8 desc[UR18][R20.64], R31 ;  /* 0x0000001f14004986 */ /* 0x0003e2000c101112 */
[----:B------:R-:W-:Y:S01]  /*26d30*/  LEA.HI.X.SX32 R23, R37, R52, 0x1, P6 ;  /* 0x0000003425177211 */ /* 0x000fe200030f0eff */
[----:B------:R-:W-:Y:S01]  /*26d40*/  IMAD R37, R28, 0x4, R37 ;  /* 0x000000041c257824 */ /* 0x000fe200078e0225 */
[----:B--2---:R-:W-:Y:S01]  /*26d50*/  PRMT R35, R8, 0x7772, RZ ;  /* 0x0000777208237816 */ /* 0x004fe200000000ff */
[----:B------:R-:W2:Y:S01]  /*26d60*/  LDC R28, c[0x0][0x248] ;  /* 0x00009200ff1c7b82 */ /* 0x000ea20000000800 */
[----:B------:R3:W-:Y:S01]  /*26d70*/  @P1 STG.E.U8 desc[UR18][R24.64], R29 ;  /* 0x0000001d18001986 */ /* 0x0007e2000c101112 */
[----:B------:R-:W-:Y:S01]  /*26d80*/  ISETP.LT.AND P4, PT, R181, UR4, !P0 ;  /* 0x00000004b5007c0c */ /* 0x000fe2000c781270 */
[----:B------:R-:W-:Y:S01]  /*26d90*/  ULDC UR4, c[0x0][0x22c] ;  /* 0x00008b0000047ab9 */ /* 0x000fe20000000800 */
[----:B------:R-:W-:Y:S01]  /*26da0*/  VIADD R2, R0, 0x8c ;  /* 0x0000008c00027836 */ /* 0x000fe20000000000 */
[----:B------:R4:W-:Y:S01]  /*26db0*/  @P3 STG.E.U8 desc[UR18][R22.64], R33 ;  /* 0x0000002116003986 */ /* 0x0009e2000c101112 */
[----:B------:R-:W-:Y:S01]  /*26dc0*/  ISETP.LT.AND P1, PT, R174, UR4, !P0 ;  /* 0x00000004ae007c0c */ /* 0x000fe2000c721270 */
[----:B0-----:R-:W-:Y:S01]  /*26dd0*/  IMAD R27, R26, 0x4, R37 ;  /* 0x000000041a1b7824 */ /* 0x001fe200078e0225 */
[C---:B-1----:R-:W-:Y:S01]  /*26de0*/  IADD3 R20, P3, R37.reuse, R36, RZ ;  /* 0x0000002425147210 */ /* 0x042fe20007f7e0ff */
[----:B------:R-:W-:Y:S01]  /*26df0*/  ULDC UR4, c[0x0][0x248] ;  /* 0x0000920000047ab9 */ /* 0x000fe20000000800 */
[----:B------:R-:W-:Y:S01]  /*26e00*/  PRMT R31, R4, 0x7771, RZ ;  /* 0x00007771041f7816 */ /* 0x000fe200000000ff */
[----:B------:R-:W0:Y:S01]  /*26e10*/  LDC R26, c[0x0][0x248] ;  /* 0x00009200ff1a7b82 */ /* 0x000e220000000800 */
[----:B------:R-:W-:Y:S01]  /*26e20*/  LEA.HI.X.SX32 R21, R37, R52, 0x1, P3 ;  /* 0x0000003425157211 */ /* 0x000fe200018f0eff */
[C---:B---3--:R-:W-:Y:S01]  /*26e30*/  IMAD R25, R2.reuse, UR4, RZ ;  /* 0x0000000402197c24 */ /* 0x048fe2000f8e02ff */
[----:B------:R-:W-:Y:S01]  /*26e40*/  ISETP.LT.AND P3, PT, R2, UR5, !P0 ;  /* 0x0000000502007c0c */ /* 0x000fe2000c761270 */
[----:B------:R-:W-:Y:S01]  /*26e50*/  ULDC UR4, c[0x0][0x22c] ;  /* 0x00008b0000047ab9 */ /* 0x000fe20000000800 */
[C---:B------:R-:W-:Y:S01]  /*26e60*/  PRMT R29, R8.reuse, 0x7770, RZ ;  /* 0x00007770081d7816 */ /* 0x040fe200000000ff */
[----:B------:R-:W-:Y:S01]  /*26e70*/  ULDC UR7, c[0x0][0x22c] ;  /* 0x00008b0000077ab9 */ /* 0x000fe20000000800 */
[C---:B----4-:R-:W-:Y:S01]  /*26e80*/  IADD3 R22, P6, R27.reuse, R36, RZ ;  /* 0x000000241b167210 */ /* 0x050fe20007fde0ff */
[----:B------:R-:W1:Y:S01]  /*26e90*/  LDC R2, c[0x0][0x248] ;  /* 0x00009200ff027b82 */ /* 0x000e620000000800 */
[----:B------:R-:W-:Y:S01]  /*26ea0*/  PRMT R33, R8, 0x7771, RZ ;  /* 0x0000777108217816 */ /* 0x000fe200000000ff */
[----:B------:R-:W-:Y:S01]  /*26eb0*/  ULDC UR5, c[0x0][0x22c] ;  /* 0x00008b0000057ab9 */ /* 0x000fe20000000800 */
[----:B------:R-:W-:-:S02]  /*26ec0*/  LEA.HI.X.SX32 R23, R27, R52, 0x1, P6 ;  /* 0x000000341b177211 */ /* 0x000fc400030f0eff */
[C---:B------:R-:W-:Y:S01]  /*26ed0*/  IADD3 R24, P6, R25.reuse, R36, RZ ;  /* 0x0000002419187210 */ /* 0x040fe20007fde0ff */
[----:B--2---:R-:W-:Y:S01]  /*26ee0*/  IMAD R27, R28, 0x8, R27 ;  /* 0x000000081c1b7824 */ /* 0x004fe200078e021b */
[----:B------:R2:W-:Y:S01]  /*26ef0*/  @P5 STG.E.U8 desc[UR18][R20.64], R29 ;  /* 0x0000001d14005986 */ /* 0x0005e2000c101112 */
[----:B------:R-:W3:Y:S01]  /*26f00*/  LDC R28, c[0x0][0x248] ;  /* 0x00009200ff1c7b82 */ /* 0x000ee20000000800 */
[----:B------:R-:W-:Y:S02]  /*26f10*/  LEA.HI.X.SX32 R25, R25, R52, 0x1, P6 ;  /* 0x0000003419197211 */ /* 0x000fe400030f0eff */
[----:B------:R4:W-:Y:S04]  /*26f20*/  @P2 STG.E.U8 desc[UR18][R22.64], R31 ;  /* 0x0000001f16002986 */ /* 0x0009e8000c101112 */
[----:B------:R1:W-:Y:S01]  /*26f30*/  @P3 STG.E.U8 desc[UR18][R24.64], R33 ;  /* 0x0000002118003986 */ /* 0x0003e2000c101112 */
[----:B--2---:R-:W-:Y:S01]  /*26f40*/  IMAD R29, R30, 0x4, R27 ;  /* 0x000000041e1d7824 */ /* 0x004fe200078e021b */
[----:B------:R-:W-:-:S02]  /*26f50*/  IADD3 R20, P3, R27, R36, RZ ;  /* 0x000000241b147210 */ /* 0x000fc40007f7e0ff */
[----:B------:R-:W-:Y:S01]  /*26f60*/  ISETP.LT.AND P2, PT, R180, UR4, !P0 ;  /* 0x00000004b4007c0c */ /* 0x000fe2000c741270 */
[----:B------:R-:W-:Y:S01]  /*26f70*/  ULDC UR4, c[0x0][0x22c] ;  /* 0x00008b0000047ab9 */ /* 0x000fe20000000800 */
[----:B----4-:R-:W-:Y:S02]  /*26f80*/  IADD3 R22, P6, R29, R36, RZ ;  /* 0x000000241d167210 */ /* 0x010fe40007fde0ff */
[-C--:B------:R-:W-:Y:S02]  /*26f90*/  LEA.HI.X.SX32 R21, R27, R52.reuse, 0x1, P3 ;  /* 0x000000341b157211 */ /* 0x080fe400018f0eff */
[----:B------:R-:W-:Y:S02]  /*26fa0*/  PRMT R31, R4, 0x7772, RZ ;  /* 0x00007772041f7816 */ /* 0x000fe400000000ff */
[----:B------:R-:W-:Y:S01]  /*26fb0*/  ISETP.LT.AND P3, PT, R185, UR4, !P0 ;  /* 0x00000004b9007c0c */ /* 0x000fe2000c761270 */
[----:B------:R-:W-:Y:S01]  /*26fc0*/  ULDC UR4, c[0x0][0x22c] ;  /* 0x00008b0000047ab9 */ /* 0x000fe20000000800 */
[----:B------:R-:W-:Y:S01]  /*26fd0*/  LEA.HI.X.SX32 R23, R29, R52, 0x1, P6 ;  /* 0x000000341d177211 */ /* 0x000fe200030f0eff */
[----:B-1----:R-:W-:Y:S01]  /*26fe0*/  IMAD R29, R2, 0x4, R29 ;  /* 0x00000004021d7824 */ /* 0x002fe200078e021d */
[----:B------:R1:W-:Y:S01]  /*26ff0*/  @P4 STG.E.U8 desc[UR18][R20.64], R31 ;  /* 0x0000001f14004986 */ /* 0x0003e2000c101112 */
[----:B------:R-:W-:Y:S01]  /*27000*/  VIADD R2, R0, 0x9c ;  /* 0x0000009c00027836 */ /* 0x000fe20000000000 */
[----:B------:R-:W-:Y:S01]  /*27010*/  ISETP.LT.AND P4, PT, R183, UR4, !P0 ;  /* 0x00000004b7007c0c */ /* 0x000fe2000c781270 */
[----:B------:R-:W-:Y:S01]  /*27020*/  ULDC UR4, c[0x0][0x248] ;  /* 0x0000920000047ab9 */ /* 0x000fe20000000800 */
[----:B------:R-:W-:Y:S01]  /*27030*/  PRMT R33, R4, 0x7773, RZ ;  /* 0x0000777304217816 */ /* 0x000fe200000000ff */
[----:B------:R-:W-:Y:S01]  /*27040*/  IMAD R27, R2, UR4, RZ ;  /* 0x00000004021b7c24 */ /* 0x000fe2000f8e02ff */
[----:B------:R-:W2:Y:S01]  /*27050*/  LDC R4, c[0x0][0x248] ;  /* 0x00009200ff047b82 */ /* 0x000ea20000000800 */
[C---:B------:R-:W-:Y:S01]  /*27060*/  IADD3 R24, P6, R29.reuse, R36, RZ ;  /* 0x000000241d187210 */ /* 0x040fe20007fde0ff */
[----:B------:R4:W-:Y:S01]  /*27070*/  @P1 STG.E.U8 desc[UR18][R22.64], R35 ;  /* 0x0000002316001986 */ /* 0x0009e2000c101112 */
[----:B------:R-:W-:Y:S01]  /*27080*/  ISETP.LT.AND P5, PT, R184, UR7, !P0 ;  /* 0x00000007b8007c0c */ /* 0x000fe2000c7a1270 */
[----:B------:R-:W-:Y:S01]  /*27090*/  ULDC UR4, c[0x0][0x22c] ;  /* 0x00008b0000047ab9 */ /* 0x000fe20000000800 */
[----:B------:R-:W-:Y:S01]  /*270a0*/  LEA.HI.X.SX32 R25, R29, R52, 0x1, P6 ;  /* 0x000000341d197211 */ /* 0x000fe200030f0eff */
[----:B0-----:R-:W-:Y:S01]  /*270b0*/  IMAD R29, R26, 0x8, R29 ;  /* 0x000000081a1d7824 */ /* 0x001fe200078e021d */
[----:B------:R-:W-:Y:S01]  /*270c0*/  ISETP.LT.AND P1, PT, R2, UR5, !P0 ;  /* 0x0000000502007c0c */ /* 0x000fe2000c721270 */
[----:B------:R-:W0:Y:S01]  /*270d0*/  LDC R26, c[0x0][0x248] ;  /* 0x00009200ff1a7b82 */ /* 0x000e220000000800 */
[----:B-1----:R-:W-:-:S02]  /*270e0*/  IADD3 R20, P6, R27, R36, RZ ;  /* 0x000000241b147210 */ /* 0x002fc40007fde0ff */
[----:B------:R-:W-:Y:S02]  /*270f0*/  PRMT R31, R5, 0x7770, RZ ;  /* 0x00007770051f7816 */ /* 0x000fe400000000ff */
[----:B----4-:R-:W-:Y:S01]  /*27100*/  PRMT R35, R8, 0x7773, RZ ;  /* 0x0000777308237816 */ /* 0x010fe200000000ff */
[----:B------:R-:W-:Y:S01]  /*27110*/  ULDC UR7, c[0x0][0x22c] ;  /* 0x00008b0000077ab9 */ /* 0x000fe20000000800 */
[----:B------:R-:W-:Y:S01]  /*27120*/  LEA.HI.X.SX32 R21, R27, R52, 0x1, P6 ;  /* 0x000000341b157211 */ /* 0x000fe200030f0eff */
[----:B------:R-:W1:Y:S01]  /*27130*/  LDC R8, c[0x0][0x248] ;  /* 0x00009200ff087b82 */ /* 0x000e620000000800 */
[C---:B------:R-:W-:Y:S01]  /*27140*/  IADD3 R22, P6, R29.reuse, R36, RZ ;  /* 0x000000241d167210 */ /* 0x040fe20007fde0ff */
[----:B------:R4:W-:Y:S01]  /*27150*/  @P5 STG.E.U8 desc[UR18][R24.64], R33 ;  /* 0x0000002118005986 */ /* 0x0009e2000c101112 */
[----:B------:R-:W-:Y:S01]  /*27160*/  VIADD R2, R0, 0xac ;  /* 0x000000ac00027836 */ /* 0x000fe20000000000 */
[----:B------:R-:W-:Y:S01]  /*27170*/  ULDC UR5, c[0x0][0x22c] ;  /* 0x00008b0000057ab9 */ /* 0x000fe20000000800 */
[----:B------:R-:W-:Y:S01]  /*27180*/  LEA.HI.X.SX32 R23, R29, R52, 0x1, P6 ;  /* 0x000000341d177211 */ /* 0x000fe200030f0eff */
[----:B---3--:R-:W-:Y:S01]  /*27190*/  IMAD R29, R28, 0x4, R29 ;  /* 0x000000041c1d7824 */ /* 0x008fe200078e021d */
[----:B------:R-:W-:Y:S01]  /*271a0*/  @P1 STG.E.U8 desc[UR18][R20.64], R35 ;  /* 0x0000002314001986 */ /* 0x000fe2000c101112 */
[----:B------:R-:W-:Y:S01]  /*271b0*/  ISETP.LT.AND P5, PT, R182, UR4, !P0 ;  /* 0x00000004b6007c0c */ /* 0x000fe2000c7a1270 */
[----:B------:R-:W-:-:S02]  /*271c0*/  ULDC UR4, c[0x0][0x22c] ;  /* 0x00008b0000047ab9 */ /* 0x000fc40000000800 */
[----:B------:R3:W-:Y:S01]  /*271d0*/  @P2 STG.E.U8 desc[UR18][R22.64], R31 ;  /* 0x0000001f16002986 */ /* 0x0007e2000c101112 */
[----:B------:R-:W-:Y:S01]  /*271e0*/  ISETP.LT.AND P1, PT, R176, UR4, !P0 ;  /* 0x00000004b0007c0c */ /* 0x000fe2000c721270 */
[----:B------:R-:W-:Y:S01]  /*271f0*/  ULDC UR4, c[0x0][0x248] ;  /* 0x0000920000047ab9 */ /* 0x000fe20000000800 */
[----:B----4-:R-:W-:Y:S01]  /*27200*/  IADD3 R24, P2, R29, R36, RZ ;  /* 0x000000241d187210 */ /* 0x010fe20007f5e0ff */
[----:B--2---:R-:W-:Y:S01]  /*27210*/  IMAD R27, R4, 0x4, R29 ;  /* 0x00000004041b7824 */ /* 0x004fe200078e021d */
[----:B------:R-:W-:Y:S01]  /*27220*/  PRMT R33, R9, 0x7771, RZ ;  /* 0x0000777109217816 */ /* 0x000fe200000000ff */
[----:B------:R-:W2:Y:S01]  /*27230*/  LDC R4, c[0x0][0x248] ;  /* 0x00009200ff047b82 */ /* 0x000ea20000000800 */
[----:B------:R-:W-:Y:S02]  /*27240*/  LEA.HI.X.SX32 R25, R29, R52, 0x1, P2 ;  /* 0x000000341d197211 */ /* 0x000fe400010f0eff */
[C---:B------:R-:W-:Y:S01]  /*27250*/  ISETP.LT.AND P2, PT, R2.reuse, UR5, !P0 ;  /* 0x0000000502007c0c */ /* 0x040fe2000c741270 */
[----:B------:R-:W-:Y:S01]  /*27260*/  ULDC UR5, c[0x0][0x22c] ;  /* 0x00008b0000057ab9 */ /* 0x000fe20000000800 */
[----:B---3--:R-:W-:Y:S01]  /*27270*/  IMAD R23, R2, UR4, RZ ;  /* 0x0000000402177c24 */ /* 0x008fe2000f8e02ff */
[----:B------:R-:W-:-:S02]  /*27280*/  IADD3 R20, P6, R27, R36, RZ ;  /* 0x000000241b147210 */ /* 0x000fc40007fde0ff */
[----:B------:R-:W3:Y:S01]  /*27290*/  LDC R2, c[0x0][0x248] ;  /* 0x00009200ff027b82 */ /* 0x000ee20000000800 */
[----:B------:R-:W-:Y:S01]  /*272a0*/  PRMT R29, R9, 0x7770, RZ ;  /* 0x00007770091d7816 */ /* 0x000fe200000000ff */
[----:B------:R-:W-:Y:S01]  /*272b0*/  ULDC UR4, c[0x0][0x22c] ;  /* 0x00008b0000047ab9 */ /* 0x000fe20000000800 */
[----:B------:R-:W-:Y:S02]  /*272c0*/  LEA.HI.X.SX32 R21, R27, R52, 0x1, P6 ;  /* 0x000000341b157211 */ /* 0x000fe400030f0eff */
[----:B------:R-:W-:Y:S01]  /*272d0*/  IADD3 R22, P6, R23, R36, RZ ;  /* 0x0000002417167210 */ /* 0x000fe20007fde0ff */
[----:B-1----:R-:W-:Y:S01]  /*272e0*/  IMAD R27, R8, 0x8, R27 ;  /* 0x00000008081b7824 */ /* 0x002fe200078e021b */
[----:B------:R-:W-:Y:S02]  /*272f0*/  PRMT R31, R5, 0x7771, RZ ;  /* 0x00007771051f7816 */ /* 0x000fe400000000ff */
[----:B------:R-:W-:Y:S01]  /*27300*/  LEA.HI.X.SX32 R23, R23, R52, 0x1, P6 ;  /* 0x0000003417177211 */ /* 0x000fe200030f0eff */
[----:B------:R0:W-:Y:S04]  /*27310*/  @P3 STG.E.U8 desc[UR18][R24.64], R29 ;  /* 0x0000001d18003986 */ /* 0x0001e8000c101112 */
[----:B------:R1:W-:Y:S04]  /*27320*/  @P4 STG.E.U8 desc[UR18][R20.64], R31 ;  /* 0x0000001f14004986 */ /* 0x0003e8000c101112 */
[----:B------:R4:W-:Y:S01]  /*27330*/  @P2 STG.E.U8 desc[UR18][R22.64], R33 ;  /* 0x0000002116002986 */ /* 0x0009e2000c101112 */
[----:B0-----:R-:W-:Y:S01]  /*27340*/  IMAD R29, R26, 0x4, R27 ;  /* 0x000000041a1d7824 */ /* 0x001fe200078e021b */
[-C--:B------:R-:W-:Y:S01]  /*27350*/  IADD3 R24, P2, R27, R36.reuse, RZ ;  /* 0x000000241b187210 */ /* 0x080fe20007f5e0ff */
[----:B------:R-:W0:Y:S01]  /*27360*/  LDC R26, c[0x0][0x248] ;  /* 0x00009200ff1a7b82 */ /* 0x000e220000000800 */
[----:B------:R-:W-:Y:S01]  /*27370*/  ISETP.LT.AND P4, PT, R173, UR4, !P0 ;  /* 0x00000004ad007c0c */ /* 0x000fe2000c781270 */
[----:B------:R-:W-:Y:S01]  /*27380*/  ULDC UR4, c[0x0][0x22c] ;  /* 0x00008b0000047ab9 */ /* 0x000fe20000000800 */
[----:B-1----:R-:W-:-:S02]  /*27390*/  IADD3 R20, P6, R29, R36, RZ ;  /* 0x000000241d147210 */ /* 0x002fc40007fde0ff */
[-C--:B------:R-:W-:Y:S02]  /*273a0*/  LEA.HI.X.SX32 R25, R27, R52.reuse, 0x1, P2 ;  /* 0x000000341b197211 */ /* 0x080fe400010f0eff */
[----:B------:R-:W-:Y:S02]  /*273b0*/  PRMT R31, R5, 0x7772, RZ ;  /* 0x00007772051f7816 */ /* 0x000fe400000000ff */
[----:B------:R-:W-:Y:S01]  /*273c0*/  LEA.HI.X.SX32 R21, R29, R52, 0x1, P6 ;  /* 0x000000341d157211 */ /* 0x000fe200030f0eff */
[----:B---3--:R-:W-:Y:S01]  /*273d0*/  IMAD R29, R2, 0x4, R29 ;  /* 0x00000004021d7824 */ /* 0x008fe200078e021d */
[----:B------:R-:W-:Y:S01]  /*273e0*/  ISETP.LT.AND P2, PT, R179, UR4, !P0 ;  /* 0x00000004b3007c0c */ /* 0x000fe2000c741270 */
[----:B------:R-:W-:Y:S01]  /*273f0*/  ULDC UR4, c[0x0][0x22c] ;  /* 0x00008b0000047ab9 */ /* 0x000fe20000000800 */
[----:B------:R1:W-:Y:S01]  /*27400*/  @P5 STG.E.U8 desc[UR18][R24.64], R31 ;  /* 0x0000001f18005986 */ /* 0x0003e2000c101112 */
[----:B------:R-:W-:Y:S01]  /*27410*/  VIADD R2, R0, 0xbc ;  /* 0x000000bc00027836 */ /* 0x000fe20000000000 */
[----:B------:R-:W-:Y:S01]  /*27420*/  ISETP.LT.AND P3, PT, R178, UR7, !P0 ;  /* 0x00000007b2007c0c */ /* 0x000fe2000c761270 */
[----:B------:R-:W-:Y:S01]  /*27430*/  ULDC UR7, c[0x0][0x22c] ;  /* 0x00008b0000077ab9 */ /* 0x000fe20000000800 */
[----:B------:R-:W-:Y:S01]  /*27440*/  ISETP.LT.AND P5, PT, R177, UR4, !P0 ;  /* 0x00000004b1007c0c */ /* 0x000fe2000c7a1270 */
[----:B------:R-:W-:Y:S01]  /*27450*/  ULDC UR4, c[0x0][0x248] ;  /* 0x0000920000047ab9 */ /* 0x000fe20000000800 */
[----:B----4-:R-:W-:Y:S01]  /*27460*/  IADD3 R22, P6, R29, R36, RZ ;  /* 0x000000241d167210 */ /* 0x010fe20007fde0ff */
[----:B------:R-:W-:Y:S01]  /*27470*/  IMAD R27, R2, UR4, RZ ;  /* 0x00000004021b7c24 */ /* 0x000fe2000f8e02ff */
[----:B------:R-:W-:Y:S01]  /*27480*/  PRMT R33, R9, 0x7772, RZ ;  /* 0x0000777209217816 */ /* 0x000fe200000000ff */
[----:B------:R-:W-:Y:S01]  /*27490*/  ULDC UR4, c[0x0][0x22c] ;  /* 0x00008b0000047ab9 */ /* 0x000fe20000000800 */
[----:B-1----:R-:W1:Y:S01]  /*274a0*/  LDC R24, c[0x0][0x248] ;  /* 0x00009200ff187b82 */ /* 0x002e620000000800 */
[----:B------:R-:W-:Y:S01]  /*274b0*/  LEA.HI.X.SX32 R23, R29, R52, 0x1, P6 ;  /* 0x000000341d177211 */ /* 0x000fe200030f0eff */
[----:B--2---:R-:W-:Y:S01]  /*274c0*/  IMAD R29, R4, 0x8, R29 ;  /* 0x00000008041d7824 */ /* 0x004fe200078e021d */
[----:B------:R-:W-:-:S02]  /*274d0*/  PRMT R31, R5, 0x7773, RZ ;  /* 0x00007773051f7816 */ /* 0x000fc400000000ff */
[C---:B------:R-:W-:Y:S01]  /*274e0*/  IADD3 R4, P6, R27.reuse, R36, RZ ;  /* 0x000000241b047210 */ /* 0x040fe20007fde0ff */
[----:B------:R-:W-:Y:S01]  /*274f0*/  @P1 STG.E.U8 desc[UR18][R20.64], R33 ;  /* 0x0000002114001986 */ /* 0x000fe2000c101112 */
[----:B------:R-:W-:Y:S02]  /*27500*/  ISETP.LT.AND P1, PT, R2, UR5, !P0 ;  /* 0x0000000502007c0c */ /* 0x000fe4000c721270 */
[----:B------:R-:W-:Y:S01]  /*27510*/  LEA.HI.X.SX32 R5, R27, R52, 0x1, P6 ;  /* 0x000000341b057211 */ /* 0x000fe200030f0eff */
[----:B------:R2:W-:Y:S01]  /*27520*/  @P3 STG.E.U8 desc[UR18][R22.64], R31 ;  /* 0x0000001f16003986 */ /* 0x0005e2000c101112 */
[----:B------:R-:W-:Y:S01]  /*27530*/  IADD3 R8, P6, R29, R36, RZ ;  /* 0x000000241d087210 */ /* 0x000fe20007fde0ff */
[----:B------:R-:W-:Y:S01]  /*27540*/  VIADD R2, R0, 0xcc ;  /* 0x000000cc00027836 */ /* 0x000fe20000000000 */
[----:B------:R-:W-:Y:S01]  /*27550*/  PRMT R27, R9, 0x7773, RZ ;  /* 0x00007773091b7816 */ /* 0x000fe200000000ff */
[----:B------:R-:W-:Y:S01]  /*27560*/  ULDC UR5, c[0x0][0x22c] ;  /* 0x00008b0000057ab9 */ /* 0x000fe20000000800 */
[----:B------:R-:W-:Y:S01]  /*27570*/  LEA.HI.X.SX32 R9, R29, R52, 0x1, P6 ;  /* 0x000000341d097211 */ /* 0x000fe200030f0eff */
[----:B0-----:R-:W-:-:S02]  /*27580*/  IMAD R29, R26, 0x4, R29 ;  /* 0x000000041a1d7824 */ /* 0x001fc400078e021d */
[----:B------:R-:W0:Y:S08]  /*27590*/  LDC R26, c[0x0][0x248] ;  /* 0x00009200ff1a7b82 */ /* 0x000e300000000800 */
[----:B--2---:R-:W2:Y:S01]  /*275a0*/  LDC R22, c[0x0][0x248] ;  /* 0x00009200ff167b82 */ /* 0x004ea20000000800 */
[----:B------:R-:W-:Y:S01]  /*275b0*/  ISETP.LT.AND P3, PT, R175, UR4, !P0 ;  /* 0x00000004af007c0c */ /* 0x000fe2000c761270 */
[----:B------:R-:W-:Y:S01]  /*275c0*/  ULDC UR4, c[0x0][0x22c] ;  /* 0x00008b0000047ab9 */ /* 0x000fe20000000800 */
[----:B------:R-:W-:Y:S01]  /*275d0*/  PRMT R25, R6, 0x7770, RZ ;  /* 0x0000777006197816 */ /* 0x000fe200000000ff */
[----:B------:R3:W-:Y:S01]  /*275e0*/  @P1 STG.E.U8 desc[UR18][R4.64], R27 ;  /* 0x0000001b04001986 */ /* 0x0007e2000c101112 */
[----:B------:R-:W-:Y:S01]  /*275f0*/  ISETP.LT.AND P1, PT, R169, UR4, !P0 ;  /* 0x00000004a9007c0c */ /* 0x000fe2000c721270 */
[----:B------:R-:W-:Y:S01]  /*27600*/  ULDC UR4, c[0x0][0x248] ;  /* 0x0000920000047ab9 */ /* 0x000fe20000000800 */
[C---:B------:R-:W-:Y:S01]  /*27610*/  IADD3 R20, P6, R29.reuse, R36, RZ ;  /* 0x000000241d147210 */ /* 0x040fe20007fde0ff */
[----:B------:R4:W-:Y:S01]  /*27620*/  @P4 STG.E.U8 desc[UR18][R8.64], R25 ;  /* 0x0000001908004986 */ /* 0x0009e2000c101112 */
[----:B-1----:R-:W-:Y:S01]  /*27630*/  IMAD R23, R24, 0x4, R29 ;  /* 0x0000000418177824 */ /* 0x002fe200078e021d */
[C---:B------:R-:W-:Y:S01]  /*27640*/  ISETP.LT.AND P4, PT, R2.reuse, UR5, !P0 ;  /* 0x0000000502007c0c */ /* 0x040fe2000c781270 */
[----:B------:R-:W1:Y:S01]  /*27650*/  LDC R24, c[0x0][0x248] ;  /* 0x00009200ff187b82 */ /* 0x000e620000000800 */
[----:B------:R-:W-:Y:S01]  /*27660*/  LEA.HI.X.SX32 R21, R29, R52, 0x1, P6 ;  /* 0x000000341d157211 */ /* 0x000fe200030f0eff */
[----:B------:R-:W-:Y:S01]  /*27670*/  ULDC UR5, c[0x0][0x22c] ;  /* 0x00008b0000057ab9 */ /* 0x000fe20000000800 */
[----:B---3--:R-:W-:Y:S01]  /*27680*/  IADD3 R4, P6, R23, R36, RZ ;  /* 0x0000002417047210 */ /* 0x008fe20007fde0ff */
[----:B----4-:R-:W-:-:S03]  /*27690*/  IMAD R9, R2, UR4, RZ ;  /* 0x0000000402097c24 */ /* 0x010fc6000f8e02ff */
[----:B------:R-:W-:Y:S01]  /*276a0*/  LEA.HI.X.SX32 R5, R23, R52, 0x1, P6 ;  /* 0x0000003417057211 */ /* 0x000fe200030f0eff */
[----:B------:R-:W3:Y:S01]  /*276b0*/  LDC R2, c[0x0][0x248] ;  /* 0x00009200ff027b82 */ /* 0x000ee20000000800 */
[----:B------:R-:W-:Y:S01]  /*276c0*/  PRMT R25, R10, 0x7770, RZ ;  /* 0x000077700a197816 */ /* 0x000fe200000000ff */
[----:B--2---:R-:W-:Y:S01]  /*276d0*/  IMAD R23, R22, 0x8, R23 ;  /* 0x0000000816177824 */ /* 0x004fe200078e0217 */
[----:B------:R-:W-:Y:S01]  /*276e0*/  IADD3 R8, P6, R9, R36, RZ ;  /* 0x0000002409087210 */ /* 0x000fe20007fde0ff */
[----:B------:R-:W-:Y:S01]  /*276f0*/  ULDC UR4, c[0x0][0x22c] ;  /* 0x00008b0000047ab9 */ /* 0x000fe20000000800 */
[----:B------:R-:W-:-:S03]  /*27700*/  PRMT R27, R6, 0x7771, RZ ;  /* 0x00007771061b7816 */ /* 0x000fc600000000ff */
[----:B------:R-:W2:Y:S01]  /*27710*/  LDC R22, c[0x0][0x248] ;  /* 0x00009200ff167b82 */ /* 0x000ea20000000800 */
[----:B------:R-:W-:Y:S01]  /*27720*/  LEA.HI.X.SX32 R9, R9, R52, 0x1, P6 ;  /* 0x0000003409097211 */ /* 0x000fe200030f0eff */
[----:B------:R0:W-:Y:S01]  /*27730*/  @P2 STG.E.U8 desc[UR18][R20.64], R25 ;  /* 0x0000001914002986 */ /* 0x0001e2000c101112 */
[----:B------:R-:W-:-:S03]  /*27740*/  PRMT R29, R10, 0x7771, RZ ;  /* 0x000077710a1d7816 */ /* 0x000fc600000000ff */
[----:B------:R4:W-:Y:S04]  /*27750*/  @P5 STG.E.U8 desc[UR18][R4.64], R27 ;  /* 0x0000001b04005986 */ /* 0x0009e8000c101112 */
[----:B------:R1:W-:Y:S01]  /*27760*/  @P4 STG.E.U8 desc[UR18][R8.64], R29 ;  /* 0x0000001d08004986 */ /* 0x0003e2000c101112 */
[----:B0-----:R-:W-:Y:S01]  /*27770*/  IMAD R25, R26, 0x4, R23 ;  /* 0x000000041a197824 */ /* 0x001fe200078e0217 */
[----:B------:R-:W-:-:S04]  /*27780*/  IADD3 R20, P4, R23, R36, RZ ;  /* 0x0000002417147210 */ /* 0x000fc80007f9e0ff */
[----:B----4-:R-:W-:Y:S02]  /*27790*/  IADD3 R4, P6, R25, R36, RZ ;  /* 0x0000002419047210 */ /* 0x010fe40007fde0ff */
[-C--:B------:R-:W-:Y:S02]  /*277a0*/  LEA.HI.X.SX32 R21, R23, R52.reuse, 0x1, P4 ;  /* 0x0000003417157211 */ /* 0x080fe400020f0eff */
[----:B------:R-:W-:Y:S02]  /*277b0*/  PRMT R27, R6, 0x7772, RZ ;  /* 0x00007772061b7816 */ /* 0x000fe400000000ff */
[----:B------:R-:W-:Y:S01]  /*277c0*/  LEA.HI.X.SX32 R5, R25, R52, 0x1, P6 ;  /* 0x0000003419057211 */ /* 0x000fe200030f0eff */
[----:B---3--:R-:W-:Y:S01]  /*277d0*/  IMAD R25, R2, 0x4, R25 ;  /* 0x0000000402197824 */ /* 0x008fe200078e0219 */
[----:B------:R-:W-:Y:S02]  /*277e0*/  PRMT R31, R10, 0x7772, RZ ;  /* 0x000077720a1f7816 */ /* 0x000fe400000000ff */
[----:B-1----:R-:W-:-:S02]  /*277f0*/  PRMT R29, R6, 0x7773, RZ ;  /* 0x00007773061d7816 */ /* 0x002fc400000000ff */
[----:B------:R-:W-:Y:S01]  /*27800*/  ISETP.LT.AND P2, PT, R171, UR7, !P0 ;  /* 0x00000007ab007c0c */ /* 0x000fe2000c741270 */
[----:B------:R-:W0:Y:S01]  /*27810*/  LDC R6, c[0x0][0x248] ;  /* 0x00009200ff067b82 */ /* 0x000e220000000800 */
[----:B------:R-:W-:Y:S01]  /*27820*/  ISETP.LT.AND P5, PT, R167, UR4, !P0 ;  /* 0x00000004a7007c0c */ /* 0x000fe2000c7a1270 */
[----:B------:R-:W-:Y:S01]  /*27830*/  ULDC UR4, c[0x0][0x22c] ;  /* 0x00008b0000047ab9 */ /* 0x000fe20000000800 */
[----:B------:R-:W-:Y:S01]  /*27840*/  @P3 STG.E.U8 desc[UR18][R20.64], R27 ;  /* 0x0000001b14003986 */ /* 0x000fe2000c101112 */
[----:B------:R-:W-:Y:S01]  /*27850*/  ISETP.LT.AND P4, PT, R172, UR4, !P0 ;  /* 0x00000004ac007c0c */ /* 0x000fe2000c781270 */
[----:B------:R-:W-:Y:S01]  /*27860*/  ULDC UR4, c[0x0][0x22c] ;  /* 0x00008b0000047ab9 */ /* 0x000fe20000000800 */
[----:B------:R-:W-:Y:S01]  /*27870*/  VIADD R2, R0, 0xdc ;  /* 0x000000dc00027836 */ /* 0x000fe20000000000 */
[----:B------:R1:W-:Y:S01]  /*27880*/  @P1 STG.E.U8 desc[UR18][R4.64], R31 ;  /* 0x0000001f04001986 */ /* 0x0003e2000c101112 */
[C---:B------:R-:W-:Y:S01]  /*27890*/  IADD3 R8, P1, R25.reuse, R36, RZ ;  /* 0x0000002419087210 */ /* 0x040fe20007f3e0ff */
[----:B------:R-:W-:Y:S01]  /*278a0*/  ULDC UR7, c[0x0][0x22c] ;  /* 0x00008b0000077ab9 */ /* 0x000fe20000000800 */
[----:B------:R-:W-:Y:S01]  /*278b0*/  ISETP.LT.AND P3, PT, R170, UR4, !P0 ;  /* 0x00000004aa007c0c */ /* 0x000fe2000c761270 */
[----:B------:R-:W-:Y:S01]  /*278c0*/  ULDC UR4, c[0x0][0x248] ;  /* 0x0000920000047ab9 */ /* 0x000fe20000000800 */
[----:B------:R-:W-:Y:S01]  /*278d0*/  LEA.HI.X.SX32 R9, R25, R52, 0x1, P1 ;  /* 0x0000003419097211 */ /* 0x000fe200008f0eff */
[C---:B------:R-:W-:Y:S01]  /*278e0*/  IMAD R23, R2.reuse, UR4, RZ ;  /* 0x0000000402177c24 */ /* 0x040fe2000f8e02ff */
[----:B------:R-:W-:Y:S01]  /*278f0*/  ISETP.LT.AND P6, PT, R2, UR5, !P0 ;  /* 0x0000000502007c0c */ /* 0x000fe2000c7c1270 */
[----:B--2---:R-:W-:Y:S01]  /*27900*/  IMAD R25, R22, 0x8, R25 ;  /* 0x0000000816197824 */ /* 0x004fe200078e0219 */
[----:B------:R-:W-:Y:S01]  /*27910*/  ULDC UR4, c[0x0][0x22c] ;  /* 0x00008b0000047ab9 */ /* 0x000fe20000000800 */
[----:B------:R2:W-:Y:S01]  /*27920*/  @P2 STG.E.U8 desc[UR18][R8.64], R29 ;  /* 0x0000001d08002986 */ /* 0x0005e2000c101112 */
[----:B------:R-:W3:Y:S01]  /*27930*/  LDC R22, c[0x0][0x248] ;  /* 0x00009200ff167b82 */ /* 0x000ee20000000800 */
[----:B-1----:R-:W-:-:S02]  /*27940*/  PRMT R31, R10, 0x7773, RZ ;  /* 0x000077730a1f7816 */ /* 0x002fc400000000ff */
[-C--:B------:R-:W-:Y:S01]  /*27950*/  IADD3 R4, P1, R23, R36.reuse, RZ ;  /* 0x0000002417047210 */ /* 0x080fe20007f3e0ff */
[----:B------:R-:W-:Y:S01]  /*27960*/  VIADD R2, R0, 0xec ;  /* 0x000000ec00027836 */ /* 0x000fe20000000000 */
[----:B------:R-:W-:Y:S01]  /*27970*/  IADD3 R20, P2, R25, R36, RZ ;  /* 0x0000002419147210 */ /* 0x000fe20007f5e0ff */
[----:B------:R-:W-:Y:S02]  /*27980*/  ULDC UR5, c[0x0][0x22c] ;  /* 0x00008b0000057ab9 */ /* 0x000fe40000000800 */
[----:B------:R-:W1:Y:S01]  /*27990*/  LDC R10, c[0x0][0x248] ;  /* 0x00009200ff0a7b82 */ /* 0x000e620000000800 */
[-C--:B------:R-:W-:Y:S02]  /*279a0*/  LEA.HI.X.SX32 R5, R23, R52.reuse, 0x1, P1 ;  /* 0x0000003417057211 */ /* 0x080fe400008f0eff */
[----:B------:R-:W-:Y:S01]  /*279b0*/  LEA.HI.X.SX32 R21, R25, R52, 0x1, P2 ;  /* 0x0000003419157211 */ /* 0x000fe200010f0eff */
[----:B------:R-:W-:Y:S01]  /*279c0*/  IMAD R25, R24, 0x4, R25 ;  /* 0x0000000418197824 */ /* 0x000fe200078e0219 */
[----:B------:R-:W-:Y:S01]  /*279d0*/  ISETP.LT.AND P1, PT, R168, UR4, !P0 ;  /* 0x00000004a8007c0c */ /* 0x000fe2000c721270 */
[----:B------:R-:W-:Y:S01]  /*279e0*/  ULDC UR4, c[0x0][0x22c] ;  /* 0x00008b0000047ab9 */ /* 0x000fe20000000800 */
[----:B------:R-:W-:Y:S01]  /*279f0*/  PRMT R27, R7, 0x7770, RZ ;  /* 0x00007770071b7816 */ /* 0x000fe200000000ff */
[----:B------:R4:W-:Y:S01]  /*27a00*/  @P6 STG.E.U8 desc[UR18][R4.64], R31 ;  /* 0x0000001f04006986 */ /* 0x0009e2000c101112 */
[----:B------:R-:W-:Y:S01]  /*27a10*/  ISETP.LT.AND P2, PT, R163, UR4, !P0 ;  /* 0x00000004a3007c0c */ /* 0x000fe2000c741270 */
[----:B0-----:R-:W-:Y:S01]  /*27a20*/  IMAD R23, R6, 0x4, R25 ;  /* 0x0000000406177824 */ /* 0x001fe200078e0219 */
[C---:B--2---:R-:W-:Y:S01]  /*27a30*/  IADD3 R8, P6, R25.reuse, R36, RZ ;  /* 0x0000002419087210 */ /* 0x044fe20007fde0ff */
[----:B------:R-:W-:Y:S01]  /*27a40*/  ULDC UR4, c[0x0][0x248] ;  /* 0x0000920000047ab9 */ /* 0x000fe20000000800 */
[----:B------:R0:W-:Y:S01]  /*27a50*/  @P5 STG.E.U8 desc[UR18][R20.64], R27 ;  /* 0x0000001b14005986 */ /* 0x0001e2000c101112 */
[C---:B------:R-:W-:Y:S01]  /*27a60*/  ISETP.LT.AND P5, PT, R2.reuse, UR5, !P0 ;  /* 0x0000000502007c0c */ /* 0x040fe2000c7a1270 */
[----:B------:R-:W2:Y:S01]  /*27a70*/  LDC R6, c[0x0][0x248] ;  /* 0x00009200ff067b82 */ /* 0x000ea20000000800 */
[----:B------:R-:W-:Y:S01]  /*27a80*/  LEA.HI.X.SX32 R9, R25, R52, 0x1, P6 ;  /* 0x0000003419097211 */ /* 0x000fe200030f0eff */
[----:B------:R-:W-:Y:S01]  /*27a90*/  ULDC UR5, c[0x0][0x22c] ;  /* 0x00008b0000057ab9 */ /* 0x000fe20000000800 */
[----:B----4-:R-:W-:Y:S01]  /*27aa0*/  IADD3 R4, P6, R23, R36, RZ ;  /* 0x0000002417047210 */ /* 0x010fe20007fde0ff */
[----:B0-----:R-:W-:-:S03]  /*27ab0*/  IMAD R21, R2, UR4, RZ ;  /* 0x0000000402157c24 */ /* 0x001fc6000f8e02ff */
[----:B------:R-:W-:Y:S01]  /*27ac0*/  LEA.HI.X.SX32 R5, R23, R52, 0x1, P6 ;  /* 0x0000003417057211 */ /* 0x000fe200030f0eff */
[----:B------:R-:W0:Y:S01]  /*27ad0*/  LDC R2, c[0x0][0x248] ;  /* 0x00009200ff027b82 */ /* 0x000e220000000800 */
[----:B------:R-:W-:Y:S01]  /*27ae0*/  PRMT R25, R11, 0x7770, RZ ;  /* 0x000077700b197816 */ /* 0x000fe200000000ff */
[----:B------:R-:W-:Y:S01]  /*27af0*/  ULDC UR4, c[0x0][0x22c] ;  /* 0x00008b0000047ab9 */ /* 0x000fe20000000800 */
[----:B------:R-:W-:Y:S01]  /*27b00*/  IADD3 R20, P6, R21, R36, RZ ;  /* 0x0000002415147210 */ /* 0x000fe20007fde0ff */
[----:B-1----:R-:W-:Y:S01]  /*27b10*/  IMAD R23, R10, 0x8, R23 ;  /* 0x000000080a177824 */ /* 0x002fe200078e0217 */
[----:B------:R-:W-:Y:S02]  /*27b20*/  PRMT R27, R7, 0x7771, RZ ;  /* 0x00007771071b7816 */ /* 0x000fe400000000ff */
[----:B------:R-:W-:Y:S02]  /*27b30*/  LEA.HI.X.SX32 R21, R21, R52, 0x1, P6 ;  /* 0x0000003415157211 */ /* 0x000fe400030f0eff */
[----:B------:R-:W-:Y:S01]  /*27b40*/  PRMT R29, R11, 0x7771, RZ ;  /* 0x000077710b1d7816 */ /* 0x000fe200000000ff */
[----:B------:R3:W-:Y:S01]  /*27b50*/  @P4 STG.E.U8 desc[UR18][R8.64], R25 ;  /* 0x0000001908004986 */ /* 0x0007e2000c101112 */
[----:B------:R-:W1:Y:S03]  /*27b60*/  LDC R10, c[0x0][0x248] ;  /* 0x00009200ff0a7b82 */ /* 0x000e660000000800 */
[----:B------:R4:W-:Y:S04]  /*27b70*/  @P3 STG.E.U8 desc[UR18][R4.64], R27 ;  /* 0x0000001b04003986 */ /* 0x0009e8000c101112 */
[----:B------:R2:W-:Y:S01]  /*27b80*/  @P5 STG.E.U8 desc[UR18][R20.64], R29 ;  /* 0x0000001d14005986 */ /* 0x0005e2000c101112 */
[----:B---3--:R-:W-:Y:S01]  /*27b90*/  IMAD R25, R22, 0x4, R23 ;  /* 0x0000000416197824 */ /* 0x008fe200078e0217 */
[-C--:B------:R-:W-:Y:S01]  /*27ba0*/  IADD3 R8, P5, R23, R36.reuse, RZ ;  /* 0x0000002417087210 */ /* 0x080fe20007fbe0ff */
[----:B------:R-:W3:Y:S01]  /*27bb0*/  LDC R22, c[0x0][0x248] ;  /* 0x00009200ff167b82 */ /* 0x000ee20000000800 */
[----:B------:R-:W-:Y:S01]  /*27bc0*/  ISETP.LT.AND P3, PT, R161, UR4, !P0 ;  /* 0x00000004a1007c0c */ /* 0x000fe2000c761270 */
[----:B------:R-:W-:Y:S01]  /*27bd0*/  ULDC UR4, c[0x0][0x22c] ;  /* 0x00008b0000047ab9 */ /* 0x000fe20000000800 */
[----:B----4-:R-:W-:-:S02]  /*27be0*/  IADD3 R4, P6, R25, R36, RZ ;  /* 0x0000002419047210 */ /* 0x010fc40007fde0ff */
[-C--:B------:R-:W-:Y:S02]  /*27bf0*/  LEA.HI.X.SX32 R9, R23, R52.reuse, 0x1, P5 ;  /* 0x0000003417097211 */ /* 0x080fe400028f0eff */
[----:B------:R-:W-:Y:S02]  /*27c00*/  PRMT R27, R7, 0x7772, RZ ;  /* 0x00007772071b7816 */ /* 0x000fe400000000ff */
[----:B------:R-:W-:Y:S01]  /*27c10*/  ISETP.LT.AND P5, PT, R166, UR4, !P0 ;  /* 0x00000004a6007c0c */ /* 0x000fe2000c7a1270 */
[----:B------:R-:W-:Y:S01]  /*27c20*/  ULDC UR4, c[0x0][0x22c] ;  /* 0x00008b0000047ab9 */ /* 0x000fe20000000800 */
[----:B------:R-:W-:Y:S01]  /*27c30*/  LEA.HI.X.SX32 R5, R25, R52, 0x1, P6 ;  /* 0x0000003419057211 */ /* 0x000fe200030f0eff */
[----:B0-----:R-:W-:Y:S01]  /*27c40*/  IMAD R25, R2, 0x4, R25 ;  /* 0x0000000402197824 */ /* 0x001fe200078e0219 */
[----:B------:R-:W-:Y:S01]  /*27c50*/  @P1 STG.E.U8 desc[UR18][R8.64], R27 ;  /* 0x0000001b08001986 */ /* 0x000fe2000c101112 */
[----:B------:R-:W-:Y:S01]  /*27c60*/  VIADD R2, R0, 0xfc ;  /* 0x000000fc00027836 */ /* 0x000fe20000000000 */
[----:B------:R-:W-:Y:S01]  /*27c70*/  ISETP.LT.AND P1, PT, R164, UR4, !P0 ;  /* 0x00000004a4007c0c */ /* 0x000fe2000c721270 */
[----:B------:R-:W-:Y:S01]  /*27c80*/  ULDC UR4, c[0x0][0x248] ;  /* 0x0000920000047ab9 */ /* 0x000fe20000000800 */
[----:B--2---:R-:W-:Y:S01]  /*27c90*/  PRMT R29, R11, 0x7772, RZ ;  /* 0x000077720b1d7816 */ /* 0x004fe200000000ff */
[----:B------:R-:W-:Y:S01]  /*27ca0*/  IMAD R23, R2, UR4, RZ ;  /* 0x0000000402177c24 */ /* 0x000fe2000f8e02ff */
[----:B------:R-:W-:Y:S01]  /*27cb0*/  IADD3 R20, P6, R25, R36, RZ ;  /* 0x0000002419147210 */ /* 0x000fe20007fde0ff */
[----:B------:R-:W-:-:S02]  /*27cc0*/  ULDC UR4, c[0x0][0x22c] ;  /* 0x00008b0000047ab9 */ /* 0x000fc40000000800 */
[----:B------:R0:W-:Y:S01]  /*27cd0*/  @P2 STG.E.U8 desc[UR18][R4.64], R29 ;  /* 0x0000001d04002986 */ /* 0x0001e2000c101112 */
[----:B------:R-:W-:Y:S01]  /*27ce0*/  LEA.HI.X.SX32 R21, R25, R52, 0x1, P6 ;  /* 0x0000003419157211 */ /* 0x000fe200030f0eff */
[----:B------:R-:W-:Y:S01]  /*27cf0*/  IMAD R25, R6, 0x8, R25 ;  /* 0x0000000806197824 */ /* 0x000fe200078e0219 */
[----:B------:R-:W-:Y:S01]  /*27d00*/  ISETP.LT.AND P4, PT, R165, UR7, !P0 ;  /* 0x00000007a5007c0c */ /* 0x000fe2000c781270 */
[----:B------:R-:W-:Y:S01]  /*27d10*/  ULDC UR7, c[0x0][0x22c] ;  /* 0x00008b0000077ab9 */ /* 0x000fe20000000800 */
[----:B0-----:R-:W-:-:S04]  /*27d20*/  IADD3 R4, P6, R23, R36, RZ ;  /* 0x0000002417047210 */ /* 0x001fc80007fde0ff */
[----:B------:R-:W-:Y:S02]  /*27d30*/  LEA.HI.X.SX32 R5, R23, R52, 0x1, P6 ;  /* 0x0000003417057211 */ /* 0x000fe400030f0eff */
[----:B------:R-:W-:Y:S02]  /*27d40*/  IADD3 R6, P6, R25, R36, RZ ;  /* 0x0000002419067210 */ /* 0x000fe40007fde0ff */
[----:B------:R-:W-:Y:S02]  /*27d50*/  ISETP.LT.AND P2, PT, R2, UR5, !P0 ;  /* 0x0000000502007c0c */ /* 0x000fe4000c741270 */
[----:B------:R-:W-:Y:S02]  /*27d60*/  PRMT R9, R7, 0x7773, RZ ;  /* 0x0000777307097816 */ /* 0x000fe400000000ff */
[----:B------:R-:W-:Y:S01]  /*27d70*/  PRMT R27, R11, 0x7773, RZ ;  /* 0x000077730b1b7816 */ /* 0x000fe200000000ff */
[----:B------:R-:W-:Y:S01]  /*27d80*/  VIADD R2, R0, 0x10c ;  /* 0x0000010c00027836 */ /* 0x000fe20000000000 */
[----:B------:R-:W-:Y:S01]  /*27d90*/  LEA.HI.X.SX32 R7, R25, R52, 0x1, P6 ;  /* 0x0000003419077211 */ /* 0x000fe200030f0eff */
[----:B-1----:R-:W-:Y:S01]  /*27da0*/  IMAD R25, R10, 0x4, R25 ;  /* 0x000000040a197824 */ /* 0x002fe200078e0219 */
[----:B------:R-:W-:Y:S01]  /*27db0*/  PRMT R23, R12, 0x7770, RZ ;  /* 0x000077700c177816 */ /* 0x000fe200000000ff */
[----:B------:R-:W0:Y:S01]  /*27dc0*/  LDC R10, c[0x0][0x248] ;  /* 0x00009200ff0a7b82 */ /* 0x000e220000000800 */
[----:B------:R1:W-:Y:S01]  /*27dd0*/  @P4 STG.E.U8 desc[UR18][R20.64], R9 ;  /* 0x0000000914004986 */ /* 0x0003e2000c101112 */
[----:B------:R-:W-:Y:S01]  /*27de0*/  ISETP.LT.AND P4, PT, R162, UR4, !P0 ;  /* 0x00000004a2007c0c */ /* 0x000fe2000c781270 */
[----:B------:R-:W-:Y:S01]  /*27df0*/  ULDC UR4, c[0x0][0x22c] ;  /* 0x00008b0000047ab9 */ /* 0x000fe20000000800 */
[----:B------:R-:W-:Y:S01]  /*27e00*/  ULDC UR5, c[0x0][0x22c] ;  /* 0x00008b0000057ab9 */ /* 0x000fe20000000800 */
[----:B------:R2:W-:Y:S01]  /*27e10*/  @P2 STG.E.U8 desc[UR18][R4.64], R27 ;  /* 0x0000001b04002986 */ /* 0x0005e2000c101112 */
[----:B------:R-:W-:Y:S01]  /*27e20*/  ISETP.LT.AND P2, PT, R157, UR4, !P0 ;  /* 0x000000049d007c0c */ /* 0x000fe2000c741270 */
[----:B------:R-:W-:Y:S01]  /*27e30*/  ULDC UR4, c[0x0][0x248] ;  /* 0x0000920000047ab9 */ /* 0x000fe20000000800 */
[----:B-1----:R-:W1:Y:S01]  /*27e40*/  LDC R20, c[0x0][0x248] ;  /* 0x00009200ff147b82 */ /* 0x002e620000000800 */
[----:B------:R4:W-:Y:S01]  /*27e50*/  @P3 STG.E.U8 desc[UR18][R6.64], R23 ;  /* 0x0000001706003986 */ /* 0x0009e2000c101112 */
[C---:B------:R-:W-:Y:S01]  /*27e60*/  IADD3 R8, P6, R25.reuse, R36, RZ ;  /* 0x0000002419087210 */ /* 0x040fe20007fde0ff */
[----:B---3--:R-:W-:Y:S01]  /*27e70*/  IMAD R11, R22, 0x4, R25 ;  /* 0x00000004160b7824 */ /* 0x008fe200078e0219 */
[----:B------:R-:W-:Y:S01]  /*27e80*/  ISETP.LT.AND P3, PT, R2, UR5, !P0 ;  /* 0x0000000502007c0c */ /* 0x000fe2000c761270 */
[----:B------:R-:W-:Y:S01]  /*27e90*/  ULDC UR5, c[0x0][0x22c] ;  /* 0x00008b0000057ab9 */ /* 0x000fe20000000800 */
[----:B------:R-:W-:-:S02]  /*27ea0*/  LEA.HI.X.SX32 R9, R25, R52, 0x1, P6 ;  /* 0x0000003419097211 */ /* 0x000fc400030f0eff */
[----:B--2---:R-:W-:Y:S01]  /*27eb0*/  IADD3 R4, P6, R11, R36, RZ ;  /* 0x000000240b047210 */ /* 0x004fe20007fde0ff */
[----:B----4-:R-:W-:-:S03]  /*27ec0*/  IMAD R7, R2, UR4, RZ ;  /* 0x0000000402077c24 */ /* 0x010fc6000f8e02ff */
[----:B------:R-:W-:Y:S01]  /*27ed0*/  LEA.HI.X.SX32 R5, R11, R52, 0x1, P6 ;  /* 0x000000340b057211 */ /* 0x000fe200030f0eff */
[----:B------:R-:W2:Y:S01]  /*27ee0*/  LDC R2, c[0x0][0x248] ;  /* 0x00009200ff027b82 */ /* 0x000ea20000000800 */
[----:B------:R-:W-:Y:S01]  /*27ef0*/  PRMT R21, R16, 0x7770, RZ ;  /* 0x0000777010157816 */ /* 0x000fe200000000ff */
[----:B0-----:R-:W-:Y:S01]  /*27f00*/  IMAD R11, R10, 0x8, R11 ;  /* 0x000000080a0b7824 */ /* 0x001fe200078e020b */
[----:B------:R-:W-:Y:S01]  /*27f10*/  IADD3 R6, P6, R7, R36, RZ ;  /* 0x0000002407067210 */ /* 0x000fe20007fde0ff */
[----:B------:R-:W-:Y:S01]  /*27f20*/  ULDC UR4, c[0x0][0x22c] ;  /* 0x00008b0000047ab9 */ /* 0x000fe20000000800 */
[----:B------:R-:W-:-:S03]  /*27f30*/  PRMT R23, R12, 0x7771, RZ ;  /* 0x000077710c177816 */ /* 0x000fc600000000ff */
[----:B------:R-:W0:Y:S01]  /*27f40*/  LDC R10, c[0x0][0x248] ;  /* 0x00009200ff0a7b82 */ /* 0x000e220000000800 */
[----:B------:R-:W-:Y:S01]  /*27f50*/  LEA.HI.X.SX32 R7, R7, R52, 0x1, P6 ;  /* 0x0000003407077211 */ /* 0x000fe200030f0eff */
[----:B------:R1:W-:Y:S01]  /*27f60*/  @P5 STG.E.U8 desc[UR18][R8.64], R21 ;  /* 0x0000001508005986 */ /* 0x0003e2000c101112 */
[----:B------:R-:W-:-:S03]  /*27f70*/  PRMT R25, R16, 0x7771, RZ ;  /* 0x0000777110197816 */ /* 0x000fc600000000ff */
[----:B------:R3:W-:Y:S04]  /*27f80*/  @P1 STG.E.U8 desc[UR18][R4.64], R23 ;  /* 0x0000001704001986 */ /* 0x0007e8000c101112 */
[----:B------:R4:W-:Y:S01]  /*27f90*/  @P3 STG.E.U8 desc[UR18][R6.64], R25 ;  /* 0x0000001906003986 */ /* 0x0009e2000c101112 */
[----:B-1----:R-:W-:Y:S01]  /*27fa0*/  IMAD R21, R20, 0x4, R11 ;  /* 0x0000000414157824 */ /* 0x002fe200078e020b */
[-C--:B------:R-:W-:Y:S01]  /*27fb0*/  IADD3 R8, P3, R11, R36.reuse, RZ ;  /* 0x000000240b087210 */ /* 0x080fe20007f7e0ff */
[----:B------:R-:W1:Y:S03]  /*27fc0*/  LDC R20, c[0x0][0x248] ;  /* 0x00009200ff147b82 */ /* 0x000e660000000800 */
[----:B---3--:R-:W-:-:S02]  /*27fd0*/  IADD3 R4, P6, R21, R36, RZ ;  /* 0x0000002415047210 */ /* 0x008fc40007fde0ff */
[-C--:B------:R-:W-:Y:S02]  /*27fe0*/  LEA.HI.X.SX32 R9, R11, R52.reuse, 0x1, P3 ;  /* 0x000000340b097211 */ /* 0x080fe400018f0eff */
[----:B------:R-:W-:Y:S02]  /*27ff0*/  PRMT R23, R12, 0x7772, RZ ;  /* 0x000077720c177816 */ /* 0x000fe400000000ff */
[----:B------:R-:W-:Y:S01]  /*28000*/  LEA.HI.X.SX32 R5, R21, R52, 0x1, P6 ;  /* 0x0000003415057211 */ /* 0x000fe200030f0eff */
[----:B--2---:R-:W-:Y:S01]  /*28010*/  IMAD R21, R2, 0x4, R21 ;  /* 0x0000000402157824 */ /* 0x004fe200078e0215 */
[----:B------:R-:W-:Y:S01]  /*28020*/  PRMT R27, R16, 0x7772, RZ ;  /* 0x00007772101b7816 */ /* 0x000fe200000000ff */
[----:B------:R-:W-:Y:S04]  /*28030*/  @P4 STG.E.U8 desc[UR18][R8.64], R23 ;  /* 0x0000001708004986 */ /* 0x000fe8000c101112 */
[----:B------:R2:W-:Y:S01]  /*28040*/  @P2 STG.E.U8 desc[UR18][R4.64], R27 ;  /* 0x0000001b04002986 */ /* 0x0005e2000c101112 */
[----:B----4-:R-:W-:-:S02]  /*28050*/  IADD3 R6, P2, R21, R36, RZ ;  /* 0x0000002415067210 */ /* 0x010fc40007f5e0ff */
[----:B------:R-:W-:Y:S01]  /*28060*/  ISETP.LT.AND P1, PT, R155, UR4, !P0 ;  /* 0x000000049b007c0c */ /* 0x000fe2000c721270 */
[----:B------:R-:W-:Y:S01]  /*28070*/  ULDC UR4, c[0x0][0x22c] ;  /* 0x00008b0000047ab9 */ /* 0x000fe20000000800 */
[----:B------:R-:W-:Y:S01]  /*28080*/  LEA.HI.X.SX32 R7, R21, R52, 0x1, P2 ;  /* 0x0000003415077211 */ /* 0x000fe200010f0eff */
[----:B0-----:R-:W-:Y:S01]  /*28090*/  IMAD R21, R10, 0x8, R21 ;  /* 0x000000080a157824 */ /* 0x001fe200078e0215 */
[----:B------:R-:W-:Y:S01]  /*280a0*/  ISETP.LT.AND P5, PT, R159, UR7, !P0 ;  /* 0x000000079f007c0c */ /* 0x000fe2000c7a1270 */
[----:B------:R-:W0:Y:S01]  /*280b0*/  LDC R10, c[0x0][0x248] ;  /* 0x00009200ff0a7b82 */ /* 0x000e220000000800 */
[----:B------:R-:W-:Y:S01]  /*280c0*/  ISETP.LT.AND P3, PT, R160, UR4, !P0 ;  /* 0x00000004a0007c0c */ /* 0x000fe2000c761270 */
[----:B------:R-:W-:Y:S01]  /*280d0*/  ULDC UR4, c[0x0][0x22c] ;  /* 0x00008b0000047ab9 */ /* 0x000fe20000000800 */
[----:B------:R-:W-:Y:S01]  /*280e0*/  VIADD R2, R0, 0x11c ;  /* 0x0000011c00027836 */ /* 0x000fe20000000000 */
[----:B------:R-:W-:Y:S01]  /*280f0*/  ISETP.LT.AND P4, PT, R158, UR4, !P0 ;  /* 0x000000049e007c0c */ /* 0x000fe2000c781270 */
[----:B------:R-:W-:Y:S01]  /*28100*/  ULDC UR4, c[0x0][0x248] ;  /* 0x0000920000047ab9 */ /* 0x000fe20000000800 */
[----:B------:R-:W-:Y:S01]  /*28110*/  PRMT R25, R12, 0x7773, RZ ;  /* 0x000077730c197816 */ /* 0x000fe200000000ff */
[C---:B------:R-:W-:Y:S01]  /*28120*/  IMAD R11, R2.reuse, UR4, RZ ;  /* 0x00000004020b7c24 */ /* 0x040fe2000f8e02ff */
[----:B------:R-:W-:Y:S01]  /*28130*/  ISETP.LT.AND P6, PT, R2, UR5, !P0 ;  /* 0x0000000502007c0c */ /* 0x000fe2000c7c1270 */
[----:B------:R-:W3:Y:S01]  /*28140*/  LDC R12, c[0x0][0x248] ;  /* 0x00009200ff0c7b82 */ /* 0x000ee20000000800 */
[----:B--2---:R-:W-:Y:S01]  /*28150*/  PRMT R27, R16, 0x7773, RZ ;  /* 0x00007773101b7816 */ /* 0x004fe200000000ff */
[----:B------:R-:W-:Y:S01]  /*28160*/  ULDC UR4, c[0x0][0x22c] ;  /* 0x00008b0000047ab9 */ /* 0x000fe20000000800 */
[-C--:B------:R-:W-:Y:S01]  /*28170*/  IADD3 R4, P2, R11, R36.reuse, RZ ;  /* 0x000000240b047210 */ /* 0x080fe20007f5e0ff */
[----:B------:R2:W-:Y:S01]  /*28180*/  @P5 STG.E.U8 desc[UR18][R6.64], R25 ;  /* 0x0000001906005986 */ /* 0x0005e2000c101112 */
[----:B------:R-:W-:Y:S01]  /*28190*/  IADD3 R8, P5, R21, R36, RZ ;  /* 0x0000002415087210 */ /* 0x000fe20007fbe0ff */
[----:B------:R-:W-:Y:S01]  /*281a0*/  VIADD R2, R0, 0x12c ;  /* 0x0000012c00027836 */ /* 0x000fe20000000000 */
[----:B------:R-:W-:Y:S01]  /*281b0*/  PRMT R23, R13, 0x7770, RZ ;  /* 0x000077700d177816 */ /* 0x000fe200000000ff */
[----:B------:R-:W4:Y:S01]  /*281c0*/  LDC R16, c[0x0][0x248] ;  /* 0x00009200ff107b82 */ /* 0x000f220000000800 */
[-C--:B------:R-:W-:Y:S01]  /*281d0*/  LEA.HI.X.SX32 R5, R11, R52.reuse, 0x1, P2 ;  /* 0x000000340b057211 */ /* 0x080fe200010f0eff */
[----:B------:R-:W-:Y:S01]  /*281e0*/  ULDC UR5, c[0x0][0x22c] ;  /* 0x00008b0000057ab9 */ /* 0x000fe20000000800 */
[----:B------:R-:W-:Y:S01]  /*281f0*/  ISETP.LT.AND P2, PT, R156, UR4, !P0 ;  /* 0x000000049c007c0c */ /* 0x000fe2000c741270 */
[----:B------:R-:W-:Y:S01]  /*28200*/  ULDC UR4, c[0x0][0x22c] ;  /* 0x00008b0000047ab9 */ /* 0x000fe20000000800 */
[----:B------:R-:W-:Y:S01]  /*28210*/  LEA.HI.X.SX32 R9, R21, R52, 0x1, P5 ;  /* 0x0000003415097211 */ /* 0x000fe200028f0eff */
[----:B-1----:R-:W-:Y:S01]  /*28220*/  IMAD R21, R20, 0x4, R21 ;  /* 0x0000000414157824 */ /* 0x002fe200078e0215 */
[----:B------:R-:W-:Y:S01]  /*28230*/  ISETP.LT.AND P5, PT, R151, UR4, !P0 ;  /* 0x0000000497007c0c */ /* 0x000fe2000c7a1270 */
[----:B------:R-:W-:Y:S01]  /*28240*/  @P6 STG.E.U8 desc[UR18][R4.64], R27 ;  /* 0x0000001b04006986 */ /* 0x000fe2000c101112 */
[----:B------:R-:W-:Y:S01]  /*28250*/  ULDC UR4, c[0x0][0x248] ;  /* 0x0000920000047ab9 */ /* 0x000fe20000000800 */
[----:B0-----:R-:W-:Y:S01]  /*28260*/  IMAD R11, R10, 0x4, R21 ;  /* 0x000000040a0b7824 */ /* 0x001fe200078e0215 */
[C---:B--2---:R-:W-:Y:S01]  /*28270*/  IADD3 R6, P6, R21.reuse, R36, RZ ;  /* 0x0000002415067210 */ /* 0x044fe20007fde0ff */
[----:B------:R0:W-:Y:S01]  /*28280*/  @P1 STG.E.U8 desc[UR18][R8.64], R23 ;  /* 0x0000001708001986 */ /* 0x0001e2000c101112 */
[C---:B------:R-:W-:Y:S01]  /*28290*/  ISETP.LT.AND P1, PT, R2.reuse, UR5, !P0 ;  /* 0x0000000502007c0c */ /* 0x040fe2000c721270 */
[----:B------:R-:W1:Y:S01]  /*282a0*/  LDC R10, c[0x0][0x248] ;  /* 0x00009200ff0a7b82 */ /* 0x000e620000000800 */
[----:B------:R-:W-:Y:S01]  /*282b0*/  LEA.HI.X.SX32 R7, R21, R52, 0x1, P6 ;  /* 0x0000003415077211 */ /* 0x000fe200030f0eff */
[----:B------:R-:W-:Y:S01]  /*282c0*/  ULDC UR7, c[0x0][0x22c] ;  /* 0x00008b0000077ab9 */ /* 0x000fe20000000800 */
[----:B------:R-:W-:Y:S01]  /*282d0*/  PRMT R25, R17, 0x7772, RZ ;  /* 0x0000777211197816 */ /* 0x000fe200000000ff */
[----:B------:R-:W-:Y:S01]  /*282e0*/  ULDC UR5, c[0x0][0x22c] ;  /* 0x00008b0000057ab9 */ /* 0x000fe20000000800 */
[----:B0-----:R-:W-:Y:S01]  /*282f0*/  IMAD R9, R2, UR4, RZ ;  /* 0x0000000402097c24 */ /* 0x001fe2000f8e02ff */
[----:B------:R-:W-:-:S02]  /*28300*/  IADD3 R4, P6, R11, R36, RZ ;  /* 0x000000240b047210 */ /* 0x000fc40007fde0ff */
[----:B------:R-:W0:Y:S01]  /*28310*/  LDC R2, c[0x0][0x248] ;  /* 0x00009200ff027b82 */ /* 0x000e220000000800 */
[----:B------:R-:W-:Y:S01]  /*28320*/  PRMT R21, R17, 0x7770, RZ ;  /* 0x0000777011157816 */ /* 0x000fe200000000ff */
[----:B------:R-:W-:Y:S01]  /*28330*/  ULDC UR4, c[0x0][0x22c] ;  /* 0x00008b0000047ab9 */ /* 0x000fe20000000800 */
[----:B------:R-:W-:Y:S01]  /*28340*/  LEA.HI.X.SX32 R5, R11, R52, 0x1, P6 ;  /* 0x000000340b057211 */ /* 0x000fe200030f0eff */
[----:B---3--:R-:W-:Y:S01]  /*28350*/  IMAD R11, R12, 0x8, R11 ;  /* 0x000000080c0b7824 */ /* 0x008fe200078e020b */
[----:B------:R-:W-:Y:S01]  /*28360*/  IADD3 R8, P6, R9, R36, RZ ;  /* 0x0000002409087210 */ /* 0x000fe20007fde0ff */
[----:B------:R2:W-:Y:S01]  /*28370*/  @P3 STG.E.U8 desc[UR18][R6.64], R21 ;  /* 0x0000001506003986 */ /* 0x0005e2000c101112 */
[----:B------:R-:W-:Y:S01]  /*28380*/  PRMT R23, R13, 0x7771, RZ ;  /* 0x000077710d177816 */ /* 0x000fe200000000ff */
[----:B------:R-:W3:Y:S01]  /*28390*/  LDC R12, c[0x0][0x248] ;  /* 0x00009200ff0c7b82 */ /* 0x000ee20000000800 */
[----:B------:R-:W-:Y:S02]  /*283a0*/  LEA.HI.X.SX32 R9, R9, R52, 0x1, P6 ;  /* 0x0000003409097211 */ /* 0x000fe400030f0eff */
[----:B------:R-:W-:Y:S01]  /*283b0*/  PRMT R27, R17, 0x7771, RZ ;  /* 0x00007771111b7816 */ /* 0x000fe200000000ff */
[----:B------:R4:W-:Y:S01]  /*283c0*/  @P4 STG.E.U8 desc[UR18][R4.64], R23 ;  /* 0x0000001704004986 */ /* 0x0009e2000c101112 */
[----:B--2---:R-:W-:Y:S01]  /*283d0*/  IADD3 R6, P6, R11, R36, RZ ;  /* 0x000000240b067210 */ /* 0x004fe20007fde0ff */
[----:B----4-:R-:W-:Y:S01]  /*283e0*/  IMAD R21, R16, 0x4, R11 ;  /* 0x0000000410157824 */ /* 0x010fe200078e020b */
[----:B------:R-:W-:Y:S01]  /*283f0*/  ISETP.LT.AND P4, PT, R153, UR4, !P0 ;  /* 0x0000000499007c0c */ /* 0x000fe2000c781270 */
[----:B------:R-:W-:Y:S01]  /*28400*/  ULDC UR4, c[0x0][0x22c] ;  /* 0x00008b0000047ab9 */ /* 0x000fe20000000800 */
[----:B------:R-:W-:-:S02]  /*28410*/  LEA.HI.X.SX32 R7, R11, R52, 0x1, P6 ;  /* 0x000000340b077211 */ /* 0x000fc400030f0eff */
[----:B------:R-:W-:Y:S01]  /*28420*/  PRMT R23, R13, 0x7772, RZ ;  /* 0x000077720d177816 */ /* 0x000fe200000000ff */
[----:B------:R2:W-:Y:S01]  /*28430*/  @P1 STG.E.U8 desc[UR18][R8.64], R27 ;  /* 0x0000001b08001986 */ /* 0x0005e2000c101112 */
[C---:B------:R-:W-:Y:S01]  /*28440*/  IADD3 R4, P6, R21.reuse, R36, RZ ;  /* 0x0000002415047210 */ /* 0x040fe20007fde0ff */
[----:B------:R-:W4:Y:S01]  /*28450*/  LDC R16, c[0x0][0x248] ;  /* 0x00009200ff107b82 */ /* 0x000f220000000800 */
[----:B------:R-:W-:Y:S01]  /*28460*/  ISETP.LT.AND P1, PT, R154, UR4, !P0 ;  /* 0x000000049a007c0c */ /* 0x000fe2000c721270 */
[----:B------:R-:W-:Y:S01]  /*28470*/  ULDC UR4, c[0x0][0x22c] ;  /* 0x00008b0000047ab9 */ /* 0x000fe20000000800 */
[----:B------:R-:W-:Y:S01]  /*28480*/  LEA.HI.X.SX32 R5, R21, R52, 0x1, P6 ;  /* 0x0000003415057211 */ /* 0x000fe200030f0eff */
[----:B0-----:R-:W-:Y:S01]  /*28490*/  IMAD R21, R2, 0x4, R21 ;  /* 0x0000000402157824 */ /* 0x001fe200078e0215 */
[----:B------:R1:W-:Y:S01]  /*284a0*/  @P2 STG.E.U8 desc[UR18][R6.64], R23 ;  /* 0x0000001706002986 */ /* 0x0003e2000c101112 */
[----:B------:R-:W-:Y:S01]  /*284b0*/  VIADD R2, R0, 0x13c ;  /* 0x0000013c00027836 */ /* 0x000fe20000000000 */
[----:B------:R-:W-:Y:S01]  /*284c0*/  ISETP.LT.AND P2, PT, R149, UR4, !P0 ;  /* 0x0000000495007c0c */ /* 0x000fe2000c741270 */
[----:B------:R-:W-:Y:S01]  /*284d0*/  ULDC UR4, c[0x0][0x248] ;  /* 0x0000920000047ab9 */ /* 0x000fe20000000800 */
[C---:B--2---:R-:W-:Y:S01]  /*284e0*/  IADD3 R8, P6, R21.reuse, R36, RZ ;  /* 0x0000002415087210 */ /* 0x044fe20007fde0ff */
[----:B------:R-:W-:Y:S01]  /*284f0*/  IMAD R11, R2, UR4, RZ ;  /* 0x00000004020b7c24 */ /* 0x000fe2000f8e02ff */
[----:B------:R0:W-:Y:S01]  /*28500*/  @P5 STG.E.U8 desc[UR18][R4.64], R25 ;  /* 0x0000001904005986 */ /* 0x0001e2000c101112 */
[----:B-1----:R-:W-:Y:S01]  /*28510*/  IMAD R23, R10, 0x8, R21 ;  /* 0x000000080a177824 */ /* 0x002fe200078e0215 */
[----:B------:R-:W-:Y:S01]  /*28520*/  LEA.HI.X.SX32 R9, R21, R52, 0x1, P6 ;  /* 0x0000003415097211 */ /* 0x000fe200030f0eff */
[----:B------:R-:W1:Y:S01]  /*28530*/  LDC R10, c[0x0][0x248] ;  /* 0x00009200ff0a7b82 */ /* 0x000e620000000800 */
[----:B------:R-:W-:Y:S01]  /*28540*/  ISETP.LT.AND P3, PT, R152, UR7, !P0 ;  /* 0x0000000798007c0c */ /* 0x000fe2000c761270 */
[----:B------:R-:W-:Y:S01]  /*28550*/  ULDC UR4, c[0x0][0x22c] ;  /* 0x00008b0000047ab9 */ /* 0x000fe20000000800 */
[----:B------:R-:W-:-:S02]  /*28560*/  ISETP.LT.AND P5, PT, R2, UR5, !P0 ;  /* 0x0000000502007c0c */ /* 0x000fc4000c7a1270 */
[----:B0-----:R-:W-:Y:S02]  /*28570*/  IADD3 R4, P6, R11, R36, RZ ;  /* 0x000000240b047210 */ /* 0x001fe40007fde0ff */
[----:B------:R-:W-:Y:S02]  /*28580*/  PRMT R21, R13, 0x7773, RZ ;  /* 0x000077730d157816 */ /* 0x000fe400000000ff */
[----:B------:R-:W-:Y:S01]  /*28590*/  PRMT R17, R17, 0x7773, RZ ;  /* 0x0000777311117816 */ /* 0x000fe200000000ff */
[----:B------:R-:W-:Y:S01]  /*285a0*/  VIADD R2, R0, 0x14c ;  /* 0x0000014c00027836 */ /* 0x000fe20000000000 */
[----:B------:R-:W-:Y:S01]  /*285b0*/  LEA.HI.X.SX32 R5, R11, R52, 0x1, P6 ;  /* 0x000000340b057211 */ /* 0x000fe200030f0eff */
[----:B------:R-:W-:Y:S01]  /*285c0*/  ULDC UR5, c[0x0][0x22c] ;  /* 0x00008b0000057ab9 */ /* 0x000fe20000000800 */
[----:B------:R-:W-:Y:S01]  /*285d0*/  IADD3 R6, P6, R23, R36, RZ ;  /* 0x0000002417067210 */ /* 0x000fe20007fde0ff */
[----:B------:R-:W-:-:S03]  /*285e0*/  ULDC UR7, c[0x0][0x22c] ;  /* 0x00008b0000077ab9 */ /* 0x000fc60000000800 */
[----:B------:R-:W-:Y:S01]  /*285f0*/  LEA.HI.X.SX32 R7, R23, R52, 0x1, P6 ;  /* 0x0000003417077211 */ /* 0x000fe200030f0eff */
[----:B---3--:R-:W-:Y:S02]  /*28600*/  IMAD R23, R12, 0x4, R23 ;  /* 0x000000040c177824 */ /* 0x008fe400078e0217 */
[----:B------:R-:W0:Y:S01]  /*28610*/  LDC R12, c[0x0][0x248] ;  /* 0x00009200ff0c7b82 */ /* 0x000e220000000800 */
[----:B------:R-:W-:Y:S01]  /*28620*/  PRMT R13, R14, 0x7770, RZ ;  /* 0x000077700e0d7816 */ /* 0x000fe200000000ff */
[----:B------:R2:W-:Y:S01]  /*28630*/  @P3 STG.E.U8 desc[UR18][R8.64], R21 ;  /* 0x0000001508003986 */ /* 0x0005e2000c101112 */
[----:B------:R-:W-:Y:S01]  /*28640*/  ISETP.LT.AND P3, PT, R141, UR4, !P0 ;  /* 0x000000048d007c0c */ /* 0x000fe2000c761270 */
[----:B------:R-:W-:Y:S01]  /*28650*/  ULDC UR4, c[0x0][0x22c] ;  /* 0x00008b0000047ab9 */ /* 0x000fe20000000800 */
[----:B-1----:R-:W-:Y:S01]  /*28660*/  IMAD R11, R10, 0x4, R23 ;  /* 0x000000040a0b7824 */ /* 0x002fe200078e0217 */
[----:B------:R1:W-:Y:S01]  /*28670*/  @P5 STG.E.U8 desc[UR18][R4.64], R17 ;  /* 0x0000001104005986 */ /* 0x0003e2000c101112 */
[----:B------:R-:W-:Y:S01]  /*28680*/  ISETP.LT.AND P5, PT, R135, UR4, !P0 ;  /* 0x0000000487007c0c */ /* 0x000fe2000c7a1270 */
[----:B------:R-:W-:-:S02]  /*28690*/  ULDC UR4, c[0x0][0x248] ;  /* 0x0000920000047ab9 */ /* 0x000fc40000000800 */
[----:B------:R3:W-:Y:S01]  /*286a0*/  @P4 STG.E.U8 desc[UR18][R6.64], R13 ;  /* 0x0000000d06004986 */ /* 0x0007e2000c101112 */
[----:B--2---:R-:W-:-:S04]  /*286b0*/  IADD3 R8, P4, R23, R36, RZ ;  /* 0x0000002417087210 */ /* 0x004fc80007f9e0ff */
[----:B------:R-:W-:Y:S02]  /*286c0*/  LEA.HI.X.SX32 R9, R23, R52, 0x1, P4 ;  /* 0x0000003417097211 */ /* 0x000fe400020f0eff */
[C---:B-1----:R-:W-:Y:S01]  /*286d0*/  IADD3 R4, P6, R11.reuse, R36, RZ ;  /* 0x000000240b047210 */ /* 0x042fe20007fde0ff */
[C---:B---3--:R-:W-:Y:S01]  /*286e0*/  IMAD R7, R2.reuse, UR4, RZ ;  /* 0x0000000402077c24 */ /* 0x048fe2000f8e02ff */
[----:B------:R-:W-:Y:S02]  /*286f0*/  ISETP.LT.AND P4, PT, R2, UR5, !P0 ;  /* 0x0000000502007c0c */ /* 0x000fe4000c781270 */
[----:B------:R-:W-:Y:S01]  /*28700*/  PRMT R17, R18, 0x7770, RZ ;  /* 0x0000777012117816 */ /* 0x000fe200000000ff */
[----:B------:R-:W1:Y:S01]  /*28710*/  LDC R2, c[0x0][0x248] ;  /* 0x00009200ff027b82 */ /* 0x000e620000000800 */
[----:B------:R-:W-:Y:S01]  /*28720*/  LEA.HI.X.SX32 R5, R11, R52, 0x1, P6 ;  /* 0x000000340b057211 */ /* 0x000fe200030f0eff */
[----:B----4-:R-:W-:Y:S01]  /*28730*/  IMAD R13, R16, 0x8, R11 ;  /* 0x00000008100d7824 */ /* 0x010fe200078e020b */
[----:B------:R-:W-:-:S02]  /*28740*/  IADD3 R6, P6, R7, R36, RZ ;  /* 0x0000002407067210 */ /* 0x000fc40007fde0ff */
[----:B------:R-:W-:Y:S01]  /*28750*/  PRMT R21, R14, 0x7771, RZ ;  /* 0x000077710e157816 */ /* 0x000fe200000000ff */
[----:B------:R0:W-:Y:S01]  /*28760*/  @P1 STG.E.U8 desc[UR18][R8.64], R17 ;  /* 0x0000001108001986 */ /* 0x0001e2000c101112 */
[----:B------:R-:W-:Y:S01]  /*28770*/  LEA.HI.X.SX32 R7, R7, R52, 0x1, P6 ;  /* 0x0000003407077211 */ /* 0x000fe200030f0eff */
[----:B------:R-:W2:Y:S01]  /*28780*/  LDC R16, c[0x0][0x248] ;  /* 0x00009200ff107b82 */ /* 0x000ea20000000800 */
[----:B------:R-:W-:Y:S01]  /*28790*/  PRMT R23, R18, 0x7771, RZ ;  /* 0x0000777112177816 */ /* 0x000fe200000000ff */
[----:B------:R3:W-:Y:S01]  /*287a0*/  @P2 STG.E.U8 desc[UR18][R4.64], R21 ;  /* 0x0000001504002986 */ /* 0x0007e2000c101112 */
[----:B------:R-:W-:Y:S01]  /*287b0*/  ULDC UR4, c[0x0][0x22c] ;  /* 0x00008b0000047ab9 */ /* 0x000fe20000000800 */
[----:B------:R-:W-:Y:S02]  /*287c0*/  ULDC UR5, c[0x0][0x22c] ;  /* 0x00008b0000057ab9 */ /* 0x000fe40000000800 */
[----:B------:R4:W-:Y:S01]  /*287d0*/  @P4 STG.E.U8 desc[UR18][R6.64], R23 ;  /* 0x0000001706004986 */ /* 0x0009e2000c101112 */
[----:B0-----:R-:W-:-:S02]  /*287e0*/  IMAD R17, R12, 0x4, R13 ;  /* 0x000000040c117824 */ /* 0x001fc400078e020d */
[----:B------:R-:W0:Y:S01]  /*287f0*/  LDC R12, c[0x0][0x248] ;  /* 0x00009200ff0c7b82 */ /* 0x000e220000000800 */
[-C--:B------:R-:W-:Y:S02]  /*28800*/  IADD3 R8, P4, R13, R36.reuse, RZ ;  /* 0x000000240d087210 */ /* 0x080fe40007f9e0ff */
[----:B------:R-:W-:Y:S02]  /*28810*/  IADD3 R10, P6, R17, R36, RZ ;  /* 0x00000024110a7210 */ /* 0x000fe40007fde0ff */
[-C--:B------:R-:W-:Y:S02]  /*28820*/  LEA.HI.X.SX32 R9, R13, R52.reuse, 0x1, P4 ;  /* 0x000000340d097211 */ /* 0x080fe400020f0eff */
[----:B------:R-:W-:Y:S02]  /*28830*/  PRMT R13, R14, 0x7772, RZ ;  /* 0x000077720e0d7816 */ /* 0x000fe400000000ff */
[----:B------:R-:W-:Y:S02]  /*28840*/  LEA.HI.X.SX32 R11, R17, R52, 0x1, P6 ;  /* 0x00000034110b7211 */ /* 0x000fe400030f0eff */
[----:B---3--:R-:W-:Y:S01]  /*28850*/  PRMT R21, R18, 0x7772, RZ ;  /* 0x0000777212157816 */ /* 0x008fe200000000ff */
[----:B------:R-:W-:Y:S01]  /*28860*/  @P3 STG.E.U8 desc[UR18][R8.64], R13 ;  /* 0x0000000d08003986 */ /* 0x000fe2000c101112 */
[----:B------:R-:W-:Y:S01]  /*28870*/  ISETP.LT.AND P2, PT, R143, UR4, !P0 ;  /* 0x000000048f007c0c */ /* 0x000fe2000c741270 */
[----:B------:R-:W-:Y:S01]  /*28880*/  ULDC UR4, c[0x0][0x22c] ;  /* 0x00008b0000047ab9 */ /* 0x000fe20000000800 */
[----:B-1----:R-:W-:Y:S01]  /*28890*/  IMAD R17, R2, 0x4, R17 ;  /* 0x0000000402117824 */ /* 0x002fe200078e0211 */
[----:B------:R1:W-:Y:S01]  /*288a0*/  @P5 STG.E.U8 desc[UR18][R10.64], R21 ;  /* 0x000000150a005986 */ /* 0x0003e2000c101112 */
[----:B------:R-:W-:Y:S01]  /*288b0*/  VIADD R2, R0, 0x15c ;  /* 0x0000015c00027836 */ /* 0x000fe20000000000 */
[----:B------:R-:W-:Y:S01]  /*288c0*/  ISETP.LT.AND P4, PT, R145, UR4, !P0 ;  /* 0x0000000491007c0c */ /* 0x000fe2000c781270 */
[----:B------:R-:W-:Y:S01]  /*288d0*/  ULDC UR4, c[0x0][0x248] ;  /* 0x0000920000047ab9 */ /* 0x000fe20000000800 */
[----:B------:R-:W-:Y:S01]  /*288e0*/  ISETP.LT.AND P1, PT, R147, UR7, !P0 ;  /* 0x0000000793007c0c */ /* 0x000fe2000c721270 */
[C---:B----4-:R-:W-:Y:S01]  /*288f0*/  IMAD R7, R2.reuse, UR4, RZ ;  /* 0x0000000402077c24 */ /* 0x050fe2000f8e02ff */
[C---:B------:R-:W-:Y:S01]  /*28900*/  IADD3 R4, P5, R17.reuse, R36, RZ ;  /* 0x0000002411047210 */ /* 0x040fe20007fbe0ff */
[----:B------:R-:W-:Y:S01]  /*28910*/  ULDC UR4, c[0x0][0x22c] ;  /* 0x00008b0000047ab9 */ /* 0x000fe20000000800 */
[----:B-1----:R-:W1:Y:S01]  /*28920*/  LDC R10, c[0x0][0x248] ;  /* 0x00009200ff0a7b82 */ /* 0x002e620000000800 */
[----:B------:R-:W-:Y:S01]  /*28930*/  ISETP.LT.AND P3, PT, R2, UR5, !P0 ;  /* 0x0000000502007c0c */ /* 0x000fe2000c761270 */
[----:B------:R-:W-:Y:S01]  /*28940*/  ULDC UR7, c[0x0][0x22c] ;  /* 0x00008b0000077ab9 */ /* 0x000fe20000000800 */
[----:B------:R-:W-:Y:S01]  /*28950*/  LEA.HI.X.SX32 R5, R17, R52, 0x1, P5 ;  /* 0x0000003411057211 */ /* 0x000fe200028f0eff */
[----:B0-----:R-:W-:Y:S01]  /*28960*/  IMAD R17, R12, 0x8, R17 ;  /* 0x000000080c117824 */ /* 0x001fe200078e0211 */
[----:B------:R-:W-:-:S02]  /*28970*/  IADD3 R6, P6, R7, R36, RZ ;  /* 0x0000002407067210 */ /* 0x000fc40007fde0ff */
[----:B------:R-:W-:Y:S01]  /*28980*/  PRMT R11, R14, 0x7773, RZ ;  /* 0x000077730e0b7816 */ /* 0x000fe200000000ff */
[----:B------:R-:W0:Y:S01]  /*28990*/  LDC R12, c[0x0][0x248] ;  /* 0x00009200ff0c7b82 */ /* 0x000e220000000800 */
[----:B------:R-:W-:Y:S02]  /*289a0*/  LEA.HI.X.SX32 R7, R7, R52, 0x1, P6 ;  /* 0x0000003407077211 */ /* 0x000fe400030f0eff */
[----:B------:R-:W-:Y:S01]  /*289b0*/  PRMT R21, R18, 0x7773, RZ ;  /* 0x0000777312157816 */ /* 0x000fe200000000ff */
[----:B------:R-:W-:Y:S01]  /*289c0*/  VIADD R2, R0, 0x16c ;  /* 0x0000016c00027836 */ /* 0x000fe20000000000 */
[----:B------:R-:W-:Y:S01]  /*289d0*/  IADD3 R8, P6, R17, R36, RZ ;  /* 0x0000002411087210 */ /* 0x000fe20007fde0ff */
[----:B------:R3:W-:Y:S01]  /*289e0*/  @P1 STG.E.U8 desc[UR18][R4.64], R11 ;  /* 0x0000000b04001986 */ /* 0x0007e2000c101112 */
[----:B------:R-:W-:Y:S01]  /*289f0*/  PRMT R13, R15, 0x7770, RZ ;  /* 0x000077700f0d7816 */ /* 0x000fe200000000ff */
[----:B------:R-:W4:Y:S01]  /*28a00*/  LDC R14, c[0x0][0x248] ;  /* 0x00009200ff0e7b82 */ /* 0x000f220000000800 */
[----:B------:R-:W-:Y:S01]  /*28a10*/  ISETP.LT.AND P1, PT, R137, UR4, !P0 ;  /* 0x0000000489007c0c */ /* 0x000fe2000c721270 */
[----:B------:R-:W-:Y:S01]  /*28a20*/  ULDC UR4, c[0x0][0x22c] ;  /* 0x00008b0000047ab9 */ /* 0x000fe20000000800 */
[----:B------:R-:W-:Y:S01]  /*28a30*/  LEA.HI.X.SX32 R9, R17, R52, 0x1, P6 ;  /* 0x0000003411097211 */ /* 0x000fe200030f0eff */
[----:B--2---:R-:W-:Y:S01]  /*28a40*/  IMAD R17, R16, 0x4, R17 ;  /* 0x0000000410117824 */ /* 0x004fe200078e0211 */
[----:B------:R-:W-:Y:S01]  /*28a50*/  @P3 STG.E.U8 desc[UR18][R6.64], R21 ;  /* 0x0000001506003986 */ /* 0x000fe2000c101112 */
[----:B------:R-:W-:Y:S01]  /*28a60*/  ISETP.LT.AND P3, PT, R139, UR4, !P0 ;  /* 0x000000048b007c0c */ /* 0x000fe2000c761270 */
[----:B------:R-:W-:Y:S01]  /*28a70*/  ULDC UR4, c[0x0][0x248] ;  /* 0x0000920000047ab9 */ /* 0x000fe20000000800 */
[----:B------:R-:W-:Y:S01]  /*28a80*/  ULDC UR5, c[0x0][0x22c] ;  /* 0x00008b0000057ab9 */ /* 0x000fe20000000800 */
[----:B------:R2:W-:Y:S01]  /*28a90*/  @P2 STG.E.U8 desc[UR18][R8.64], R13 ;  /* 0x0000000d08002986 */ /* 0x0005e2000c101112 */
[----:B---3--:R-:W-:Y:S01]  /*28aa0*/  IADD3 R4, P6, R17, R36, RZ ;  /* 0x0000002411047210 */ /* 0x008fe20007fde0ff */
[----:B-1----:R-:W-:Y:S01]  /*28ab0*/  IMAD R11, R10, 0x4, R17 ;  /* 0x000000040a0b7824 */ /* 0x002fe200078e0211 */
[C---:B------:R-:W-:Y:S01]  /*28ac0*/  ISETP.LT.AND P2, PT, R2.reuse, UR5, !P0 ;  /* 0x0000000502007c0c */ /* 0x040fe2000c741270 */
[----:B------:R-:W1:Y:S01]  /*28ad0*/  LDC R16, c[0x0][0x248] ;  /* 0x00009200ff107b82 */ /* 0x000e620000000800 */
[----:B------:R-:W-:Y:S01]  /*28ae0*/  ISETP.LT.AND P5, PT, R127, UR7, !P0 ;  /* 0x000000077f007c0c */ /* 0x000fe2000c7a1270 */
[----:B------:R-:W-:Y:S01]  /*28af0*/  ULDC UR5, c[0x0][0x22c] ;  /* 0x00008b0000057ab9 */ /* 0x000fe20000000800 */
[----:B------:R-:W-:Y:S01]  /*28b00*/  LEA.HI.X.SX32 R5, R17, R52, 0x1, P6 ;  /* 0x0000003411057211 */ /* 0x000fe200030f0eff */
[----:B------:R-:W-:Y:S01]  /*28b10*/  ULDC UR7, c[0x0][0x22c] ;  /* 0x00008b0000077ab9 */ /* 0x000fe20000000800 */
[----:B--2---:R-:W-:Y:S01]  /*28b20*/  IMAD R9, R2, UR4, RZ ;  /* 0x0000000402097c24 */ /* 0x004fe2000f8e02ff */
[----:B------:R-:W-:-:S02]  /*28b30*/  IADD3 R6, P6, R11, R36, RZ ;  /* 0x000000240b067210 */ /* 0x000fc40007fde0ff */
[----:B------:R-:W2:Y:S01]  /*28b40*/  LDC R2, c[0x0][0x248] ;  /* 0x00009200ff027b82 */ /* 0x000ea20000000800 */
[----:B------:R-:W-:Y:S01]  /*28b50*/  PRMT R17, R19, 0x7770, RZ ;  /* 0x0000777013117816 */ /* 0x000fe200000000ff */
[----:B------:R-:W-:Y:S01]  /*28b60*/  ULDC UR4, c[0x0][0x22c] ;  /* 0x00008b0000047ab9 */ /* 0x000fe20000000800 */
[----:B------:R-:W-:Y:S02]  /*28b70*/  PRMT R13, R15, 0x7771, RZ ;  /* 0x000077710f0d7816 */ /* 0x000fe400000000ff */
[----:B------:R-:W-:Y:S01]  /*28b80*/  LEA.HI.X.SX32 R7, R11, R52, 0x1, P6 ;  /* 0x000000340b077211 */ /* 0x000fe200030f0eff */
[----:B0-----:R-:W-:Y:S01]  /*28b90*/  IMAD R11, R12, 0x8, R11 ;  /* 0x000000080c0b7824 */ /* 0x001fe200078e020b */
[----:B------:R-:W-:Y:S01]  /*28ba0*/  IADD3 R8, P6, R9, R36, RZ ;  /* 0x0000002409087210 */ /* 0x000fe20007fde0ff */
[----:B------:R4:W-:Y:S01]  /*28bb0*/  @P4 STG.E.U8 desc[UR18][R4.64], R17 ;  /* 0x0000001104004986 */ /* 0x0009e2000c101112 */
[----:B------:R-:W-:Y:S01]  /*28bc0*/  PRMT R23, R19, 0x7771, RZ ;  /* 0x0000777113177816 */ /* 0x000fe200000000ff */
[----:B------:R-:W0:Y:S01]  /*28bd0*/  LDC R18, c[0x0][0x248] ;  /* 0x00009200ff127b82 */ /* 0x000e220000000800 */
[----:B------:R-:W-:Y:S01]  /*28be0*/  LEA.HI.X.SX32 R9, R9, R52, 0x1, P6 ;  /* 0x0000003409097211 */ /* 0x000fe200030f0eff */
[----:B------:R3:W-:Y:S01]  /*28bf0*/  @P5 STG.E.U8 desc[UR18][R6.64], R13 ;  /* 0x0000000d06005986 */ /* 0x0007e2000c101112 */
[----:B------:R-:W-:-:S03]  /*28c00*/  IADD3 R10, P6, R11, R36, RZ ;  /* 0x000000240b0a7210 */ /* 0x000fc60007fde0ff */
[----:B------:R-:W0:Y:S01]  /*28c10*/  LDS.128 R4, [R38+UR6+0x800] ;  /* 0x0008000626047984 */ /* 0x000e220008000c00 */
[----:B----4-:R-:W-:Y:S01]  /*28c20*/  IMAD R17, R14, 0x4, R11 ;  /* 0x000000040e117824 */ /* 0x010fe200078e020b */
[----:B------:R-:W-:Y:S01]  /*28c30*/  ISETP.LT.AND P5, PT, R131, UR4, !P0 ;  /* 0x0000000483007c0c */ /* 0x000fe2000c7a1270 */
[----:B------:R-:W4:Y:S01]  /*28c40*/  LDC R14, c[0x0][0x248] ;  /* 0x00009200ff0e7b82 */ /* 0x000f220000000800 */
[----:B------:R-:W-:Y:S01]  /*28c50*/  LEA.HI.X.SX32 R11, R11, R52, 0x1, P6 ;  /* 0x000000340b0b7211 */ /* 0x000fe200030f0eff */
[----:B------:R-:W-:Y:S01]  /*28c60*/  ULDC UR4, c[0x0][0x22c] ;  /* 0x00008b0000047ab9 */ /* 0x000fe20000000800 */
[----:B------:R-:W-:Y:S02]  /*28c70*/  IADD3 R12, P6, R17, R36, RZ ;  /* 0x00000024110c7210 */ /* 0x000fe40007fde0ff */
[----:B------:R-:W-:Y:S01]  /*28c80*/  PRMT R21, R15, 0x7772, RZ ;  /* 0x000077720f157816 */ /* 0x000fe200000000ff */
[----:B------:R1:W-:Y:S01]  /*28c90*/  @P2 STG.E.U8 desc[UR18][R8.64], R23 ;  /* 0x0000001708002986 */ /* 0x0003e2000c101112 */
[----:B---3--:R-:W-:Y:S01]  /*28ca0*/  LEA.HI.X.SX32 R13, R17, R52, 0x1, P6 ;  /* 0x00000034110d7211 */ /* 0x008fe200030f0eff */
[----:B--2---:R-:W-:Y:S01]  /*28cb0*/  IMAD R17, R2, 0x4, R17 ;  /* 0x0000000402117824 */ /* 0x004fe200078e0211 */
[----:B------:R-:W-:Y:S01]  /*28cc0*/  ISETP.LT.AND P2, PT, R133, UR4, !P0 ;  /* 0x0000000485007c0c */ /* 0x000fe2000c741270 */
[----:B------:R-:W-:Y:S01]  /*28cd0*/  ULDC UR4, c[0x0][0x22c] ;  /* 0x00008b0000047ab9 */ /* 0x000fe20000000800 */
[----:B------:R-:W-:Y:S01]  /*28ce0*/  VIADD R2, R0, 0x17c ;  /* 0x0000017c00027836 */ /* 0x000fe20000000000 */
[----:B------:R2:W-:Y:S01]  /*28cf0*/  @P1 STG.E.U8 desc[UR18][R10.64], R21 ;  /* 0x000000150a001986 */ /* 0x0005e2000c101112 */
[----:B------:R-:W-:Y:S01]  /*28d00*/  ISETP.LT.AND P1, PT, R85, UR4, !P0 ;  /* 0x0000000455007c0c */ /* 0x000fe2000c721270 */
[----:B------:R-:W-:Y:S01]  /*28d10*/  ULDC UR4, c[0x0][0x248] ;  /* 0x0000920000047ab9 */ /* 0x000fe20000000800 */
[----:B------:R-:W-:Y:S01]  /*28d20*/  ISETP.LT.AND P4, PT, R129, UR7, !P0 ;  /* 0x0000000781007c0c */ /* 0x000fe2000c781270 */
[----:B------:R-:W-:Y:S01]  /*28d30*/  ULDC UR6, c[0x0][0x22c] ;  /* 0x00008b0000067ab9 */ /* 0x000fe20000000800 */
[----:B-1----:R-:W-:-:S05]  /*28d40*/  PRMT R23, R19, 0x7772, RZ ;  /* 0x0000777213177816 */ /* 0x002fca00000000ff */
[----:B------:R1:W-:Y:S01]  /*28d50*/  @P3 STG.E.U8 desc[UR18][R12.64], R23 ;  /* 0x000000170c003986 */ /* 0x0003e2000c101112 */
[C---:B------:R-:W-:Y:S01]  /*28d60*/  ISETP.LT.AND P3, PT, R2.reuse, UR5, !P0 ;  /* 0x0000000502007c0c */ /* 0x040fe2000c761270 */
[----:B--2---:R-:W-:Y:S01]  /*28d70*/  IMAD R11, R2, UR4, RZ ;  /* 0x00000004020b7c24 */ /* 0x004fe2000f8e02ff */
[----:B------:R-:W-:Y:S01]  /*28d80*/  IADD3 R8, P6, R17, R36, RZ ;  /* 0x0000002411087210 */ /* 0x000fe20007fde0ff */
[----:B------:R-:W2:Y:S01]  /*28d90*/  LDC R2, c[0x0][0x248] ;  /* 0x00009200ff027b82 */ /* 0x000ea20000000800 */
[----:B------:R-:W-:Y:S01]  /*28da0*/  PRMT R21, R15, 0x7773, RZ ;  /* 0x000077730f157816 */ /* 0x000fe200000000ff */
[----:B------:R-:W-:Y:S01]  /*28db0*/  ULDC UR4, c[0x0][0x22c] ;  /* 0x00008b0000047ab9 */ /* 0x000fe20000000800 */
[----:B------:R-:W-:Y:S01]  /*28dc0*/  LEA.HI.X.SX32 R9, R17, R52, 0x1, P6 ;  /* 0x0000003411097211 */ /* 0x000fe200030f0eff */
[----:B----4-:R-:W-:Y:S01]  /*28dd0*/  IMAD R17, R14, 0x8, R17 ;  /* 0x000000080e117824 */ /* 0x010fe200078e0211 */
[----:B------:R-:W-:Y:S01]  /*28de0*/  IADD3 R10, P6, R11, R36, RZ ;  /* 0x000000240b0a7210 */ /* 0x000fe20007fde0ff */
[----:B------:R-:W-:-:S02]  /*28df0*/  ULDC UR5, c[0x0][0x22c] ;  /* 0x00008b0000057ab9 */ /* 0x000fc40000000800 */
[----:B------:R-:W3:Y:S01]  /*28e00*/  LDC R14, c[0x0][0x248] ;  /* 0x00009200ff0e7b82 */ /* 0x000ee20000000800 */
[----:B------:R-:W-:Y:S01]  /*28e10*/  LEA.HI.X.SX32 R11, R11, R52, 0x1, P6 ;  /* 0x000000340b0b7211 */ /* 0x000fe200030f0eff */
[----:B------:R-:W-:Y:S01]  /*28e20*/  IMAD R15, R16, 0x4, R17 ;  /* 0x00000004100f7824 */ /* 0x000fe200078e0211 */
[C---:B-1----:R-:W-:Y:S01]  /*28e30*/  IADD3 R12, P6, R17.reuse, R36, RZ ;  /* 0x00000024110c7210 */ /* 0x042fe20007fde0ff */
[----:B------:R1:W-:Y:S03]  /*28e40*/  @P4 STG.E.U8 desc[UR18][R8.64], R21 ;  /* 0x0000001508004986 */ /* 0x0003e6000c101112 */
[----:B------:R-:W-:Y:S01]  /*28e50*/  LEA.HI.X.SX32 R13, R17, R52, 0x1, P6 ;  /* 0x00000034110d7211 */ /* 0x000fe200030f0eff */
[----:B------:R-:W4:Y:S01]  /*28e60*/  LDC R16, c[0x0][0x248] ;  /* 0x00009200ff107b82 */ /* 0x000f220000000800 */
[----:B------:R-:W-:Y:S02]  /*28e70*/  PRMT R19, R19, 0x7773, RZ ;  /* 0x0000777313137816 */ /* 0x000fe400000000ff */
[----:B0-----:R-:W-:-:S02]  /*28e80*/  PRMT R23, R4, 0x7770, RZ ;  /* 0x0000777004177816 */ /* 0x001fc400000000ff */
[C---:B-1----:R-:W-:Y:S02]  /*28e90*/  IADD3 R8, P6, R15.reuse, R36, RZ ;  /* 0x000000240f087210 */ /* 0x042fe40007fde0ff */
[----:B------:R-:W-:Y:S02]  /*28ea0*/  PRMT R21, R48, 0x7770, RZ ;  /* 0x0000777030157816 */ /* 0x000fe400000000ff */
[----:B------:R-:W-:Y:S01]  /*28eb0*/  LEA.HI.X.SX32 R9, R15, R52, 0x1, P6 ;  /* 0x000000340f097211 */ /* 0x000fe200030f0eff */
[----:B--2---:R-:W-:Y:S01]  /*28ec0*/  IMAD R15, R2, 0x4, R15 ;  /* 0x00000004020f7824 */ /* 0x004fe200078e020f */
[----:B------:R0:W-:Y:S04]  /*28ed0*/  @P3 STG.E.U8 desc[UR18][R10.64], R19 ;  /* 0x000000130a003986 */ /* 0x0001e8000c101112 */
[----:B------:R1:W-:Y:S04]  /*28ee0*/  @P5 STG.E.U8 desc[UR18][R12.64], R21 ;  /* 0x000000150c005986 */ /* 0x0003e8000c101112 */
[----:B------:R2:W-:Y:S01]  /*28ef0*/  @P2 STG.E.U8 desc[UR18][R8.64], R23 ;  /* 0x0000001708002986 */ /* 0x0005e2000c101112 */
[----:B0-----:R-:W-:-:S02]  /*28f00*/  IADD3 R10, P2, R15, R36, RZ ;  /* 0x000000240f0a7210 */ /* 0x001fc40007f5e0ff */
[----:B------:R-:W-:Y:S01]  /*28f10*/  ISETP.LT.AND P4, PT, R87, UR4, !P0 ;  /* 0x0000000457007c0c */ /* 0x000fe2000c781270 */
[----:B------:R-:W-:Y:S01]  /*28f20*/  ULDC UR4, c[0x0][0x22c] ;  /* 0x00008b0000047ab9 */ /* 0x000fe20000000800 */
[----:B------:R-:W-:Y:S01]  /*28f30*/  LEA.HI.X.SX32 R11, R15, R52, 0x1, P2 ;  /* 0x000000340f0b7211 */ /* 0x000fe200010f0eff */
[----:B---3--:R-:W-:Y:S01]  /*28f40*/  IMAD R15, R14, 0x8, R15 ;  /* 0x000000080e0f7824 */ /* 0x008fe200078e020f */
[----:B-1----:R-:W-:Y:S01]  /*28f50*/  PRMT R21, R48, 0x7771, RZ ;  /* 0x0000777130157816 */ /* 0x002fe200000000ff */
[----:B------:R-:W0:Y:S01]  /*28f60*/  LDC R14, c[0x0][0x248] ;  /* 0x00009200ff0e7b82 */ /* 0x000e220000000800 */
[----:B------:R-:W-:Y:S01]  /*28f70*/  ISETP.LT.AND P3, PT, R89, UR4, !P0 ;  /* 0x0000000459007c0c */ /* 0x000fe2000c761270 */
[----:B------:R-:W-:Y:S01]  /*28f80*/  ULDC UR4, c[0x0][0x22c] ;  /* 0x00008b0000047ab9 */ /* 0x000fe20000000800 */
[----:B------:R-:W-:Y:S01]  /*28f90*/  VIADD R2, R0, 0x18c ;  /* 0x0000018c00027836 */ /* 0x000fe20000000000 */
[----:B------:R1:W-:Y:S01]  /*28fa0*/  @P1 STG.E.U8 desc[UR18][R10.64], R21 ;  /* 0x000000150a001986 */ /* 0x0003e2000c101112 */
[----:B------:R-:W-:Y:S01]  /*28fb0*/  ISETP.LT.AND P5, PT, R91, UR4, !P0 ;  /* 0x000000045b007c0c */ /* 0x000fe2000c7a1270 */
[----:B------:R-:W-:Y:S01]  /*28fc0*/  ULDC UR4, c[0x0][0x248] ;  /* 0x0000920000047ab9 */ /* 0x000fe20000000800 */
[C---:B------:R-:W-:Y:S01]  /*28fd0*/  IADD3 R12, P1, R15.reuse, R36, RZ ;  /* 0x000000240f0c7210 */ /* 0x040fe20007f3e0ff */
[C---:B------:R-:W-:Y:S01]  /*28fe0*/  IMAD R17, R2.reuse, UR4, RZ ;  /* 0x0000000402117c24 */ /* 0x040fe2000f8e02ff */
[----:B------:R-:W-:Y:S01]  /*28ff0*/  ISETP.LT.AND P6, PT, R2, UR5, !P0 ;  /* 0x0000000502007c0c */ /* 0x000fe2000c7c1270 */
[----:B------:R-:W-:Y:S01]  /*29000*/  ULDC UR4, c[0x0][0x22c] ;  /* 0x00008b0000047ab9 */ /* 0x000fe20000000800 */
[----:B------:R-:W-:Y:S01]  /*29010*/  LEA.HI.X.SX32 R13, R15, R52, 0x1, P1 ;  /* 0x000000340f0d7211 */ /* 0x000fe200008f0eff */
[----:B----4-:R-:W-:Y:S01]  /*29020*/  IMAD R15, R16, 0x4, R15 ;  /* 0x00000004100f7824 */ /* 0x010fe200078e020f */
[C---:B--2---:R-:W-:Y:S01]  /*29030*/  IADD3 R8, P2, R17.reuse, R36, RZ ;  /* 0x0000002411087210 */ /* 0x044fe20007f5e0ff */
[----:B------:R-:W2:Y:S01]  /*29040*/  LDC R16, c[0x0][0x248] ;  /* 0x00009200ff107b82 */ /* 0x000ea20000000800 */
[----:B------:R-:W-:Y:S01]  /*29050*/  PRMT R23, R4, 0x7771, RZ ;  /* 0x0000777104177816 */ /* 0x000fe200000000ff */
[----:B------:R-:W-:Y:S01]  /*29060*/  VIADD R2, R0, 0x19c ;  /* 0x0000019c00027836 */ /* 0x000fe20000000000 */
[----:B------:R-:W-:Y:S01]  /*29070*/  LEA.HI.X.SX32 R9, R17, R52, 0x1, P2 ;  /* 0x0000003411097211 */ /* 0x000fe200010f0eff */
[----:B------:R-:W-:Y:S01]  /*29080*/  ULDC UR5, c[0x0][0x22c] ;  /* 0x00008b0000057ab9 */ /* 0x000fe20000000800 */
[----:B------:R-:W-:Y:S01]  /*29090*/  ISETP.LT.AND P2, PT, R93, UR4, !P0 ;  /* 0x000000045d007c0c */ /* 0x000fe2000c741270 */
[----:B------:R-:W-:Y:S01]  /*290a0*/  ULDC UR4, c[0x0][0x22c] ;  /* 0x00008b0000047ab9 */ /* 0x000fe20000000800 */
[----:B------:R-:W-:Y:S01]  /*290b0*/  PRMT R19, R48, 0x7772, RZ ;  /* 0x0000777230137816 */ /* 0x000fe200000000ff */
[----:B------:R-:W-:Y:S01]  /*290c0*/  @P6 STG.E.U8 desc[UR18][R8.64], R23 ;  /* 0x0000001708006986 */ /* 0x000fe2000c101112 */
[----:B------:R-:W-:Y:S01]  /*290d0*/  ISETP.LT.AND P1, PT, R95, UR4, !P0 ;  /* 0x000000045f007c0c */ /* 0x000fe2000c721270 */
[----:B------:R-:W-:Y:S01]  /*290e0*/  ULDC UR4, c[0x0][0x248] ;  /* 0x0000920000047ab9 */ /* 0x000fe20000000800 */
[C---:B-1----:R-:W-:Y:S01]  /*290f0*/  IADD3 R10, P6, R15.reuse, R36, RZ ;  /* 0x000000240f0a7210 */ /* 0x042fe20007fde0ff */
[----:B------:R1:W-:Y:S01]  /*29100*/  @P4 STG.E.U8 desc[UR18][R12.64], R19 ;  /* 0x000000130c004986 */ /* 0x0003e2000c101112 */
[----:B0-----:R-:W-:Y:S01]  /*29110*/  IMAD R17, R14, 0x4, R15 ;  /* 0x000000040e117824 */ /* 0x001fe200078e020f */
[C---:B------:R-:W-:Y:S01]  /*29120*/  ISETP.LT.AND P4, PT, R2.reuse, UR5, !P0 ;  /* 0x0000000502007c0c */ /* 0x040fe2000c781270 */
[----:B------:R-:W0:Y:S01]  /*29130*/  LDC R14, c[0x0][0x248] ;  /* 0x00009200ff0e7b82 */ /* 0x000e220000000800 */
[----:B------:R-:W-:Y:S01]  /*29140*/  LEA.HI.X.SX32 R11, R15, R52, 0x1, P6 ;  /* 0x000000340f0b7211 */ /* 0x000fe200030f0eff */
[----:B------:R-:W-:Y:S01]  /*29150*/  ULDC UR5, c[0x0][0x22c] ;  /* 0x00008b0000057ab9 */ /* 0x000fe20000000800 */
[----:B-1----:R-:W-:Y:S01]  /*29160*/  IMAD R13, R2, UR4, RZ ;  /* 0x00000004020d7c24 */ /* 0x002fe2000f8e02ff */
[----:B------:R-:W-:-:S04]  /*29170*/  IADD3 R8, P6, R17, R36, RZ ;  /* 0x0000002411087210 */ /* 0x000fc80007fde0ff */
[----:B------:R-:W1:Y:S01]  /*29180*/  LDC R2, c[0x0][0x248] ;  /* 0x00009200ff027b82 */ /* 0x000e620000000800 */
[----:B------:R-:W-:Y:S01]  /*29190*/  PRMT R15, R4, 0x7772, RZ ;  /* 0x00007772040f7816 */ /* 0x000fe200000000ff */
[----:B------:R-:W-:Y:S01]  /*291a0*/  ULDC UR4, c[0x0][0x22c] ;  /* 0x00008b0000047ab9 */ /* 0x000fe20000000800 */
[----:B------:R-:W-:Y:S01]  /*291b0*/  LEA.HI.X.SX32 R9, R17, R52, 0x1, P6 ;  /* 0x0000003411097211 */ /* 0x000fe200030f0eff */
[----:B--2---:R-:W-:Y:S01]  /*291c0*/  IMAD R17, R16, 0x8, R17 ;  /* 0x0000000810117824 */ /* 0x004fe200078e0211 */
[----:B------:R-:W-:Y:S02]  /*291d0*/  IADD3 R12, P6, R13, R36, RZ ;  /* 0x000000240d0c7210 */ /* 0x000fe40007fde0ff */
[----:B------:R-:W-:Y:S01]  /*291e0*/  PRMT R21, R4, 0x7773, RZ ;  /* 0x0000777304157816 */ /* 0x000fe200000000ff */
[----:B------:R2:W-:Y:S01]  /*291f0*/  @P3 STG.E.U8 desc[UR18][R10.64], R15 ;  /* 0x0000000f0a003986 */ /* 0x0005e2000c101112 */
[----:B------:R-:W3:Y:S01]  /*29200*/  LDC R4, c[0x0][0x248] ;  /* 0x00009200ff047b82 */ /* 0x000ee20000000800 */
[----:B------:R-:W-:-:S02]  /*29210*/  PRMT R19, R48, 0x7773, RZ ;  /* 0x0000777330137816 */ /* 0x000fc400000000ff */
[----:B------:R-:W-:-:S03]  /*29220*/  LEA.HI.X.SX32 R13, R13, R52, 0x1, P6 ;  /* 0x000000340d0d7211 */ /* 0x000fc600030f0eff */
[----:B------:R4:W-:Y:S01]  /*29230*/  @P5 STG.E.U8 desc[UR18][R8.64], R19 ;  /* 0x0000001308005986 */ /* 0x0009e2000c101112 */
[----:B------:R-:W-:Y:S01]  /*29240*/  PRMT R23, R5, 0x7770, RZ ;  /* 0x0000777005177816 */ /* 0x000fe200000000ff */
[----:B------:R-:W0:Y:S01]  /*29250*/  LDC R16, c[0x0][0x248] ;  /* 0x00009200ff107b82 */ /* 0x000e220000000800 */
[----:B--2---:R-:W-:Y:S01]  /*29260*/  IMAD R15, R18, 0x4, R17 ;  /* 0x00000004120f7824 */ /* 0x004fe200078e0211 */
[----:B------:R2:W-:Y:S01]  /*29270*/  @P4 STG.E.U8 desc[UR18][R12.64], R21 ;  /* 0x000000150c004986 */ /* 0x0005e2000c101112 */
[----:B------:R-:W-:-:S03]  /*29280*/  IADD3 R10, P4, R17, R36, RZ ;  /* 0x00000024110a7210 */ /* 0x000fc60007f9e0ff */
[----:B----4-:R-:W-:Y:S02]  /*29290*/  IADD3 R8, P6, R15, R36, RZ ;  /* 0x000000240f087210 */ /* 0x010fe40007fde0ff */
[----:B------:R-:W-:Y:S01]  /*292a0*/  ISETP.LT.AND P5, PT, R99, UR4, !P0 ;  /* 0x0000000463007c0c */ /* 0x000fe2000c7a1270 */
[----:B------:R-:W-:Y:S01]  /*292b0*/  ULDC UR4, c[0x0][0x22c] ;  /* 0x00008b0000047ab9 */ /* 0x000fe20000000800 */
[-C--:B------:R-:W-:Y:S02]  /*292c0*/  LEA.HI.X.SX32 R11, R17, R52.reuse, 0x1, P4 ;  /* 0x00000034110b7211 */ /* 0x080fe400020f0eff */
[----:B------:R-:W-:Y:S02]  /*292d0*/  PRMT R19, R49, 0x7770, RZ ;  /* 0x0000777031137816 */ /* 0x000fe400000000ff */
[----:B------:R-:W-:Y:S01]  /*292e0*/  LEA.HI.X.SX32 R9, R15, R52, 0x1, P6 ;  /* 0x000000340f097211 */ /* 0x000fe200030f0eff */
[----:B-1----:R-:W-:Y:S01]  /*292f0*/  IMAD R15, R2, 0x4, R15 ;  /* 0x00000004020f7824 */ /* 0x002fe200078e020f */
[----:B------:R-:W-:Y:S01]  /*29300*/  ISETP.LT.AND P4, PT, R101, UR4, !P0 ;  /* 0x0000000465007c0c */ /* 0x000fe2000c781270 */
[----:B------:R-:W-:Y:S01]  /*29310*/  ULDC UR4, c[0x0][0x22c] ;  /* 0x00008b0000047ab9 */ /* 0x000fe20000000800 */
[----:B------:R-:W-:Y:S01]  /*29320*/  @P2 STG.E.U8 desc[UR18][R10.64], R19 ;  /* 0x000000130a002986 */ /* 0x000fe2000c101112 */
[----:B------:R-:W-:Y:S01]  /*29330*/  VIADD R2, R0, 0x1ac ;  /* 0x000001ac00027836 */ /* 0x000fe20000000000 */
[----:B------:R-:W-:Y:S01]  /*29340*/  ISETP.LT.AND P2, PT, R103, UR4, !P0 ;  /* 0x0000000467007c0c */ /* 0x000fe2000c741270 */
[----:B------:R-:W-:Y:S01]  /*29350*/  ULDC UR4, c[0x0][0x248] ;  /* 0x0000920000047ab9 */ /* 0x000fe20000000800 */
[C---:B--2---:R-:W-:Y:S01]  /*29360*/  IADD3 R12, P6, R15.reuse, R36, RZ ;  /* 0x000000240f0c7210 */ /* 0x044fe20007fde0ff */
[----:B------:R-:W-:Y:S01]  /*29370*/  IMAD R17, R2, UR4, RZ ;  /* 0x0000000402117c24 */ /* 0x000fe2000f8e02ff */
[----:B------:R1:W-:Y:S02]  /*29380*/  @P1 STG.E.U8 desc[UR18][R8.64], R23 ;  /* 0x0000001708001986 */ /* 0x0003e4000c101112 */
[----:B------:R-:W-:Y:S01]  /*29390*/  LEA.HI.X.SX32 R13, R15, R52, 0x1, P6 ;  /* 0x000000340f0d7211 */ /* 0x000fe200030f0eff */
[----:B---3--:R-:W-:Y:S01]  /*293a0*/  IMAD R15, R4, 0x8, R15 ;  /* 0x00000008040f7824 */ /* 0x008fe200078e020f */
[----:B------:R-:W-:Y:S01]  /*293b0*/  ISETP.LT.AND P3, PT, R97, UR6, !P0 ;  /* 0x0000000661007c0c */ /* 0x000fe2000c761270 */
[----:B------:R-:W2:Y:S01]  /*293c0*/  LDC R4, c[0x0][0x248] ;  /* 0x00009200ff047b82 */ /* 0x000ea20000000800 */
[----:B------:R-:W-:Y:S01]  /*293d0*/  ISETP.LT.AND P1, PT, R2, UR5, !P0 ;  /* 0x0000000502007c0c */ /* 0x000fe2000c721270 */
[----:B------:R-:W-:Y:S01]  /*293e0*/  ULDC UR4, c[0x0][0x22c] ;  /* 0x00008b0000047ab9 */ /* 0x000fe20000000800 */
[----:B-1----:R-:W-:-:S02]  /*293f0*/  IADD3 R8, P6, R17, R36, RZ ;  /* 0x0000002411087210 */ /* 0x002fc40007fde0ff */
        /* <DEDUP_REMOVED lines=8> */
[----:B0-----:R-:W-:Y:S02]  /*29480*/  IMAD R15, R14, 0x4, R15 ;  /* 0x000000040e0f7824 */ /* 0x001fe400078e020f */
[----:B------:R-:W0:Y:S01]  /*29490*/  LDC R14, c[0x0][0x248] ;  /* 0x00009200ff0e7b82 */ /* 0x000e220000000800 */
[----:B------:R1:W-:Y:S01]  /*294a0*/  @P3 STG.E.U8 desc[UR18][R12.64], R21 ;  /* 0x000000150c003986 */ /* 0x0003e2000c101112 */
[----:B------:R-:W-:Y:S01]  /*294b0*/  ISETP.LT.AND P3, PT, R105, UR4, !P0 ;  /* 0x0000000469007c0c */ /* 0x000fe2000c761270 */
[----:B------:R-:W-:Y:S01]  /*294c0*/  ULDC UR4, c[0x0][0x22c] ;  /* 0x00008b0000047ab9 */ /* 0x000fe20000000800 */
[----:B------:R-:W-:Y:S01]  /*294d0*/  PRMT R19, R49, 0x7772, RZ ;  /* 0x0000777231137816 */ /* 0x000fe200000000ff */
[----:B------:R-:W-:Y:S01]  /*294e0*/  @P1 STG.E.U8 desc[UR18][R8.64], R23 ;  /* 0x0000001708001986 */ /* 0x000fe2000c101112 */
[----:B------:R-:W-:Y:S01]  /*294f0*/  ISETP.LT.AND P1, PT, R107, UR4, !P0 ;  /* 0x000000046b007c0c */ /* 0x000fe2000c721270 */
[----:B------:R-:W-:Y:S01]  /*29500*/  ULDC UR4, c[0x0][0x248] ;  /* 0x0000920000047ab9 */ /* 0x000fe20000000800 */
[----:B--2---:R-:W-:Y:S01]  /*29510*/  IMAD R17, R4, 0x4, R15 ;  /* 0x0000000404117824 */ /* 0x004fe200078e020f */
[----:B------:R2:W-:Y:S01]  /*29520*/  @P5 STG.E.U8 desc[UR18][R10.64], R19 ;  /* 0x000000130a005986 */ /* 0x0005e2000c101112 */
[----:B------:R-:W-:Y:S01]  /*29530*/  ISETP.LT.AND P5, PT, R2, UR5, !P0 ;  /* 0x0000000502007c0c */ /* 0x000fe2000c7a1270 */
[----:B------:R-:W-:Y:S01]  /*29540*/  ULDC UR5, c[0x0][0x22c] ;  /* 0x00008b0000057ab9 */ /* 0x000fe20000000800 */
[----:B-1----:R-:W-:-:S04]  /*29550*/  IADD3 R12, P6, R15, R36, RZ ;  /* 0x000000240f0c7210 */ /* 0x002fc80007fde0ff */
[----:B------:R-:W-:Y:S01]  /*29560*/  LEA.HI.X.SX32 R13, R15, R52, 0x1, P6 ;  /* 0x000000340f0d7211 */ /* 0x000fe200030f0eff */
[----:B--2---:R-:W-:Y:S01]  /*29570*/  IMAD R11, R2, UR4, RZ ;  /* 0x00000004020b7c24 */ /* 0x004fe2000f8e02ff */
[----:B------:R-:W-:Y:S01]  /*29580*/  IADD3 R8, P6, R17, R36, RZ ;  /* 0x0000002411087210 */ /* 0x000fe20007fde0ff */
[----:B------:R-:W1:Y:S01]  /*29590*/  LDC R2, c[0x0][0x248] ;  /* 0x00009200ff027b82 */ /* 0x000e620000000800 */
[----:B------:R-:W-:Y:S01]  /*295a0*/  PRMT R19, R5, 0x7772, RZ ;  /* 0x0000777205137816 */ /* 0x000fe200000000ff */
[----:B------:R-:W-:Y:S01]  /*295b0*/  ULDC UR4, c[0x0][0x22c] ;  /* 0x00008b0000047ab9 */ /* 0x000fe20000000800 */
[----:B------:R-:W-:Y:S02]  /*295c0*/  LEA.HI.X.SX32 R9, R17, R52, 0x1, P6 ;  /* 0x0000003411097211 */ /* 0x000fe400030f0eff */
[----:B------:R-:W-:Y:S01]  /*295d0*/  IADD3 R10, P6, R11, R36, RZ ;  /* 0x000000240b0a7210 */ /* 0x000fe20007fde0ff */
[----:B------:R2:W-:Y:S01]  /*295e0*/  @P4 STG.E.U8 desc[UR18][R12.64], R19 ;  /* 0x000000130c004986 */ /* 0x0005e2000c101112 */
[----:B------:R-:W-:Y:S01]  /*295f0*/  PRMT R49, R49, 0x7773, RZ ;  /* 0x0000777331317816 */ /* 0x000fe200000000ff */
[----:B0-----:R-:W-:Y:S01]  /*29600*/  IMAD R17, R14, 0x8, R17 ;  /* 0x000000080e117824 */ /* 0x001fe200078e0211 */
[----:B------:R-:W-:Y:S01]  /*29610*/  LEA.HI.X.SX32 R11, R11, R52, 0x1, P6 ;  /* 0x000000340b0b7211 */ /* 0x000fe200030f0eff */
[----:B------:R-:W0:Y:S01]  /*29620*/  LDC R14, c[0x0][0x248] ;  /* 0x00009200ff0e7b82 */ /* 0x000e220000000800 */
[----:B------:R-:W-:Y:S01]  /*29630*/  PRMT R15, R5, 0x7773, RZ ;  /* 0x00007773050f7816 */ /* 0x000fe200000000ff */
[----:B------:R3:W-:Y:S06]  /*29640*/  @P2 STG.E.U8 desc[UR18][R8.64], R49 ;  /* 0x0000003108002986 */ /* 0x0007ec000c101112 */
[----:B--2---:R-:W2:Y:S01]  /*29650*/  LDC R12, c[0x0][0x248] ;  /* 0x00009200ff0c7b82 */ /* 0x004ea20000000800 */
[----:B------:R-:W-:Y:S01]  /*29660*/  IMAD R13, R16, 0x4, R17 ;  /* 0x00000004100d7824 */ /* 0x000fe200078e0211 */
[----:B------:R4:W-:Y:S01]  /*29670*/  @P5 STG.E.U8 desc[UR18][R10.64], R15 ;  /* 0x0000000f0a005986 */ /* 0x0009e2000c101112 */
[----:B------:R-:W-:-:S03]  /*29680*/  IADD3 R4, P5, R17, R36, RZ ;  /* 0x0000002411047210 */ /* 0x000fc60007fbe0ff */
[----:B---3--:R-:W-:Y:S02]  /*29690*/  IADD3 R8, P6, R13, R36, RZ ;  /* 0x000000240d087210 */ /* 0x008fe40007fde0ff */
[-C--:B------:R-:W-:Y:S01]  /*296a0*/  LEA.HI.X.SX32 R5, R17, R52.reuse, 0x1, P5 ;  /* 0x0000003411057211 */ /* 0x080fe200028f0eff */
[----:B------:R-:W3:Y:S01]  /*296b0*/  LDC R16, c[0x0][0x248] ;  /* 0x00009200ff107b82 */ /* 0x000ee20000000800 */
[----:B------:R-:W-:Y:S02]  /*296c0*/  PRMT R17, R50, 0x7770, RZ ;  /* 0x0000777032117816 */ /* 0x000fe400000000ff */
[----:B------:R-:W-:Y:S01]  /*296d0*/  LEA.HI.X.SX32 R9, R13, R52, 0x1, P6 ;  /* 0x000000340d097211 */ /* 0x000fe200030f0eff */
[----:B-1----:R-:W-:Y:S01]  /*296e0*/  IMAD R13, R2, 0x4, R13 ;  /* 0x00000004020d7824 */ /* 0x002fe200078e020d */
[----:B------:R-:W-:Y:S01]  /*296f0*/  PRMT R21, R6, 0x7770, RZ ;  /* 0x0000777006157816 */ /* 0x000fe200000000ff */
[----:B------:R-:W-:Y:S01]  /*29700*/  @P3 STG.E.U8 desc[UR18][R4.64], R17 ;  /* 0x0000001104003986 */ /* 0x000fe2000c101112 */
[----:B------:R-:W-:-:S02]  /*29710*/  ISETP.LT.AND P4, PT, R109, UR6, !P0 ;  /* 0x000000066d007c0c */ /* 0x000fc4000c781270 */
[----:B------:R-:W-:Y:S01]  /*29720*/  ISETP.LT.AND P2, PT, R111, UR4, !P0 ;  /* 0x000000046f007c0c */ /* 0x000fe2000c741270 */
[----:B------:R1:W-:Y:S01]  /*29730*/  @P1 STG.E.U8 desc[UR18][R8.64], R21 ;  /* 0x0000001508001986 */ /* 0x0003e2000c101112 */
[C---:B----4-:R-:W-:Y:S01]  /*29740*/  IADD3 R10, P1, R13.reuse, R36, RZ ;  /* 0x000000240d0a7210 */ /* 0x050fe20007f3e0ff */
[----:B------:R-:W-:Y:S01]  /*29750*/  ULDC UR4, c[0x0][0x22c] ;  /* 0x00008b0000047ab9 */ /* 0x000fe20000000800 */
[----:B------:R-:W-:Y:S01]  /*29760*/  PRMT R19, R50, 0x7771, RZ ;  /* 0x0000777132137816 */ /* 0x000fe200000000ff */
[----:B------:R-:W-:Y:S01]  /*29770*/  VIADD R2, R0, 0x1cc ;  /* 0x000001cc00027836 */ /* 0x000fe20000000000 */
[----:B------:R-:W-:Y:S01]  /*29780*/  LEA.HI.X.SX32 R11, R13, R52, 0x1, P1 ;  /* 0x000000340d0b7211 */ /* 0x000fe200008f0eff */
[----:B--2---:R-:W-:Y:S01]  /*29790*/  IMAD R13, R12, 0x8, R13 ;  /* 0x000000080c0d7824 */ /* 0x004fe200078e020d */
[----:B------:R-:W-:Y:S01]  /*297a0*/  ULDC UR6, c[0x0][0x22c] ;  /* 0x00008b0000067ab9 */ /* 0x000fe20000000800 */
[----:B------:R-:W2:Y:S01]  /*297b0*/  LDC R12, c[0x0][0x248] ;  /* 0x00009200ff0c7b82 */ /* 0x000ea20000000800 */
[----:B------:R-:W-:Y:S01]  /*297c0*/  ISETP.LT.AND P5, PT, R113, UR4, !P0 ;  /* 0x0000000471007c0c */ /* 0x000fe2000c7a1270 */
[----:B------:R-:W-:-:S02]  /*297d0*/  ULDC UR4, c[0x0][0x22c] ;  /* 0x00008b0000047ab9 */ /* 0x000fc40000000800 */
[----:B------:R-:W-:Y:S01]  /*297e0*/  ISETP.LT.AND P3, PT, R115, UR4, !P0 ;  /* 0x0000000473007c0c */ /* 0x000fe2000c761270 */
[----:B------:R-:W-:Y:S01]  /*297f0*/  ULDC UR4, c[0x0][0x248] ;  /* 0x0000920000047ab9 */ /* 0x000fe20000000800 */
[----:B------:R4:W-:Y:S01]  /*29800*/  @P4 STG.E.U8 desc[UR18][R10.64], R19 ;  /* 0x000000130a004986 */ /* 0x0009e2000c101112 */
[C---:B------:R-:W-:Y:S01]  /*29810*/  IMAD R15, R2.reuse, UR4, RZ ;  /* 0x00000004020f7c24 */ /* 0x040fe2000f8e02ff */
[----:B------:R-:W-:Y:S01]  /*29820*/  ISETP.LT.AND P6, PT, R2, UR5, !P0 ;  /* 0x0000000502007c0c */ /* 0x000fe2000c7c1270 */
[----:B------:R-:W-:Y:S01]  /*29830*/  ULDC UR4, c[0x0][0x22c] ;  /* 0x00008b0000047ab9 */ /* 0x000fe20000000800 */
[-C--:B-1----:R-:W-:Y:S02]  /*29840*/  IADD3 R8, P4, R13, R36.reuse, RZ ;  /* 0x000000240d087210 */ /* 0x082fe40007f9e0ff */
[----:B------:R-:W-:Y:S02]  /*29850*/  IADD3 R4, P1, R15, R36, RZ ;  /* 0x000000240f047210 */ /* 0x000fe40007f3e0ff */
[----:B------:R-:W-:Y:S01]  /*29860*/  PRMT R21, R6, 0x7771, RZ ;  /* 0x0000777106157816 */ /* 0x000fe200000000ff */
[----:B------:R-:W-:Y:S01]  /*29870*/  VIADD R2, R0, 0x1dc ;  /* 0x000001dc00027836 */ /* 0x000fe20000000000 */
[-C--:B------:R-:W-:Y:S01]  /*29880*/  LEA.HI.X.SX32 R9, R13, R52.reuse, 0x1, P4 ;  /* 0x000000340d097211 */ /* 0x080fe200020f0eff */
[----:B0-----:R-:W-:Y:S01]  /*29890*/  IMAD R13, R14, 0x4, R13 ;  /* 0x000000040e0d7824 */ /* 0x001fe200078e020d */
[----:B------:R-:W-:Y:S01]  /*298a0*/  PRMT R17, R50, 0x7772, RZ ;  /* 0x0000777232117816 */ /* 0x000fe200000000ff */
[----:B------:R-:W0:Y:S01]  /*298b0*/  LDC R14, c[0x0][0x248] ;  /* 0x00009200ff0e7b82 */ /* 0x000e220000000800 */
[----:B------:R-:W-:Y:S01]  /*298c0*/  LEA.HI.X.SX32 R5, R15, R52, 0x1, P1 ;  /* 0x000000340f057211 */ /* 0x000fe200008f0eff */
[----:B------:R-:W-:Y:S01]  /*298d0*/  ULDC UR5, c[0x0][0x22c] ;  /* 0x00008b0000057ab9 */ /* 0x000fe20000000800 */
[----:B------:R-:W-:Y:S01]  /*298e0*/  ISETP.LT.AND P1, PT, R117, UR4, !P0 ;  /* 0x0000000475007c0c */ /* 0x000fe2000c721270 */
[----:B------:R-:W-:Y:S01]  /*298f0*/  ULDC UR4, c[0x0][0x22c] ;  /* 0x00008b0000047ab9 */ /* 0x000fe20000000800 */
[----:B--2---:R-:W-:Y:S01]  /*29900*/  IMAD R15, R12, 0x4, R13 ;  /* 0x000000040c0f7824 */ /* 0x004fe200078e020d */
[----:B------:R1:W-:Y:S01]  /*29910*/  @P6 STG.E.U8 desc[UR18][R4.64], R21 ;  /* 0x0000001504006986 */ /* 0x0003e2000c101112 */
[----:B----4-:R-:W-:Y:S01]  /*29920*/  IADD3 R10, P6, R13, R36, RZ ;  /* 0x000000240d0a7210 */ /* 0x010fe20007fde0ff */
[----:B------:R-:W2:Y:S01]  /*29930*/  LDC R12, c[0x0][0x248] ;  /* 0x00009200ff0c7b82 */ /* 0x000ea20000000800 */
[----:B------:R-:W-:Y:S01]  /*29940*/  ISETP.LT.AND P4, PT, R119, UR4, !P0 ;  /* 0x0000000477007c0c */ /* 0x000fe2000c781270 */
[----:B------:R-:W-:Y:S01]  /*29950*/  ULDC UR4, c[0x0][0x248] ;  /* 0x0000920000047ab9 */ /* 0x000fe20000000800 */
[----:B------:R4:W-:Y:S01]  /*29960*/  @P2 STG.E.U8 desc[UR18][R8.64], R17 ;  /* 0x0000001108002986 */ /* 0x0009e2000c101112 */
[----:B------:R-:W-:-:S02]  /*29970*/  LEA.HI.X.SX32 R11, R13, R52, 0x1, P6 ;  /* 0x000000340d0b7211 */ /* 0x000fc400030f0eff */
[C---:B------:R-:W-:Y:S01]  /*29980*/  ISETP.LT.AND P2, PT, R2.reuse, UR5, !P0 ;  /* 0x0000000502007c0c */ /* 0x040fe2000c741270 */
[----:B------:R-:W-:Y:S01]  /*29990*/  ULDC UR5, c[0x0][0x22c] ;  /* 0x00008b0000057ab9 */ /* 0x000fe20000000800 */
[----:B-1----:R-:W-:Y:S01]  /*299a0*/  IADD3 R4, P6, R15, R36, RZ ;  /* 0x000000240f047210 */ /* 0x002fe20007fde0ff */
[----:B----4-:R-:W-:-:S03]  /*299b0*/  IMAD R9, R2, UR4, RZ ;  /* 0x0000000402097c24 */ /* 0x010fc6000f8e02ff */
[----:B------:R-:W-:Y:S01]  /*299c0*/  LEA.HI.X.SX32 R5, R15, R52, 0x1, P6 ;  /* 0x000000340f057211 */ /* 0x000fe200030f0eff */
[----:B------:R-:W1:Y:S01]  /*299d0*/  LDC R2, c[0x0][0x248] ;  /* 0x00009200ff027b82 */ /* 0x000e620000000800 */
[----:B------:R-:W-:Y:S01]  /*299e0*/  PRMT R13, R6, 0x7772, RZ ;  /* 0x00007772060d7816 */ /* 0x000fe200000000ff */
[----:B------:R-:W-:Y:S01]  /*299f0*/  ULDC UR4, c[0x0][0x22c] ;  /* 0x00008b0000047ab9 */ /* 0x000fe20000000800 */
[C---:B------:R-:W-:Y:S02]  /*29a00*/  IADD3 R8, P6, R9.reuse, R36, RZ ;  /* 0x0000002409087210 */ /* 0x040fe40007fde0ff */
[----:B------:R-:W-:Y:S02]  /*29a10*/  PRMT R17, R50, 0x7773, RZ ;  /* 0x0000777332117816 */ /* 0x000fe400000000ff */
[----:B------:R-:W-:Y:S02]  /*29a20*/  LEA.HI.X.SX32 R9, R9, R52, 0x1, P6 ;  /* 0x0000003409097211 */ /* 0x000fe400030f0eff */
[----:B------:R-:W-:Y:S01]  /*29a30*/  PRMT R19, R6, 0x7773, RZ ;  /* 0x0000777306137816 */ /* 0x000fe200000000ff */
[----:B0-----:R-:W-:Y:S01]  /*29a40*/  IMAD R15, R14, 0x8, R15 ;  /* 0x000000080e0f7824 */ /* 0x001fe200078e020f */
[----:B------:R-:W0:Y:S01]  /*29a50*/  LDC R6, c[0x0][0x248] ;  /* 0x00009200ff067b82 */ /* 0x000e220000000800 */
[----:B------:R3:W-:Y:S04]  /*29a60*/  @P5 STG.E.U8 desc[UR18][R10.64], R13 ;  /* 0x0000000d0a005986 */ /* 0x0007e8000c101112 */
[----:B------:R-:W-:Y:S04]  /*29a70*/  @P3 STG.E.U8 desc[UR18][R4.64], R17 ;  /* 0x0000001104003986 */ /* 0x000fe8000c101112 */
[----:B------:R4:W-:Y:S01]  /*29a80*/  @P2 STG.E.U8 desc[UR18][R8.64], R19 ;  /* 0x0000001308002986 */ /* 0x0009e2000c101112 */
[----:B---3--:R-:W-:Y:S01]  /*29a90*/  IMAD R13, R16, 0x4, R15 ;  /* 0x00000004100d7824 */ /* 0x008fe200078e020f */
[-C--:B------:R-:W-:Y:S01]  /*29aa0*/  IADD3 R10, P2, R15, R36.reuse, RZ ;  /* 0x000000240f0a7210 */ /* 0x080fe20007f5e0ff */
[----:B----4-:R-:W3:Y:S03]  /*29ab0*/  LDC R8, c[0x0][0x248] ;  /* 0x00009200ff087b82 */ /* 0x010ee60000000800 */
[----:B------:R-:W-:-:S02]  /*29ac0*/  IADD3 R4, P6, R13, R36, RZ ;  /* 0x000000240d047210 */ /* 0x000fc40007fde0ff */
[-C--:B------:R-:W-:Y:S02]  /*29ad0*/  LEA.HI.X.SX32 R11, R15, R52.reuse, 0x1, P2 ;  /* 0x000000340f0b7211 */ /* 0x080fe400010f0eff */
[----:B------:R-:W-:Y:S01]  /*29ae0*/  ISETP.LT.AND P3, PT, R123, UR4, !P0 ;  /* 0x000000047b007c0c */ /* 0x000fe2000c761270 */
[----:B------:R-:W-:Y:S01]  /*29af0*/  ULDC UR4, c[0x0][0x22c] ;  /* 0x00008b0000047ab9 */ /* 0x000fe20000000800 */
[----:B------:R-:W-:Y:S02]  /*29b00*/  PRMT R15, R51, 0x7770, RZ ;  /* 0x00007770330f7816 */ /* 0x000fe400000000ff */
[----:B------:R-:W-:Y:S01]  /*29b10*/  LEA.HI.X.SX32 R5, R13, R52, 0x1, P6 ;  /* 0x000000340d057211 */ /* 0x000fe200030f0eff */
[----:B-1----:R-:W-:Y:S01]  /*29b20*/  IMAD R13, R2, 0x4, R13 ;  /* 0x00000004020d7824 */ /* 0x002fe200078e020d */
[----:B------:R-:W-:Y:S01]  /*29b30*/  ISETP.LT.AND P2, PT, R125, UR4, !P0 ;  /* 0x000000047d007c0c */ /* 0x000fe2000c741270 */
[----:B------:R-:W-:Y:S01]  /*29b40*/  ULDC UR4, c[0x0][0x22c] ;  /* 0x00008b0000047ab9 */ /* 0x000fe20000000800 */
[----:B------:R-:W-:Y:S01]  /*29b50*/  PRMT R17, R7, 0x7770, RZ ;  /* 0x0000777007117816 */ /* 0x000fe200000000ff */
[----:B------:R-:W-:Y:S01]  /*29b60*/  VIADD R2, R0, 0x1ec ;  /* 0x000001ec00027836 */ /* 0x000fe20000000000 */
[----:B------:R0:W-:Y:S01]  /*29b70*/  @P1 STG.E.U8 desc[UR18][R10.64], R15 ;  /* 0x0000000f0a001986 */ /* 0x0001e2000c101112 */
[----:B------:R-:W-:Y:S01]  /*29b80*/  ISETP.LT.AND P1, PT, R3, UR4, !P0 ;  /* 0x0000000403007c0c */ /* 0x000fe2000c721270 */
[----:B------:R-:W-:-:S02]  /*29b90*/  ULDC UR4, c[0x0][0x248] ;  /* 0x0000920000047ab9 */ /* 0x000fc40000000800 */
[----:B------:R1:W-:Y:S01]  /*29ba0*/  @P4 STG.E.U8 desc[UR18][R4.64], R17 ;  /* 0x0000001104004986 */ /* 0x0003e2000c101112 */
[C---:B------:R-:W-:Y:S01]  /*29bb0*/  ISETP.LT.AND P4, PT, R2.reuse, UR5, !P0 ;  /* 0x0000000502007c0c */ /* 0x040fe2000c781270 */
[----:B------:R-:W-:Y:S01]  /*29bc0*/  IMAD R9, R2, UR4, RZ ;  /* 0x0000000402097c24 */ /* 0x000fe2000f8e02ff */
[----:B------:R-:W-:Y:S01]  /*29bd0*/  ISETP.LT.AND P5, PT, R121, UR6, !P0 ;  /* 0x0000000679007c0c */ /* 0x000fe2000c7a1270 */
[----:B------:R-:W-:Y:S01]  /*29be0*/  VIADD R0, R0, 0x1fc ;  /* 0x000001fc00007836 */ /* 0x000fe20000000000 */
[----:B------:R-:W-:Y:S01]  /*29bf0*/  IADD3 R2, P6, R13, R36, RZ ;  /* 0x000000240d027210 */ /* 0x000fe20007fde0ff */
[----:B------:R-:W-:Y:S01]  /*29c00*/  ULDC UR4, c[0x0][0x248] ;  /* 0x0000920000047ab9 */ /* 0x000fe20000000800 */
[----:B------:R-:W-:Y:S01]  /*29c10*/  PRMT R19, R51, 0x7773, RZ ;  /* 0x0000777333137816 */ /* 0x000fe200000000ff */
[----:B0-----:R-:W-:Y:S01]  /*29c20*/  IMAD R11, R6, 0x8, R13 ;  /* 0x00000008060b7824 */ /* 0x001fe200078e020d */
[----:B------:R-:W-:Y:S01]  /*29c30*/  LEA.HI.X.SX32 R3, R13, R52, 0x1, P6 ;  /* 0x000000340d037211 */ /* 0x000fe200030f0eff */
[----:B------:R-:W-:Y:S01]  /*29c40*/  ULDC UR5, c[0x0][0x22c] ;  /* 0x00008b0000057ab9 */ /* 0x000fe20000000800 */
[----:B-1----:R-:W-:Y:S01]  /*29c50*/  IADD3 R4, P6, R9, R36, RZ ;  /* 0x0000002409047210 */ /* 0x002fe20007fde0ff */
[----:B---3--:R-:W-:Y:S01]  /*29c60*/  IMAD R13, R8, 0x4, R11 ;  /* 0x00000004080d7824 */ /* 0x008fe200078e020b */
[----:B------:R-:W-:-:S02]  /*29c70*/  PRMT R21, R51, 0x7772, RZ ;  /* 0x0000777233157816 */ /* 0x000fc400000000ff */
[----:B------:R-:W-:Y:S01]  /*29c80*/  PRMT R51, R51, 0x7771, RZ ;  /* 0x0000777133337816 */ /* 0x000fe200000000ff */
[----:B------:R-:W-:Y:S01]  /*29c90*/  IMAD R17, R0, UR4, RZ ;  /* 0x0000000400117c24 */ /* 0x000fe2000f8e02ff */
[----:B------:R-:W-:Y:S02]  /*29ca0*/  LEA.HI.X.SX32 R5, R9, R52, 0x1, P6 ;  /* 0x0000003409057211 */ /* 0x000fe400030f0eff */
[----:B------:R-:W-:Y:S01]  /*29cb0*/  PRMT R27, R7, 0x7771, RZ ;  /* 0x00007771071b7816 */ /* 0x000fe200000000ff */
[----:B--2---:R-:W-:Y:S01]  /*29cc0*/  IMAD R15, R12, 0x4, R13 ;  /* 0x000000040c0f7824 */ /* 0x004fe200078e020d */
[-C--:B------:R-:W-:Y:S01]  /*29cd0*/  IADD3 R8, P6, R11, R36.reuse, RZ ;  /* 0x000000240b087210 */ /* 0x080fe20007fde0ff */
[----:B------:R0:W-:Y:S01]  /*29ce0*/  @P5 STG.E.U8 desc[UR18][R2.64], R51 ;  /* 0x0000003302005986 */ /* 0x0001e2000c101112 */
[----:B------:R-:W-:Y:S02]  /*29cf0*/  ISETP.LT.AND P0, PT, R0, UR5, !P0 ;  /* 0x0000000500007c0c */ /* 0x000fe4000c701270 */
[-C--:B------:R-:W-:Y:S01]  /*29d00*/  IADD3 R6, P5, R13, R36.reuse, RZ ;  /* 0x000000240d067210 */ /* 0x080fe20007fbe0ff */
[----:B------:R0:W-:Y:S01]  /*29d10*/  @P4 STG.E.U8 desc[UR18][R4.64], R27 ;  /* 0x0000001b04004986 */ /* 0x0001e2000c101112 */
[----:B------:R-:W-:-:S02]  /*29d20*/  IADD3 R10, P4, R17, R36, RZ ;  /* 0x00000024110a7210 */ /* 0x000fc40007f9e0ff */
[----:B------:R-:W-:Y:S02]  /*29d30*/  LEA.HI.X.SX32 R9, R11, R52, 0x1, P6 ;  /* 0x000000340b097211 */ /* 0x000fe400030f0eff */
[----:B------:R-:W-:Y:S02]  /*29d40*/  IADD3 R36, P6, R15, R36, RZ ;  /* 0x000000240f247210 */ /* 0x000fe40007fde0ff */
[C---:B------:R-:W-:Y:S02]  /*29d50*/  PRMT R23, R7.reuse, 0x7773, RZ ;  /* 0x0000777307177816 */ /* 0x040fe400000000ff */
[----:B------:R-:W-:Y:S02]  /*29d60*/  PRMT R25, R7, 0x7772, RZ ;  /* 0x0000777207197816 */ /* 0x000fe400000000ff */
[-C--:B------:R-:W-:Y:S02]  /*29d70*/  LEA.HI.X.SX32 R7, R13, R52.reuse, 0x1, P5 ;  /* 0x000000340d077211 */ /* 0x080fe400028f0eff */
[-C--:B------:R-:W-:Y:S01]  /*29d80*/  LEA.HI.X.SX32 R37, R15, R52.reuse, 0x1, P6 ;  /* 0x000000340f257211 */ /* 0x080fe200030f0eff */
[----:B------:R0:W-:Y:S04]  /*29d90*/  @P3 STG.E.U8 desc[UR18][R8.64], R21 ;  /* 0x0000001508003986 */ /* 0x0001e8000c101112 */
[----:B------:R0:W-:Y:S01]  /*29da0*/  @P2 STG.E.U8 desc[UR18][R6.64], R25 ;  /* 0x0000001906002986 */ /* 0x0001e2000c101112 */
[----:B------:R-:W-:-:S03]  /*29db0*/  LEA.HI.X.SX32 R11, R17, R52, 0x1, P4 ;  /* 0x00000034110b7211 */ /* 0x000fc600020f0eff */
[----:B------:R0:W-:Y:S01]  /*29dc0*/  @P1 STG.E.U8 desc[UR18][R36.64], R19 ;  /* 0x0000001324001986 */ /* 0x0001e2000c101112 */
[----:B------:R-:W-:Y:S05]  /*29dd0*/  @!P0 EXIT ;  /* 0x000000000000894d */ /* 0x000fea0003800000 */
[----:B------:R-:W-:Y:S01]  /*29de0*/  STG.E.U8 desc[UR18][R10.64], R23 ;  /* 0x000000170a007986 */ /* 0x000fe2000c101112 */
[----:B------:R-:W-:Y:S05]  /*29df0*/  EXIT ;  /* 0x000000000000794d */ /* 0x000fea0003800000 */
.L_x_2:
[----:B------:R-:W-:-:S00]  /*29e00*/  BRA `(.L_x_2) ;  /* 0xfffffffc00fc7947 */ /* 0x000fc0000383ffff */
[----:B------:R-:W-:-:S00]  /*29e10*/  NOP ;  /* 0x0000000000007918 */ /* 0x000fc00000000000 */
        /* <DEDUP_REMOVED lines=14> */
.L_x_3:


//--------------------- .nv.shared.matmul_kernel  --------------------------
	.section	.nv.shared.matmul_kernel,"aw",@nobits
	.sectionflags	@""
	.align	16
	.zero		1024


//--------------------- .nv.shared.reserved.0     --------------------------
	.section	.nv.shared.reserved.0,"aw",@nobits
	.weak		__nv_reservedSMEM_offset_0_alias
	.size		__nv_reservedSMEM_offset_0_alias, 0, 0
	.other		__nv_reservedSMEM_offset_0_alias,@"STO_CUDA_RESERVED_SHARED STV_DEFAULT"
__nv_reservedSMEM_offset_0_alias:
	.zero		0


//--------------------- .nv.constant0.matmul_kernel --------------------------
	.section	.nv.constant0.matmul_kernel,"a",@progbits
	.sectionflags	@""
	.align	4
.nv.constant0.matmul_kernel:
	.zero		608


//--------------------- SYMBOLS --------------------------

	.type		.nv.reservedSmem.offset0,@object
	.size		.nv.reservedSmem.offset0,0x4
